def matmul_kernel(
    a_ptr,
    b_ptr,
    c_ptr,
    M,
    N,
    K,
    stride_am,
    stride_ak,
    stride_bk,
    stride_bn,
    stride_cm,
    stride_cn,
    BLOCK_M: tl.constexpr,
    BLOCK_N: tl.constexpr,
    BLOCK_K: tl.constexpr,
    GROUP_M: tl.constexpr,
):
    pid = tl.program_id(axis=0)
    num_pid_m = tl.cdiv(M, BLOCK_M)
    num_pid_n = tl.cdiv(N, BLOCK_N)
    num_pid_in_group = GROUP_M * num_pid_n
    group_id = pid // num_pid_in_group
    first_pid_m = group_id * GROUP_M
    group_size_m = min(num_pid_m - first_pid_m, GROUP_M)
    pid_m = first_pid_m + ((pid % num_pid_in_group) % group_size_m)
    pid_n = (pid % num_pid_in_group) // group_size_m

    offs_am = (pid_m * BLOCK_M + tl.arange(0, BLOCK_M)) % M
    offs_bn = (pid_n * BLOCK_N + tl.arange(0, BLOCK_N)) % N
    offs_k = tl.arange(0, BLOCK_K)
    a_ptrs = a_ptr + offs_am[:, None] * stride_am + offs_k[None, :] * stride_ak
    b_ptrs = b_ptr + offs_k[:, None] * stride_bk + offs_bn[None, :] * stride_bn

    acc = tl.zeros((BLOCK_M, BLOCK_N), dtype=tl.float32)
    for kk in range(0, tl.cdiv(K, BLOCK_K)):
        a = tl.load(a_ptrs, mask=offs_k[None, :] < K - kk * BLOCK_K, other=0.0)
        b = tl.load(b_ptrs, mask=offs_k[:, None] < K - kk * BLOCK_K, other=0.0)
        acc = tl.dot(a, b, acc)
        a_ptrs += BLOCK_K * stride_ak
        b_ptrs += BLOCK_K * stride_bk

    c = acc.to(c_ptr.dtype.element_ty)
    offs_cm = pid_m * BLOCK_M + tl.arange(0, BLOCK_M)
    offs_cn = pid_n * BLOCK_N + tl.arange(0, BLOCK_N)
    c_ptrs = c_ptr + offs_cm[:, None] * stride_cm + offs_cn[None, :] * stride_cn
    mask = (offs_cm[:, None] < M) & (offs_cn[None, :] < N)
    tl.store(c_ptrs, c, mask=mask)

# config = {"BLOCK_K": 128, "BLOCK_M": 512, "BLOCK_N": 256, "GROUP_M": 8, "arch": "sm_90", "dtype": "fp8e4m3", "num_ctas": 2, "num_stages": 3, "num_warps": 4}
# arch = sm_90


// ===== COMPILED SASS (sm_90a) =====

	.target	sm_90a

	.elftype	@"ET_EXEC"


//--------------------- .note.nv.tkinfo           --------------------------
	.section	.note.nv.tkinfo,"",@"SHT_NOTE"
	.sectionflags	@"SHF_NOTE_NV_TKINFO"
	.tkinfo
        /*0018*/ 	.word	0x00000002
        /*0030*/ 	.string	""
        /*0030*/ 	.string	"ptxas"
        /*0030*/ 	.string	"Cuda compilation tools, release 13.0, V13.0.88"
        /*0030*/ 	.string	"Build cuda_13.0.r13.0/compiler.36424714_0"
        /*0030*/ 	.string	"-v  -suppress-debug-info  -lineinfo  -arch sm_90a "



//--------------------- .note.nv.cuinfo           --------------------------
	.section	.note.nv.cuinfo,"",@"SHT_NOTE"
	.sectionflags	@"SHF_NOTE_NV_CUINFO"
        /*0018*/ 	.short	0x0002
        /*001a*/ 	.short	0x005a
        /*001c*/ 	.short	0x0082
	.zero		2


//--------------------- .nv.info                  --------------------------
	.section	.nv.info,"",@"SHT_CUDA_INFO"
	.align	4


	//----- nvinfo : EIATTR_REGCOUNT
	.align		4
        /*0000*/ 	.byte	0x04, 0x2f
        /*0002*/ 	.short	(.L_1 - .L_0)
	.align		4
.L_0:
        /*0004*/ 	.word	index@(matmul_kernel)
        /*0008*/ 	.word	0x000000ff


	//----- nvinfo : EIATTR_FRAME_SIZE
	.align		4
.L_1:
        /*000c*/ 	.byte	0x04, 0x11
        /*000e*/ 	.short	(.L_3 - .L_2)
	.align		4
.L_2:
        /*0010*/ 	.word	index@(matmul_kernel)
        /*0014*/ 	.word	0x00001fd0


	//----- nvinfo : EIATTR_MIN_STACK_SIZE
	.align		4
.L_3:
        /*0018*/ 	.byte	0x04, 0x12
        /*001a*/ 	.short	(.L_5 - .L_4)
	.align		4
.L_4:
        /*001c*/ 	.word	index@(matmul_kernel)
        /*0020*/ 	.word	0x00001fd0
.L_5:


//--------------------- .nv.compat                --------------------------
	.section	.nv.compat,"",@"SHT_CUDA_COMPAT_INFO"
	.align	4
        /*0000*/ 	.byte	0x02, 0x09, 0x01, 0x00, 0x02, 0x02, 0x04, 0x00, 0x02, 0x05, 0x05, 0x00, 0x03, 0x07, 0x01, 0x01
        /*0010*/ 	.byte	0x02, 0x03, 0x00, 0x00, 0x02, 0x06, 0x01, 0x00, 0x04, 0x0b, 0x08, 0x00, 0x00, 0x00, 0x00, 0x00
        /*0020*/ 	.byte	0x00, 0x00, 0x00, 0x00


//--------------------- .nv.info.matmul_kernel    --------------------------
	.section	.nv.info.matmul_kernel,"",@"SHT_CUDA_INFO"
	.sectionflags	@""
	.align	4


	//----- nvinfo : EIATTR_CUDA_API_VERSION
	.align		4
        /*0000*/ 	.byte	0x04, 0x37
        /*0002*/ 	.short	(.L_7 - .L_6)
.L_6:
        /*0004*/ 	.word	0x00000082


	//----- nvinfo : EIATTR_KPARAM_INFO
	.align		4
.L_7:
        /*0008*/ 	.byte	0x04, 0x17
        /*000a*/ 	.short	(.L_9 - .L_8)
.L_8:
        /*000c*/ 	.word	0x00000000
        /*0010*/ 	.short	0x000d
        /*0012*/ 	.short	0x0048
        /*0014*/ 	.byte	0x00, 0xf4, 0x21, 0x00


	//----- nvinfo : EIATTR_KPARAM_INFO
	.align		4
.L_9:
        /*0018*/ 	.byte	0x04, 0x17
        /*001a*/ 	.short	(.L_11 - .L_10)
.L_10:
        /*001c*/ 	.word	0x00000000
        /*0020*/ 	.short	0x000c
        /*0022*/ 	.short	0x0040
        /*0024*/ 	.byte	0x00, 0xf4, 0x21, 0x00


	//----- nvinfo : EIATTR_KPARAM_INFO
	.align		4
.L_11:
        /*0028*/ 	.byte	0x04, 0x17
        /*002a*/ 	.short	(.L_13 - .L_12)
.L_12:
        /*002c*/ 	.word	0x00000000
        /*0030*/ 	.short	0x000b
        /*0032*/ 	.short	0x0038
        /*0034*/ 	.byte	0x00, 0xf0, 0x11, 0x00


	//----- nvinfo : EIATTR_KPARAM_INFO
	.align		4
.L_13:
        /*0038*/ 	.byte	0x04, 0x17
        /*003a*/ 	.short	(.L_15 - .L_14)
.L_14:
        /*003c*/ 	.word	0x00000000
        /*0040*/ 	.short	0x000a
        /*0042*/ 	.short	0x0034
        /*0044*/ 	.byte	0x00, 0xf0, 0x11, 0x00


	//----- nvinfo : EIATTR_KPARAM_INFO
	.align		4
.L_15:
        /*0048*/ 	.byte	0x04, 0x17
        /*004a*/ 	.short	(.L_17 - .L_16)
.L_16:
        /*004c*/ 	.word	0x00000000
        /*0050*/ 	.short	0x0009
        /*0052*/ 	.short	0x0030
        /*0054*/ 	.byte	0x00, 0xf0, 0x11, 0x00


	//----- nvinfo : EIATTR_KPARAM_INFO
	.align		4
.L_17:
        /*0058*/ 	.byte	0x04, 0x17
        /*005a*/ 	.short	(.L_19 - .L_18)
.L_18:
        /*005c*/ 	.word	0x00000000
        /*0060*/ 	.short	0x0008
        /*0062*/ 	.short	0x002c
        /*0064*/ 	.byte	0x00, 0xf0, 0x11, 0x00


	//----- nvinfo : EIATTR_KPARAM_INFO
	.align		4
.L_19:
        /*0068*/ 	.byte	0x04, 0x17
        /*006a*/ 	.short	(.L_21 - .L_20)
.L_20:
        /*006c*/ 	.word	0x00000000
        /*0070*/ 	.short	0x0007
        /*0072*/ 	.short	0x0028
        /*0074*/ 	.byte	0x00, 0xf0, 0x11, 0x00


	//----- nvinfo : EIATTR_KPARAM_INFO
	.align		4
.L_21:
        /*0078*/ 	.byte	0x04, 0x17
        /*007a*/ 	.short	(.L_23 - .L_22)
.L_22:
        /*007c*/ 	.word	0x00000000
        /*0080*/ 	.short	0x0006
        /*0082*/ 	.short	0x0024
        /*0084*/ 	.byte	0x00, 0xf0, 0x11, 0x00


	//----- nvinfo : EIATTR_KPARAM_INFO
	.align		4
.L_23:
        /*0088*/ 	.byte	0x04, 0x17
        /*008a*/ 	.short	(.L_25 - .L_24)
.L_24:
        /*008c*/ 	.word	0x00000000
        /*0090*/ 	.short	0x0005
        /*0092*/ 	.short	0x0020
        /*0094*/ 	.byte	0x00, 0xf0, 0x11, 0x00


	//----- nvinfo : EIATTR_KPARAM_INFO
	.align		4
.L_25:
        /*0098*/ 	.byte	0x04, 0x17
        /*009a*/ 	.short	(.L_27 - .L_26)
.L_26:
        /*009c*/ 	.word	0x00000000
        /*00a0*/ 	.short	0x0004
        /*00a2*/ 	.short	0x001c
        /*00a4*/ 	.byte	0x00, 0xf0, 0x11, 0x00


	//----- nvinfo : EIATTR_KPARAM_INFO
	.align		4
.L_27:
        /*00a8*/ 	.byte	0x04, 0x17
        /*00aa*/ 	.short	(.L_29 - .L_28)
.L_28:
        /*00ac*/ 	.word	0x00000000
        /*00b0*/ 	.short	0x0003
        /*00b2*/ 	.short	0x0018
        /*00b4*/ 	.byte	0x00, 0xf0, 0x11, 0x00


	//----- nvinfo : EIATTR_KPARAM_INFO
	.align		4
.L_29:
        /*00b8*/ 	.byte	0x04, 0x17
        /*00ba*/ 	.short	(.L_31 - .L_30)
.L_30:
        /*00bc*/ 	.word	0x00000000
        /*00c0*/ 	.short	0x0002
        /*00c2*/ 	.short	0x0010
        /*00c4*/ 	.byte	0x00, 0xf4, 0x21, 0x00


	//----- nvinfo : EIATTR_KPARAM_INFO
	.align		4
.L_31:
        /*00c8*/ 	.byte	0x04, 0x17
        /*00ca*/ 	.short	(.L_33 - .L_32)
.L_32:
        /*00cc*/ 	.word	0x00000000
        /*00d0*/ 	.short	0x0001
        /*00d2*/ 	.short	0x0008
        /*00d4*/ 	.byte	0x00, 0xf4, 0x21, 0x00


	//----- nvinfo : EIATTR_KPARAM_INFO
	.align		4
.L_33:
        /*00d8*/ 	.byte	0x04, 0x17
        /*00da*/ 	.short	(.L_35 - .L_34)
.L_34:
        /*00dc*/ 	.word	0x00000000
        /*00e0*/ 	.short	0x0000
        /*00e2*/ 	.short	0x0000
        /*00e4*/ 	.byte	0x00, 0xf4, 0x21, 0x00


	//----- nvinfo : EIATTR_EXPLICIT_CLUSTER
	.align		4
.L_35:
        /*00e8*/ 	.byte	0x01, 0x3e
	.zero		2


	//----- nvinfo : EIATTR_CTA_PER_CLUSTER
	.align		4
        /*00ec*/ 	.byte	0x04, 0x3d
        /*00ee*/ 	.short	(.L_37 - .L_36)
.L_36:
        /*00f0*/ 	.word	0x00000002
        /*00f4*/ 	.word	0x00000001
        /*00f8*/ 	.word	0x00000001


	//----- nvinfo : EIATTR_SPARSE_MMA_MASK
	.align		4
.L_37:
        /*00fc*/ 	.byte	0x03, 0x50
        /*00fe*/ 	.short	0x0000


	//----- nvinfo : EIATTR_MAXREG_COUNT
	.align		4
        /*0100*/ 	.byte	0x03, 0x1b
        /*0102*/ 	.short	0x00ff


	//----- nvinfo : EIATTR_NUM_BARRIERS
	.align		4
        /*0104*/ 	.byte	0x02, 0x4c
        /*0106*/ 	.byte	0x01
	.zero		1


	//----- nvinfo : EIATTR_ANNOTATIONS
	.align		4
        /*0108*/ 	.byte	0x04, 0x55
        /*010a*/ 	.short	(.L_39 - .L_38)


	//   ....[0]....
.L_38:
        /*010c*/ 	.word	0x00000001
        /*0110*/ 	.byte	0x90, 0x05, 0x00, 0x00, 0x01, 0x00, 0x00, 0x00, 0xc0, 0x05, 0x00, 0x00, 0x01, 0x00, 0x00, 0x00
        /* <DEDUP_REMOVED lines=8> */
        /*01a0*/ 	.byte	0xc0, 0x16, 0x00, 0x00


	//----- nvinfo : EIATTR_MERCURY_ISA_VERSION
	.align		4
.L_39:
        /*01a4*/ 	.byte	0x03, 0x5f
        /*01a6*/ 	.short	0x0101


	//----- nvinfo : EIATTR_EXIT_INSTR_OFFSETS
	.align		4
        /*01a8*/ 	.byte	0x04, 0x1c
        /*01aa*/ 	.short	(.L_41 - .L_40)


	//   ....[0]....
.L_40:
        /*01ac*/ 	.word	0x00064800


	//   ....[1]....
        /*01b0*/ 	.word	0x00064830


	//----- nvinfo : EIATTR_REQNTID
	.align		4
.L_41:
        /*01b4*/ 	.byte	0x04, 0x10
        /*01b6*/ 	.short	(.L_43 - .L_42)
.L_42:
        /*01b8*/ 	.word	0x00000080
        /*01bc*/ 	.word	0x00000001
        /*01c0*/ 	.word	0x00000001


	//----- nvinfo : EIATTR_CBANK_PARAM_SIZE
	.align		4
.L_43:
        /*01c4*/ 	.byte	0x03, 0x19
        /*01c6*/ 	.short	0x0050


	//----- nvinfo : EIATTR_PARAM_CBANK
	.align		4
        /*01c8*/ 	.byte	0x04, 0x0a
        /*01ca*/ 	.short	(.L_45 - .L_44)
	.align		4
.L_44:
        /*01cc*/ 	.word	index@(.nv.constant0.matmul_kernel)
        /*01d0*/ 	.short	0x0210
        /*01d2*/ 	.short	0x0050


	//----- nvinfo : EIATTR_SW_WAR
	.align		4
.L_45:
        /*01d4*/ 	.byte	0x04, 0x36
        /*01d6*/ 	.short	(.L_47 - .L_46)
.L_46:
        /*01d8*/ 	.word	0x00000008
.L_47:


//--------------------- .nv.callgraph             --------------------------
	.section	.nv.callgraph,"",@"SHT_CUDA_CALLGRAPH"
	.align	4
	.sectionentsize	8
	.align		4
        /*0000*/ 	.word	0x00000000
	.align		4
        /*0004*/ 	.word	0xffffffff
	.align		4
        /*0008*/ 	.word	0x00000000
	.align		4
        /*000c*/ 	.word	0xfffffffe
	.align		4
        /*0010*/ 	.word	0x00000000
	.align		4
        /*0014*/ 	.word	0xfffffffd
	.align		4
        /*0018*/ 	.word	0x00000000
	.align		4
        /*001c*/ 	.word	0xfffffffc


//--------------------- .text.matmul_kernel       --------------------------
	.section	.text.matmul_kernel,"ax",@progbits
	.align	128
        .global         matmul_kernel
        .type           matmul_kernel,@function
        .size           matmul_kernel,(.L_x_4 - matmul_kernel)
        .other          matmul_kernel,@"STO_CUDA_ENTRY STV_DEFAULT"
matmul_kernel:
.text.matmul_kernel:
[----:B------:R-:W0:Y:S08]  /*0000*/  LDC R1, c[0x0][0x28] ;  /* 0x00000a00ff017b82 */ /* 0x000e300000000800 */
[----:B------:R-:W1:Y:S01]  /*0010*/  LDC.64 R126, c[0x0][0x228] ;  /* 0x00008a00ff7e7b82 */ /* 0x000e620000000a00 */
[----:B0-----:R-:W-:Y:S01]  /*0020*/  VIADD R1, R1, 0xffffe030 ;  /* 0xffffe03001017836 */ /* 0x001fe20000000000 */
[----:B------:R-:W0:Y:S01]  /*0030*/  S2R R237, SR_TID.X ;  /* 0x0000000000ed7919 */ /* 0x000e220000002100 */
[----:B------:R-:W-:Y:S01]  /*0040*/  UMOV UR58, 0x400 ;  /* 0x00000400003a7882 */ /* 0x000fe20000000000 */
[----:B------:R-:W-:-:S04]  /*0050*/  ULDC.64 UR56, c[0x0][0x208] ;  /* 0x0000820000387ab9 */ /* 0x000fc80000000a00 */
[----:B------:R-:W2:Y:S08]  /*0060*/  S2UR UR4, SR_CTAID.X ;  /* 0x00000000000479c3 */ /* 0x000eb00000002500 */
[----:B------:R-:W3:Y:S01]  /*0070*/  S2UR UR6, SR_CgaCtaId ;  /* 0x00000000000679c3 */ /* 0x000ee20000008800 */
[----:B-1----:R-:W-:-:S05]  /*0080*/  VIADD R0, R127, 0xff ;  /* 0x000000ff7f007836 */ /* 0x002fca0000000000 */
[----:B------:R-:W-:Y:S02]  /*0090*/  SHF.R.S32.HI R3, RZ, 0x1f, R0 ;  /* 0x0000001fff037819 */ /* 0x000fe40000011400 */
[----:B--2---:R-:W-:Y:S01]  /*00a0*/  I2FP.F32.U32 R5, UR4 ;  /* 0x0000000400057c45 */ /* 0x004fe20008201000 */
[----:B------:R-:W-:Y:S01]  /*00b0*/  ULDC UR4, c[0x0][0x150] ;  /* 0x0000540000047ab9 */ /* 0x000fe20000000800 */
[----:B------:R-:W-:Y:S02]  /*00c0*/  LEA.HI R3, R3, R0, RZ, 0x8 ;  /* 0x0000000003037211 */ /* 0x000fe400078f40ff */
[----:B0-----:R-:W-:Y:S01]  /*00d0*/  LOP3.LUT R239, R237, 0x7f, RZ, 0xc0, !PT ;  /* 0x0000007fedef7812 */ /* 0x001fe200078ec0ff */
[----:B------:R-:W-:Y:S01]  /*00e0*/  FMUL R5, R5, UR4 ;  /* 0x0000000405057c20 */ /* 0x000fe20008400000 */
[----:B------:R-:W-:Y:S01]  /*00f0*/  SHF.R.S32.HI R3, RZ, 0x8, R3 ;  /* 0x00000008ff037819 */ /* 0x000fe20000011403 */
[----:B---3--:R-:W-:Y:S02]  /*0100*/  USHF.L.U32 UR5, UR6, 0x8, URZ ;  /* 0x0000000806057899 */ /* 0x008fe4000800063f */
[----:B------:R-:W-:-:S02]  /*0110*/  ULEA UR58, UR6, UR58, 0x18 ;  /* 0x0000003a063a7291 */ /* 0x000fc4000f8ec03f */
[----:B------:R-:W-:Y:S01]  /*0120*/  IMAD.SHL.U32 R4, R3, 0x8, RZ ;  /* 0x0000000803047824 */ /* 0x000fe200078e00ff */
[----:B------:R-:W0:Y:S01]  /*0130*/  F2I.U32.TRUNC.NTZ R5, R5 ;  /* 0x0000000500057305 */ /* 0x000e22000020f000 */
[----:B------:R-:W-:-:S03]  /*0140*/  ULOP3.LUT UR5, UR5, 0x100, URZ, 0xc0, !UPT ;  /* 0x0000010005057892 */ /* 0x000fc6000f8ec03f */
[----:B------:R-:W-:-:S04]  /*0150*/  IABS R7, R4 ;  /* 0x0000000400077213 */ /* 0x000fc80000000000 */
[----:B------:R-:W1:Y:S01]  /*0160*/  I2F.RP R0, R7 ;  /* 0x0000000700007306 */ /* 0x000e620000209400 */
[----:B0-----:R-:W-:-:S07]  /*0170*/  IABS R11, R5 ;  /* 0x00000005000b7213 */ /* 0x001fce0000000000 */
[----:B-1----:R-:W0:Y:S02]  /*0180*/  MUFU.RCP R0, R0 ;  /* 0x0000000000007308 */ /* 0x002e240000001000 */
[----:B0-----:R-:W-:Y:S01]  /*0190*/  VIADD R2, R0, 0xffffffe ;  /* 0x0ffffffe00027836 */ /* 0x001fe20000000000 */
[----:B------:R-:W-:-:S05]  /*01a0*/  IABS R0, R4 ;  /* 0x0000000400007213 */ /* 0x000fca0000000000 */
[----:B------:R0:W1:Y:S01]  /*01b0*/  F2I.FTZ.U32.TRUNC.NTZ R3, R2 ;  /* 0x0000000200037305 */ /* 0x000062000021f000 */
[----:B------:R-:W-:Y:S02]  /*01c0*/  IMAD.MOV R0, RZ, RZ, -R0 ;  /* 0x000000ffff007224 */ /* 0x000fe400078e0a00 */
[----:B0-----:R-:W-:Y:S02]  /*01d0*/  IMAD.MOV.U32 R2, RZ, RZ, RZ ;  /* 0x000000ffff027224 */ /* 0x001fe400078e00ff */
[----:B-1----:R-:W-:-:S04]  /*01e0*/  IMAD.MOV R6, RZ, RZ, -R3 ;  /* 0x000000ffff067224 */ /* 0x002fc800078e0a03 */
[----:B------:R-:W-:-:S04]  /*01f0*/  IMAD R9, R6, R7, RZ ;  /* 0x0000000706097224 */ /* 0x000fc800078e02ff */
[----:B------:R-:W-:-:S06]  /*0200*/  IMAD.HI.U32 R2, R3, R9, R2 ;  /* 0x0000000903027227 */ /* 0x000fcc00078e0002 */
[----:B------:R-:W-:-:S04]  /*0210*/  IMAD.HI.U32 R2, R2, R11, RZ ;  /* 0x0000000b02027227 */ /* 0x000fc800078e00ff */
[----:B------:R-:W-:-:S05]  /*0220*/  IMAD R0, R2, R0, R11 ;  /* 0x0000000002007224 */ /* 0x000fca00078e020b */
[----:B------:R-:W-:-:S13]  /*0230*/  ISETP.GT.U32.AND P1, PT, R7, R0, PT ;  /* 0x000000000700720c */ /* 0x000fda0003f24070 */
[----:B------:R-:W-:Y:S02]  /*0240*/  @!P1 IMAD.IADD R0, R0, 0x1, -R7 ;  /* 0x0000000100009824 */ /* 0x000fe400078e0a07 */
[----:B------:R-:W-:Y:S01]  /*0250*/  @!P1 VIADD R2, R2, 0x1 ;  /* 0x0000000102029836 */ /* 0x000fe20000000000 */
[----:B------:R-:W-:Y:S02]  /*0260*/  ISETP.NE.AND P1, PT, R4, RZ, PT ;  /* 0x000000ff0400720c */ /* 0x000fe40003f25270 */
[----:B------:R-:W-:Y:S02]  /*0270*/  ISETP.GE.U32.AND P0, PT, R0, R7, PT ;  /* 0x000000070000720c */ /* 0x000fe40003f06070 */
[----:B------:R-:W-:-:S04]  /*0280*/  LOP3.LUT R0, R5, R4, RZ, 0x3c, !PT ;  /* 0x0000000405007212 */ /* 0x000fc800078e3cff */
[----:B------:R-:W-:Y:S01]  /*0290*/  ISETP.GE.AND P2, PT, R0, RZ, PT ;  /* 0x000000ff0000720c */ /* 0x000fe20003f46270 */
[----:B------:R-:W-:-:S05]  /*02a0*/  VIADD R0, R126, 0x1ff ;  /* 0x000001ff7e007836 */ /* 0x000fca0000000000 */
[----:B------:R-:W-:Y:S01]  /*02b0*/  SHF.R.S32.HI R3, RZ, 0x1f, R0 ;  /* 0x0000001fff037819 */ /* 0x000fe20000011400 */
[----:B------:R-:W-:-:S03]  /*02c0*/  @P0 VIADD R2, R2, 0x1 ;  /* 0x0000000102020836 */ /* 0x000fc60000000000 */
[----:B------:R-:W-:-:S03]  /*02d0*/  LEA.HI R3, R3, R0, RZ, 0x9 ;  /* 0x0000000003037211 */ /* 0x000fc600078f48ff */
[----:B------:R-:W-:Y:S01]  /*02e0*/  @!P2 IMAD.MOV R2, RZ, RZ, -R2 ;  /* 0x000000ffff02a224 */ /* 0x000fe200078e0a02 */
[----:B------:R-:W-:-:S05]  /*02f0*/  @!P1 LOP3.LUT R2, RZ, R4, RZ, 0x33, !PT ;  /* 0x00000004ff029212 */ /* 0x000fca00078e33ff */
[----:B------:R-:W-:Y:S02]  /*0300*/  IMAD.SHL.U32 R6, R2, 0x8, RZ ;  /* 0x0000000802067824 */ /* 0x000fe400078e00ff */
[----:B------:R-:W-:-:S03]  /*0310*/  IMAD.MOV R2, RZ, RZ, -R2 ;  /* 0x000000ffff027224 */ /* 0x000fc600078e0a02 */
[----:B------:R-:W-:Y:S01]  /*0320*/  LEA.HI.SX32 R3, R3, -R6, 0x17 ;  /* 0x8000000603037211 */ /* 0x000fe200078fbaff */
[----:B------:R-:W-:-:S03]  /*0330*/  IMAD R4, R4, R2, R5 ;  /* 0x0000000204047224 */ /* 0x000fc600078e0205 */
[----:B------:R-:W-:Y:S02]  /*0340*/  VIMNMX R11, R3, 0x8, PT ;  /* 0x00000008030b7848 */ /* 0x000fe40003fe0100 */
[----:B------:R-:W-:Y:S02]  /*0350*/  IABS R9, R4 ;  /* 0x0000000400097213 */ /* 0x000fe40000000000 */
[----:B------:R-:W-:-:S04]  /*0360*/  IABS R7, R11 ;  /* 0x0000000b00077213 */ /* 0x000fc80000000000 */
[----:B------:R-:W0:Y:S08]  /*0370*/  I2F.RP R0, R7 ;  /* 0x0000000700007306 */ /* 0x000e300000209400 */
[----:B0-----:R-:W0:Y:S02]  /*0380*/  MUFU.RCP R0, R0 ;  /* 0x0000000000007308 */ /* 0x001e240000001000 */
[----:B0-----:R-:W-:-:S06]  /*0390*/  VIADD R3, R0, 0xffffffe ;  /* 0x0ffffffe00037836 */ /* 0x001fcc0000000000 */
[----:B------:R-:W0:Y:S02]  /*03a0*/  F2I.FTZ.U32.TRUNC.NTZ R3, R3 ;  /* 0x0000000300037305 */ /* 0x000e24000021f000 */
[----:B0-----:R-:W-:-:S04]  /*03b0*/  IMAD.MOV R8, RZ, RZ, -R3 ;  /* 0x000000ffff087224 */ /* 0x001fc800078e0a03 */
[----:B------:R-:W-:Y:S01]  /*03c0*/  IMAD.MOV.U32 R2, RZ, RZ, R8 ;  /* 0x000000ffff027224 */ /* 0x000fe200078e0008 */
[----:B------:R-:W-:-:S03]  /*03d0*/  IABS R8, R11 ;  /* 0x0000000b00087213 */ /* 0x000fc60000000000 */
[----:B------:R-:W-:Y:S02]  /*03e0*/  IMAD R5, R2, R7, RZ ;  /* 0x0000000702057224 */ /* 0x000fe400078e02ff */
[----:B------:R-:W-:Y:S02]  /*03f0*/  IMAD.MOV.U32 R2, RZ, RZ, RZ ;  /* 0x000000ffff027224 */ /* 0x000fe400078e00ff */
[----:B------:R-:W-:Y:S02]  /*0400*/  IMAD.MOV R0, RZ, RZ, -R8 ;  /* 0x000000ffff007224 */ /* 0x000fe400078e0a08 */
[----:B------:R-:W-:Y:S02]  /*0410*/  IMAD.HI.U32 R2, R3, R5, R2 ;  /* 0x0000000503027227 */ /* 0x000fe400078e0002 */
[----:B------:R-:W0:Y:S04]  /*0420*/  LDC R3, c[0x0][0x230] ;  /* 0x00008c00ff037b82 */ /* 0x000e280000000800 */
[----:B------:R-:W-:-:S04]  /*0430*/  IMAD.HI.U32 R2, R2, R9, RZ ;  /* 0x0000000902027227 */ /* 0x000fc800078e00ff */
[----:B------:R-:W-:-:S05]  /*0440*/  IMAD R0, R2, R0, R9 ;  /* 0x0000000002007224 */ /* 0x000fca00078e0209 */
[----:B------:R-:W-:Y:S01]  /*0450*/  ISETP.GT.U32.AND P1, PT, R7, R0, PT ;  /* 0x000000000700720c */ /* 0x000fe20003f24070 */
[----:B0-----:R-:W-:-:S12]  /*0460*/  VIADD R10, R3, 0x7f ;  /* 0x0000007f030a7836 */ /* 0x001fd80000000000 */
[----:B------:R-:W-:Y:S02]  /*0470*/  @!P1 IMAD.IADD R0, R0, 0x1, -R7 ;  /* 0x0000000100009824 */ /* 0x000fe400078e0a07 */
[----:B------:R-:W-:Y:S01]  /*0480*/  @!P1 VIADD R2, R2, 0x1 ;  /* 0x0000000102029836 */ /* 0x000fe20000000000 */
[----:B------:R-:W-:Y:S02]  /*0490*/  ISETP.NE.AND P1, PT, R11, RZ, PT ;  /* 0x000000ff0b00720c */ /* 0x000fe40003f25270 */
[----:B------:R-:W-:Y:S02]  /*04a0*/  ISETP.GE.U32.AND P0, PT, R0, R7, PT ;  /* 0x000000070000720c */ /* 0x000fe40003f06070 */
[----:B------:R-:W-:-:S04]  /*04b0*/  LOP3.LUT R0, R4, R11, RZ, 0x3c, !PT ;  /* 0x0000000b04007212 */ /* 0x000fc800078e3cff */
[----:B------:R-:W-:-:S07]  /*04c0*/  ISETP.GE.AND P2, PT, R0, RZ, PT ;  /* 0x000000ff0000720c */ /* 0x000fce0003f46270 */
[----:B------:R-:W-:Y:S01]  /*04d0*/  @P0 VIADD R2, R2, 0x1 ;  /* 0x0000000102020836 */ /* 0x000fe20000000000 */
[----:B------:R-:W-:-:S05]  /*04e0*/  ISETP.GT.AND P0, PT, R10, 0x7f, PT ;  /* 0x0000007f0a00780c */ /* 0x000fca0003f04270 */
[----:B------:R-:W-:Y:S01]  /*04f0*/  @!P2 IMAD.MOV R2, RZ, RZ, -R2 ;  /* 0x000000ffff02a224 */ /* 0x000fe200078e0a02 */
[----:B------:R-:W-:-:S05]  /*0500*/  @!P1 LOP3.LUT R2, RZ, R11, RZ, 0x33, !PT ;  /* 0x0000000bff029212 */ /* 0x000fca00078e33ff */
[----:B------:R-:W-:-:S04]  /*0510*/  IMAD.MOV R0, RZ, RZ, -R2 ;  /* 0x000000ffff007224 */ /* 0x000fc800078e0a02 */
[----:B------:R-:W-:-:S04]  /*0520*/  IMAD R0, R11, R0, R4 ;  /* 0x000000000b007224 */ /* 0x000fc800078e0204 */
[----:B------:R-:W-:-:S05]  /*0530*/  IMAD.IADD R0, R6, 0x1, R0 ;  /* 0x0000000106007824 */ /* 0x000fca00078e0200 */
[----:B------:R-:W-:Y:S01]  /*0540*/  R2UR UR4, R0 ;  /* 0x00000000000472ca */ /* 0x000fe200000e0000 */
[----:B------:R-:W-:-:S04]  /*0550*/  IMAD.SHL.U32 R0, R2, 0x100, RZ ;  /* 0x0000010002007824 */ /* 0x000fc800078e00ff */
[C---:B------:R-:W-:Y:S02]  /*0560*/  VIADD R4, R0.reuse, 0x1 ;  /* 0x0000000100047836 */ /* 0x040fe40000000000 */
[C---:B------:R-:W-:Y:S02]  /*0570*/  VIADD R3, R0.reuse, 0x2 ;  /* 0x0000000200037836 */ /* 0x040fe40000000000 */
[C---:B------:R-:W-:Y:S01]  /*0580*/  VIADD R2, R0.reuse, 0x3 ;  /* 0x0000000300027836 */ /* 0x040fe20000000000 */
[----:B------:R0:W-:Y:S01]  /*0590*/  STL [R1+0x68], R4 ;  /* 0x0000680401007387 */ /* 0x0001e20000100800 */
[C---:B------:R-:W-:Y:S02]  /*05a0*/  VIADD R250, R0.reuse, 0x13 ;  /* 0x0000001300fa7836 */ /* 0x040fe40000000000 */
[----:B------:R-:W-:Y:S01]  /*05b0*/  ULEA UR4, UR4, UR5, 0x9 ;  /* 0x0000000504047291 */ /* 0x000fe2000f8e483f */
[----:B------:R1:W-:Y:S01]  /*05c0*/  STL [R1+0x64], R3 ;  /* 0x0000640301007387 */ /* 0x0003e20000100800 */
[----:B------:R-:W-:-:S02]  /*05d0*/  VIADD R249, R0, 0x14 ;  /* 0x0000001400f97836 */ /* 0x000fc40000000000 */
[C---:B------:R-:W-:Y:S01]  /*05e0*/  VIADD R248, R0.reuse, 0x15 ;  /* 0x0000001500f87836 */ /* 0x040fe20000000000 */
[----:B------:R2:W-:Y:S01]  /*05f0*/  STL [R1+0x60], R2 ;  /* 0x0000600201007387 */ /* 0x0005e20000100800 */
[C---:B------:R-:W-:Y:S02]  /*0600*/  VIADD R35, R0.reuse, 0x16 ;  /* 0x0000001600237836 */ /* 0x040fe40000000000 */
[C---:B0-----:R-:W-:Y:S02]  /*0610*/  VIADD R4, R0.reuse, 0x4 ;  /* 0x0000000400047836 */ /* 0x041fe40000000000 */
[C---:B------:R-:W-:Y:S02]  /*0620*/  VIADD R19, R0.reuse, 0x17 ;  /* 0x0000001700137836 */ /* 0x040fe40000000000 */
[C---:B-1----:R-:W-:Y:S01]  /*0630*/  VIADD R3, R0.reuse, 0x5 ;  /* 0x0000000500037836 */ /* 0x042fe20000000000 */
[----:B------:R0:W-:Y:S01]  /*0640*/  STL [R1+0x5c], R4 ;  /* 0x00005c0401007387 */ /* 0x0001e20000100800 */
[----:B------:R-:W-:-:S02]  /*0650*/  VIADD R5, R0, 0x18 ;  /* 0x0000001800057836 */ /* 0x000fc40000000000 */
[C---:B--2---:R-:W-:Y:S01]  /*0660*/  VIADD R2, R0.reuse, 0x6 ;  /* 0x0000000600027836 */ /* 0x044fe20000000000 */
[----:B------:R1:W-:Y:S01]  /*0670*/  STL [R1+0x58], R3 ;  /* 0x0000580301007387 */ /* 0x0003e20000100800 */
[C---:B------:R-:W-:Y:S02]  /*0680*/  VIADD R51, R0.reuse, 0x19 ;  /* 0x0000001900337836 */ /* 0x040fe40000000000 */
[C---:B------:R-:W-:Y:S01]  /*0690*/  VIADD R49, R0.reuse, 0x1a ;  /* 0x0000001a00317836 */ /* 0x040fe20000000000 */
[----:B------:R2:W-:Y:S01]  /*06a0*/  STL [R1+0x54], R2 ;  /* 0x0000540201007387 */ /* 0x0005e20000100800 */
[C---:B------:R-:W-:Y:S02]  /*06b0*/  VIADD R47, R0.reuse, 0x1b ;  /* 0x0000001b002f7836 */ /* 0x040fe40000000000 */
[C---:B0-----:R-:W-:Y:S02]  /*06c0*/  VIADD R4, R0.reuse, 0x7 ;  /* 0x0000000700047836 */ /* 0x041fe40000000000 */
[----:B------:R-:W-:-:S02]  /*06d0*/  VIADD R82, R0, 0x1c ;  /* 0x0000001c00527836 */ /* 0x000fc40000000000 */
[C---:B-1----:R-:W-:Y:S01]  /*06e0*/  VIADD R3, R0.reuse, 0x8 ;  /* 0x0000000800037836 */ /* 0x042fe20000000000 */
[----:B------:R0:W-:Y:S01]  /*06f0*/  STL [R1+0x50], R4 ;  /* 0x0000500401007387 */ /* 0x0001e20000100800 */
[C---:B------:R-:W-:Y:S02]  /*0700*/  VIADD R74, R0.reuse, 0x1d ;  /* 0x0000001d004a7836 */ /* 0x040fe40000000000 */
[C---:B--2---:R-:W-:Y:S01]  /*0710*/  VIADD R2, R0.reuse, 0x9 ;  /* 0x0000000900027836 */ /* 0x044fe20000000000 */
[----:B------:R1:W-:Y:S01]  /*0720*/  STL [R1+0x4c], R3 ;  /* 0x00004c0301007387 */ /* 0x0003e20000100800 */
[C---:B------:R-:W-:Y:S02]  /*0730*/  VIADD R62, R0.reuse, 0x1e ;  /* 0x0000001e003e7836 */ /* 0x040fe40000000000 */
[C---:B------:R-:W-:Y:S01]  /*0740*/  VIADD R66, R0.reuse, 0x1f ;  /* 0x0000001f00427836 */ /* 0x040fe20000000000 */
[----:B------:R2:W-:Y:S01]  /*0750*/  STL [R1+0x48], R2 ;  /* 0x0000480201007387 */ /* 0x0005e20000100800 */
[----:B------:R-:W-:-:S02]  /*0760*/  VIADD R244, R0, 0x20 ;  /* 0x0000002000f47836 */ /* 0x000fc40000000000 */
[C---:B0-----:R-:W-:Y:S02]  /*0770*/  VIADD R4, R0.reuse, 0xa ;  /* 0x0000000a00047836 */ /* 0x041fe40000000000 */
[C---:B------:R-:W-:Y:S02]  /*0780*/  VIADD R11, R0.reuse, 0x21 ;  /* 0x00000021000b7836 */ /* 0x040fe40000000000 */
[C---:B-1----:R-:W-:Y:S01]  /*0790*/  VIADD R3, R0.reuse, 0xb ;  /* 0x0000000b00037836 */ /* 0x042fe20000000000 */
[----:B------:R0:W-:Y:S01]  /*07a0*/  STL [R1+0x44], R4 ;  /* 0x0000440401007387 */ /* 0x0001e20000100800 */
[C---:B------:R-:W-:Y:S02]  /*07b0*/  VIADD R101, R0.reuse, 0x22 ;  /* 0x0000002200657836 */ /* 0x040fe40000000000 */
[C---:B--2---:R-:W-:Y:S01]  /*07c0*/  VIADD R2, R0.reuse, 0xc ;  /* 0x0000000c00027836 */ /* 0x044fe20000000000 */
        /* <DEDUP_REMOVED lines=19> */
[----:B------:R-:W-:Y:S01]  /*0900*/  STL [R1+0x2c], R4 ;  /* 0x00002c0401007387 */ /* 0x000fe20000100800 */
[C---:B------:R-:W-:Y:S02]  /*0910*/  VIADD R146, R0.reuse, 0x2c ;  /* 0x0000002c00927836 */ /* 0x040fe40000000000 */
[C---:B--2---:R-:W-:Y:S01]  /*0920*/  VIADD R2, R0.reuse, 0x12 ;  /* 0x0000001200027836 */ /* 0x044fe20000000000 */
[----:B------:R0:W-:Y:S01]  /*0930*/  STL [R1+0x28], R3 ;  /* 0x0000280301007387 */ /* 0x0001e20000100800 */
[C---:B------:R-:W-:Y:S02]  /*0940*/  VIADD R142, R0.reuse, 0x2d ;  /* 0x0000002d008e7836 */ /* 0x040fe40000000000 */
[C---:B------:R-:W-:Y:S01]  /*0950*/  VIADD R168, R0.reuse, 0x2e ;  /* 0x0000002e00a87836 */ /* 0x040fe20000000000 */
[----:B------:R1:W-:Y:S01]  /*0960*/  STL [R1+0x24], R2 ;  /* 0x0000240201007387 */ /* 0x0003e20000100800 */
[----:B------:R-:W-:-:S02]  /*0970*/  VIADD R189, R0, 0x2f ;  /* 0x0000002f00bd7836 */ /* 0x000fc40000000000 */
[C---:B------:R-:W-:Y:S02]  /*0980*/  VIADD R175, R0.reuse, 0x30 ;  /* 0x0000003000af7836 */ /* 0x040fe40000000000 */
[C---:B------:R-:W-:Y:S02]  /*0990*/  VIADD R184, R0.reuse, 0x31 ;  /* 0x0000003100b87836 */ /* 0x040fe40000000000 */
[----:B0-----:R-:W-:Y:S02]  /*09a0*/  VIADD R3, R239, UR4 ;  /* 0x00000004ef037c36 */ /* 0x001fe40008000000 */
[C---:B------:R-:W-:Y:S02]  /*09b0*/  VIADD R198, R0.reuse, 0x32 ;  /* 0x0000003200c67836 */ /* 0x040fe40000000000 */
[C---:B------:R-:W-:Y:S02]  /*09c0*/  VIADD R173, R0.reuse, 0x33 ;  /* 0x0000003300ad7836 */ /* 0x040fe40000000000 */
[----:B------:R-:W-:-:S02]  /*09d0*/  VIADD R170, R0, 0x34 ;  /* 0x0000003400aa7836 */ /* 0x000fc40000000000 */
[C---:B------:R-:W-:Y:S02]  /*09e0*/  VIADD R180, R0.reuse, 0x35 ;  /* 0x0000003500b47836 */ /* 0x040fe40000000000 */
[C---:B------:R-:W-:Y:S02]  /*09f0*/  VIADD R177, R0.reuse, 0x36 ;  /* 0x0000003600b17836 */ /* 0x040fe40000000000 */
[C---:B------:R-:W-:Y:S02]  /*0a00*/  VIADD R163, R0.reuse, 0x37 ;  /* 0x0000003700a37836 */ /* 0x040fe40000000000 */
        /* <DEDUP_REMOVED lines=199> */
[----:B------:R-:W-:Y:S02]  /*1680*/  VIADD R239, R0, 0xff ;  /* 0x000000ff00ef7836 */ /* 0x000fe40000000000 */
[----:B------:R-:W-:Y:S01]  /*1690*/  VIADD R4, R3, 0x80 ;  /* 0x0000008003047836 */ /* 0x000fe20000000000 */
[----:B-1----:R-:W-:Y:S06]  /*16a0*/  @P0 BRA `(.L_x_0) ;  /* 0x0000001c000c0947 */ /* 0x002fec0003800000 */
[----:B------:R-:W-:Y:S01]  /*16b0*/  IMAD.SHL.U32 R2, R237, 0x10, RZ ;  /* 0x00000010ed027824 */ /* 0x000fe200078e00ff */
[----:B------:R0:W-:Y:S01]  /*16c0*/  STL [R1+0x400], RZ ;  /* 0x000400ff01007387 */ /* 0x0001e20000100800 */
[----:B------:R-:W-:Y:S02]  /*16d0*/  CS2R R24, SRZ ;  /* 0x0000000000187805 */ /* 0x000fe4000001ff00 */
[----:B------:R-:W-:Y:S02]  /*16e0*/  CS2R R26, SRZ ;  /* 0x00000000001a7805 */ /* 0x000fe4000001ff00 */
[----:B------:R-:W-:Y:S01]  /*16f0*/  CS2R R28, SRZ ;  /* 0x00000000001c7805 */ /* 0x000fe2000001ff00 */
[----:B------:R0:W-:Y:S01]  /*1700*/  STL [R1+0x1900], R2 ;  /* 0x0019000201007387 */ /* 0x0001e20000100800 */
[----:B------:R-:W-:Y:S02]  /*1710*/  CS2R R30, SRZ ;  /* 0x00000000001e7805 */ /* 0x000fe4000001ff00 */
[----:B------:R-:W-:-:S02]  /*1720*/  CS2R R32, SRZ ;  /* 0x0000000000207805 */ /* 0x000fc4000001ff00 */
[----:B------:R-:W-:Y:S01]  /*1730*/  CS2R R34, SRZ ;  /* 0x0000000000227805 */ /* 0x000fe2000001ff00 */
[----:B------:R0:W-:Y:S01]  /*1740*/  STL [R1+0x404], RZ ;  /* 0x000404ff01007387 */ /* 0x0001e20000100800 */
[----:B------:R-:W-:Y:S02]  /*1750*/  CS2R R36, SRZ ;  /* 0x0000000000247805 */ /* 0x000fe4000001ff00 */
[----:B------:R-:W-:Y:S02]  /*1760*/  CS2R R38, SRZ ;  /* 0x0000000000267805 */ /* 0x000fe4000001ff00 */
[----:B------:R-:W-:Y:S01]  /*1770*/  CS2R R40, SRZ ;  /* 0x0000000000287805 */ /* 0x000fe2000001ff00 */
[----:B------:R0:W-:Y:S01]  /*1780*/  STL [R1+0x408], RZ ;  /* 0x000408ff01007387 */ /* 0x0001e20000100800 */
        /* <DEDUP_REMOVED lines=72> */
[----:B------:R-:W-:-:S03]  /*1c10*/  CS2R R150, SRZ ;  /* 0x0000000000967805 */ /* 0x000fc6000001ff00 */
[----:B------:R0:W-:Y:S04]  /*1c20*/  STL [R1+0x454], RZ ;  /* 0x000454ff01007387 */ /* 0x0001e80000100800 */
        /* <DEDUP_REMOVED lines=234> */
[----:B------:R0:W-:Y:S04]  /*2ad0*/  STL [R1], RZ ;  /* 0x000000ff01007387 */ /* 0x0001e80000100800 */
        /* <DEDUP_REMOVED lines=126> */
[----:B------:R0:W-:Y:S01]  /*32c0*/  STL [R1+0x1fc], RZ ;  /* 0x0001fcff01007387 */ /* 0x0001e20000100800 */
[----:B------:R-:W-:Y:S05]  /*32d0*/  BRA `(.L_x_1) ;  /* 0x0000039c00a47947 */ /* 0x000fea0003800000 */
.L_x_0:
[----:B------:R-:W-:Y:S01]  /*32e0*/  IABS R237, R126 ;  /* 0x0000007e00ed7213 */ /* 0x000fe20000000000 */
[----:B------:R-:W-:Y:S01]  /*32f0*/  STL [R1+0x1974], R127 ;  /* 0x0019747f01007387 */ /* 0x000fe20000100800 */
[----:B------:R-:W-:Y:S01]  /*3300*/  IABS R2, R127 ;  /* 0x0000007f00027213 */ /* 0x000fe20000000000 */
[----:B------:R-:W-:Y:S01]  /*3310*/  ULDC UR4, c[0x0][0x234] ;  /* 0x00008d0000047ab9 */ /* 0x000fe20000000800 */
[----:B------:R-:W0:Y:S01]  /*3320*/  I2F.RP R6, R237 ;  /* 0x000000ed00067306 */ /* 0x000e220000209400 */
[----:B------:R-:W-:Y:S01]  /*3330*/  IABS R243, R4 ;  /* 0x0000000400f37213 */ /* 0x000fe20000000000 */
[----:B------:R-:W-:Y:S01]  /*3340*/  STL [R1+0x1904], R3 ;  /* 0x0019040301007387 */ /* 0x000fe20000100800 */
[----:B------:R-:W-:Y:S01]  /*3350*/  ISETP.GE.AND P5, PT, R240, RZ, PT ;  /* 0x000000fff000720c */ /* 0x000fe20003fa6270 */
[----:B------:R-:W-:Y:S01]  /*3360*/  ULDC.64 UR6, c[0x0][0x210] ;  /* 0x0000840000067ab9 */ /* 0x000fe20000000a00 */
[----:B------:R-:W-:Y:S01]  /*3370*/  ISETP.GE.AND P4, PT, R239, RZ, PT ;  /* 0x000000ffef00720c */ /* 0x000fe20003f86270 */
[----:B------:R1:W-:Y:S01]  /*3380*/  STL [R1+0x1908], R4 ;  /* 0x0019080401007387 */ /* 0x0003e20000100800 */
[----:B------:R-:W-:Y:S01]  /*3390*/  ISETP.GE.AND P3, PT, R241, RZ, PT ;  /* 0x000000fff100720c */ /* 0x000fe20003f66270 */
[----:B------:R-:W2:Y:S01]  /*33a0*/  I2F.RP R246, R2 ;  /* 0x0000000200f67306 */ /* 0x000ea20000209400 */
[----:B------:R-:W-:Y:S01]  /*33b0*/  ISETP.GE.AND P2, PT, R4, RZ, PT ;  /* 0x000000ff0400720c */ /* 0x000fe20003f46270 */
[----:B------:R-:W-:Y:S01]  /*33c0*/  ULDC.64 UR10, c[0x0][0x218] ;  /* 0x00008600000a7ab9 */ /* 0x000fe20000000a00 */
[----:B------:R-:W-:Y:S01]  /*33d0*/  IABS R252, R236 ;  /* 0x000000ec00fc7213 */ /* 0x000fe20000000000 */
[----:B------:R-:W-:Y:S01]  /*33e0*/  ULDC UR30, c[0x0][0x240] ;  /* 0x00009000001e7ab9 */ /* 0x000fe20000000800 */
[----:B------:R-:W-:Y:S01]  /*33f0*/  ULDC UR14, c[0x0][0x238] ;  /* 0x00008e00000e7ab9 */ /* 0x000fe20000000800 */
[----:B------:R-:W-:Y:S01]  /*3400*/  ULDC UR18, c[0x0][0x238] ;  /* 0x00008e0000127ab9 */ /* 0x000fe20000000800 */
[----:B------:R-:W-:Y:S01]  /*3410*/  ULDC UR22, c[0x0][0x238] ;  /* 0x00008e0000167ab9 */ /* 0x000fe20000000800 */
[----:B0-----:R-:W0:Y:S01]  /*3420*/  MUFU.RCP R6, R6 ;  /* 0x0000000600067308 */ /* 0x001e220000001000 */
[----:B------:R-:W-:Y:S01]  /*3430*/  ULDC UR23, c[0x0][0x238] ;  /* 0x00008e0000177ab9 */ /* 0x000fe20000000800 */
[----:B------:R-:W-:Y:S01]  /*3440*/  ULDC UR26, c[0x0][0x238] ;  /* 0x00008e00001a7ab9 */ /* 0x000fe20000000800 */
[----:B------:R-:W-:Y:S01]  /*3450*/  ULDC UR27, c[0x0][0x238] ;  /* 0x00008e00001b7ab9 */ /* 0x000fe20000000800 */
[----:B------:R-:W-:Y:S01]  /*3460*/  ULDC UR21, c[0x0][0x238] ;  /* 0x00008e0000157ab9 */ /* 0x000fe20000000800 */
[----:B------:R-:W-:Y:S01]  /*3470*/  ULDC UR43, c[0x0][0x238] ;  /* 0x00008e00002b7ab9 */ /* 0x000fe20000000800 */
[----:B------:R-:W-:Y:S01]  /*3480*/  ULDC UR20, c[0x0][0x238] ;  /* 0x00008e0000147ab9 */ /* 0x000fe20000000800 */
[----:B------:R-:W-:Y:S01]  /*3490*/  ULDC UR9, c[0x0][0x238] ;  /* 0x00008e0000097ab9 */ /* 0x000fe20000000800 */
[----:B--2---:R-:W2:Y:S01]  /*34a0*/  MUFU.RCP R246, R246 ;  /* 0x000000f600f67308 */ /* 0x004ea20000001000 */
[----:B------:R-:W-:Y:S01]  /*34b0*/  ULDC UR29, c[0x0][0x238] ;  /* 0x00008e00001d7ab9 */ /* 0x000fe20000000800 */
[----:B------:R-:W-:Y:S01]  /*34c0*/  ULDC UR60, c[0x0][0x238] ;  /* 0x00008e00003c7ab9 */ /* 0x000fe20000000800 */
[----:B------:R-:W-:Y:S01]  /*34d0*/  ULDC UR19, c[0x0][0x238] ;  /* 0x00008e0000137ab9 */ /* 0x000fe20000000800 */
[----:B------:R-:W-:Y:S01]  /*34e0*/  ULDC UR53, c[0x0][0x238] ;  /* 0x00008e0000357ab9 */ /* 0x000fe20000000800 */
[----:B------:R-:W-:Y:S01]  /*34f0*/  ULDC UR45, c[0x0][0x238] ;  /* 0x00008e00002d7ab9 */ /* 0x000fe20000000800 */
[----:B------:R-:W-:Y:S01]  /*3500*/  ULDC UR38, c[0x0][0x238] ;  /* 0x00008e0000267ab9 */ /* 0x000fe20000000800 */
[----:B------:R-:W-:Y:S01]  /*3510*/  ULDC UR17, c[0x0][0x238] ;  /* 0x00008e0000117ab9 */ /* 0x000fe20000000800 */
[----:B------:R-:W-:Y:S01]  /*3520*/  ULDC UR49, c[0x0][0x238] ;  /* 0x00008e0000317ab9 */ /* 0x000fe20000000800 */
[----:B0-----:R-:W-:Y:S01]  /*3530*/  VIADD R6, R6, 0xffffffe ;  /* 0x0ffffffe06067836 */ /* 0x001fe20000000000 */
[----:B------:R-:W-:Y:S01]  /*3540*/  ULDC UR37, c[0x0][0x238] ;  /* 0x00008e0000257ab9 */ /* 0x000fe20000000800 */
[----:B------:R-:W-:Y:S01]  /*3550*/  ULDC UR42, c[0x0][0x238] ;  /* 0x00008e00002a7ab9 */ /* 0x000fe20000000800 */
[----:B------:R-:W-:Y:S01]  /*3560*/  ULDC UR34, c[0x0][0x238] ;  /* 0x00008e0000227ab9 */ /* 0x000fe20000000800 */
[----:B------:R0:W3:Y:S01]  /*3570*/  F2I.FTZ.U32.TRUNC.NTZ R7, R6 ;  /* 0x0000000600077305 */ /* 0x0000e2000021f000 */
[----:B------:R-:W-:Y:S01]  /*3580*/  ULDC UR48, c[0x0][0x238] ;  /* 0x00008e0000307ab9 */ /* 0x000fe20000000800 */
[----:B------:R-:W-:Y:S01]  /*3590*/  ULDC UR13, c[0x0][0x238] ;  /* 0x00008e00000d7ab9 */ /* 0x000fe20000000800 */
[----:B------:R-:W-:Y:S01]  /*35a0*/  ULDC UR55, c[0x0][0x238] ;  /* 0x00008e0000377ab9 */ /* 0x000fe20000000800 */
[----:B--2---:R-:W-:Y:S01]  /*35b0*/  VIADD R246, R246, 0xffffffe ;  /* 0x0ffffffef6f67836 */ /* 0x004fe20000000000 */
[----:B------:R-:W-:Y:S01]  /*35c0*/  ULDC UR51, c[0x0][0x238] ;  /* 0x00008e0000337ab9 */ /* 0x000fe20000000800 */
[----:B------:R-:W-:Y:S01]  /*35d0*/  ULDC UR25, c[0x0][0x238] ;  /* 0x00008e0000197ab9 */ /* 0x000fe20000000800 */
[----:B------:R-:W-:Y:S01]  /*35e0*/  ULDC UR33, c[0x0][0x238] ;  /* 0x00008e0000217ab9 */ /* 0x000fe20000000800 */
[----:B------:R2:W4:Y:S01]  /*35f0*/  F2I.FTZ.U32.TRUNC.NTZ R247, R246 ;  /* 0x000000f600f77305 */ /* 0x000522000021f000 */
[----:B0-----:R-:W-:Y:S01]  /*3600*/  IMAD.MOV.U32 R6, RZ, RZ, RZ ;  /* 0x000000ffff067224 */ /* 0x001fe200078e00ff */
[----:B------:R-:W-:Y:S01]  /*3610*/  ULDC UR41, c[0x0][0x238] ;  /* 0x00008e0000297ab9 */ /* 0x000fe20000000800 */
[----:B------:R-:W-:Y:S01]  /*3620*/  ULDC UR47, c[0x0][0x238] ;  /* 0x00008e00002f7ab9 */ /* 0x000fe20000000800 */
[----:B------:R-:W-:Y:S01]  /*3630*/  ULDC UR15, c[0x0][0x238] ;  /* 0x00008e00000f7ab9 */ /* 0x000fe20000000800 */
[----:B------:R-:W-:Y:S01]  /*3640*/  ULDC UR31, c[0x0][0x238] ;  /* 0x00008e00001f7ab9 */ /* 0x000fe20000000800 */
[----:B------:R-:W-:Y:S01]  /*3650*/  ULDC UR35, c[0x0][0x238] ;  /* 0x00008e0000237ab9 */ /* 0x000fe20000000800 */
[--C-:B---3--:R-:W-:Y:S01]  /*3660*/  IMAD.MOV R245, RZ, RZ, -R7.reuse ;  /* 0x000000fffff57224 */ /* 0x108fe200078e0a07 */
[----:B------:R-:W-:Y:S01]  /*3670*/  ULDC UR39, c[0x0][0x238] ;  /* 0x00008e0000277ab9 */ /* 0x000fe20000000800 */
[----:B--2---:R-:W-:Y:S01]  /*3680*/  IABS R246, R3 ;  /* 0x0000000300f67213 */ /* 0x004fe20000000000 */
[----:B------:R-:W-:Y:S01]  /*3690*/  ULDC UR8, c[0x0][0x238] ;  /* 0x00008e0000087ab9 */ /* 0x000fe20000000800 */
[----:B------:R-:W-:Y:S01]  /*36a0*/  IMAD R245, R245, R237, RZ ;  /* 0x000000edf5f57224 */ /* 0x000fe200078e02ff */
[----:B------:R-:W-:Y:S01]  /*36b0*/  ULDC UR5, c[0x0][0x238] ;  /* 0x00008e0000057ab9 */ /* 0x000fe20000000800 */
[----:B------:R-:W-:Y:S01]  /*36c0*/  ULDC UR61, c[0x0][0x238] ;  /* 0x00008e00003d7ab9 */ /* 0x000fe20000000800 */
[----:B------:R-:W-:Y:S01]  /*36d0*/  ULDC UR12, c[0x0][0x238] ;  /* 0x00008e00000c7ab9 */ /* 0x000fe20000000800 */
[----:B------:R-:W-:Y:S01]  /*36e0*/  IMAD.HI.U32 R245, R7, R245, R6 ;  /* 0x000000f507f57227 */ /* 0x000fe200078e0006 */
[----:B------:R-:W-:Y:S01]  /*36f0*/  ULDC UR16, c[0x0][0x238] ;  /* 0x00008e0000107ab9 */ /* 0x000fe20000000800 */
[----:B------:R-:W-:Y:S01]  /*3700*/  ULDC UR59, c[0x0][0x238] ;  /* 0x00008e00003b7ab9 */ /* 0x000fe20000000800 */
[----:B------:R-:W-:Y:S01]  /*3710*/  ULDC UR54, c[0x0][0x238] ;  /* 0x00008e0000367ab9 */ /* 0x000fe20000000800 */
[----:B------:R-:W-:Y:S01]  /*3720*/  IMAD.MOV.U32 R7, RZ, RZ, R246 ;  /* 0x000000ffff077224 */ /* 0x000fe200078e00f6 */
[----:B------:R-:W-:Y:S01]  /*3730*/  ULDC UR52, c[0x0][0x238] ;  /* 0x00008e0000347ab9 */ /* 0x000fe20000000800 */
[----:B------:R-:W-:Y:S01]  /*3740*/  IMAD.MOV.U32 R6, RZ, RZ, R243 ;  /* 0x000000ffff067224 */ /* 0x000fe200078e00f3 */
[----:B------:R-:W-:Y:S01]  /*3750*/  ULDC UR50, c[0x0][0x238] ;  /* 0x00008e0000327ab9 */ /* 0x000fe20000000800 */
[C---:B------:R-:W-:Y:S01]  /*3760*/  IMAD.HI.U32 R243, R245.reuse, R7, RZ ;  /* 0x00000007f5f37227 */ /* 0x040fe200078e00ff */
[----:B------:R-:W-:Y:S01]  /*3770*/  ULDC UR24, c[0x0][0x238] ;  /* 0x00008e0000187ab9 */ /* 0x000fe20000000800 */
[----:B------:R-:W-:Y:S01]  /*3780*/  ULDC UR28, c[0x0][0x238] ;  /* 0x00008e00001c7ab9 */ /* 0x000fe20000000800 */
[----:B------:R-:W-:Y:S01]  /*3790*/  ULDC UR32, c[0x0][0x238] ;  /* 0x00008e0000207ab9 */ /* 0x000fe20000000800 */
[----:B------:R-:W-:Y:S01]  /*37a0*/  IMAD.HI.U32 R245, R245, R6, RZ ;  /* 0x00000006f5f57227 */ /* 0x000fe200078e00ff */
[----:B------:R-:W-:Y:S01]  /*37b0*/  ULDC UR36, c[0x0][0x238] ;  /* 0x00008e0000247ab9 */ /* 0x000fe20000000800 */
[----:B------:R-:W-:Y:S01]  /*37c0*/  ULDC UR40, c[0x0][0x238] ;  /* 0x00008e0000287ab9 */ /* 0x000fe20000000800 */
[----:B------:R-:W-:Y:S01]  /*37d0*/  ULDC UR44, c[0x0][0x238] ;  /* 0x00008e00002c7ab9 */ /* 0x000fe20000000800 */
[----:B------:R-:W-:Y:S01]  /*37e0*/  IMAD.MOV R243, RZ, RZ, -R243 ;  /* 0x000000fffff37224 */ /* 0x000fe200078e0af3 */
[----:B------:R-:W-:Y:S01]  /*37f0*/  ULDC UR46, c[0x0][0x238] ;  /* 0x00008e00002e7ab9 */ /* 0x000fe20000000800 */
[----:B------:R-:W-:-:S02]  /*3800*/  IMAD.MOV R245, RZ, RZ, -R245 ;  /* 0x000000fffff57224 */ /* 0x000fc400078e0af5 */
[C---:B------:R-:W-:Y:S01]  /*3810*/  IMAD R7, R237.reuse, R243, R7 ;  /* 0x000000f3ed077224 */ /* 0x040fe200078e0207 */
[----:B------:R-:W-:Y:S01]  /*3820*/  IABS R243, R239 ;  /* 0x000000ef00f37213 */ /* 0x000fe20000000000 */
[C---:B------:R-:W-:Y:S01]  /*3830*/  IMAD R6, R237.reuse, R245, R6 ;  /* 0x000000f5ed067224 */ /* 0x040fe200078e0206 */
[----:B------:R-:W-:Y:S01]  /*3840*/  IABS R239, R241 ;  /* 0x000000f100ef7213 */ /* 0x000fe20000000000 */
[----:B----4-:R-:W-:Y:S01]  /*3850*/  IMAD.MOV R246, RZ, RZ, -R247 ;  /* 0x000000fffff67224 */ /* 0x010fe200078e0af7 */
[C---:B------:R-:W-:Y:S02]  /*3860*/  ISETP.GT.U32.AND P0, PT, R237.reuse, R7, PT ;  /* 0x00000007ed00720c */ /* 0x040fe40003f04070 */
[----:B------:R-:W-:Y:S01]  /*3870*/  ISETP.GT.U32.AND P1, PT, R237, R6, PT ;  /* 0x00000006ed00720c */ /* 0x000fe20003f24070 */
[----:B------:R-:W-:Y:S02]  /*3880*/  IMAD R245, R246, R2, RZ ;  /* 0x00000002f6f57224 */ /* 0x000fe400078e02ff */
[----:B------:R-:W-:-:S04]  /*3890*/  IMAD.MOV.U32 R246, RZ, RZ, RZ ;  /* 0x000000fffff67224 */ /* 0x000fc800078e00ff */
[----:B------:R-:W-:Y:S01]  /*38a0*/  IMAD.HI.U32 R246, R247, R245, R246 ;  /* 0x000000f5f7f67227 */ /* 0x000fe200078e00f6 */
[----:B------:R-:W-:-:S03]  /*38b0*/  IABS R245, R240 ;  /* 0x000000f000f57213 */ /* 0x000fc60000000000 */
[--C-:B------:R-:W-:Y:S02]  /*38c0*/  @!P0 IMAD.IADD R7, R7, 0x1, -R237.reuse ;  /* 0x0000000107078824 */ /* 0x100fe400078e0aed */
[----:B------:R-:W-:Y:S01]  /*38d0*/  @!P1 IMAD.IADD R6, R6, 0x1, -R237 ;  /* 0x0000000106069824 */ /* 0x000fe200078e0aed */
[----:B------:R-:W-:Y:S01]  /*38e0*/  ISETP.GE.AND P1, PT, R3, RZ, PT ;  /* 0x000000ff0300720c */ /* 0x000fe20003f26270 */
[----:B------:R-:W-:Y:S01]  /*38f0*/  IMAD.MOV.U32 R240, RZ, RZ, R245 ;  /* 0x000000fffff07224 */ /* 0x000fe200078e00f5 */
[C---:B------:R-:W-:Y:S01]  /*3900*/  ISETP.GT.U32.AND P0, PT, R237.reuse, R7, PT ;  /* 0x00000007ed00720c */ /* 0x040fe20003f04070 */
[C---:B------:R-:W-:Y:S01]  /*3910*/  IMAD.HI.U32 R247, R246.reuse, R243, RZ ;  /* 0x000000f3f6f77227 */ /* 0x040fe200078e00ff */
[----:B------:R-:W-:Y:S02]  /*3920*/  ISETP.GT.U32.AND P6, PT, R237, R6, PT ;  /* 0x00000006ed00720c */ /* 0x000fe40003fc4070 */
[----:B------:R-:W-:Y:S01]  /*3930*/  IABS R245, R242 ;  /* 0x000000f200f57213 */ /* 0x000fe20000000000 */
[----:B------:R-:W-:-:S04]  /*3940*/  IMAD.HI.U32 R251, R246, R240, RZ ;  /* 0x000000f0f6fb7227 */ /* 0x000fc800078e00ff */
[----:B------:R-:W-:Y:S02]  /*3950*/  IMAD.MOV R247, RZ, RZ, -R247 ;  /* 0x000000fffff77224 */ /* 0x000fe400078e0af7 */
[----:B------:R-:W-:Y:S02]  /*3960*/  IMAD.MOV R241, RZ, RZ, -R251 ;  /* 0x000000fffff17224 */ /* 0x000fe400078e0afb */
[C---:B------:R-:W-:Y:S02]  /*3970*/  IMAD R243, R2.reuse, R247, R243 ;  /* 0x000000f702f37224 */ /* 0x040fe400078e02f3 */
[----:B------:R-:W-:Y:S02]  /*3980*/  IMAD R240, R2, R241, R240 ;  /* 0x000000f102f07224 */ /* 0x000fe400078e02f0 */
[--C-:B------:R-:W-:Y:S02]  /*3990*/  @!P0 IMAD.IADD R7, R7, 0x1, -R237.reuse ;  /* 0x0000000107078824 */ /* 0x100fe400078e0aed */
[----:B------:R-:W-:Y:S01]  /*39a0*/  @!P6 IMAD.IADD R6, R6, 0x1, -R237 ;  /* 0x000000010606e824 */ /* 0x000fe200078e0aed */
[----:B------:R-:W-:Y:S01]  /*39b0*/  ISETP.GT.U32.AND P6, PT, R2, R243, PT ;  /* 0x000000f30200720c */ /* 0x000fe20003fc4070 */
[----:B------:R-:W-:Y:S01]  /*39c0*/  IMAD.HI.U32 R247, R246, R239, RZ ;  /* 0x000000eff6f77227 */ /* 0x000fe200078e00ff */
[----:B------:R-:W-:-:S02]  /*39d0*/  ISETP.GT.U32.AND P0, PT, R2, R240, PT ;  /* 0x000000f00200720c */ /* 0x000fc40003f04070 */
[----:B------:R-:W-:Y:S01]  /*39e0*/  IABS R237, R235 ;  /* 0x000000eb00ed7213 */ /* 0x000fe20000000000 */
[----:B------:R-:W-:Y:S02]  /*39f0*/  IMAD.MOV R241, RZ, RZ, -R247 ;  /* 0x000000fffff17224 */ /* 0x000fe400078e0af7 */
[----:B------:R-:W-:Y:S01]  /*3a00*/  @!P2 IMAD.MOV R6, RZ, RZ, -R6 ;  /* 0x000000ffff06a224 */ /* 0x000fe200078e0a06 */
[----:B------:R-:W-:Y:S01]  /*3a10*/  ISETP.NE.AND P2, PT, R126, RZ, PT ;  /* 0x000000ff7e00720c */ /* 0x000fe20003f45270 */
[C---:B------:R-:W-:Y:S01]  /*3a20*/  IMAD R241, R2.reuse, R241, R239 ;  /* 0x000000f102f17224 */ /* 0x040fe200078e02ef */
[----:B------:R-:W-:Y:S01]  /*3a30*/  LOP3.LUT R126, RZ, R126, RZ, 0x33, !PT ;  /* 0x0000007eff7e7212 */ /* 0x000fe200078e33ff */
[----:B------:R-:W-:Y:S01]  /*3a40*/  @!P1 IMAD.MOV R7, RZ, RZ, -R7 ;  /* 0x000000ffff079224 */ /* 0x000fe200078e0a07 */
[----:B------:R-:W-:Y:S01]  /*3a50*/  IABS R239, R234 ;  /* 0x000000ea00ef7213 */ /* 0x000fe20000000000 */
[--C-:B------:R-:W-:Y:S01]  /*3a60*/  @!P6 IMAD.IADD R243, R243, 0x1, -R2.reuse ;  /* 0x00000001f3f3e824 */ /* 0x100fe200078e0a02 */
[----:B------:R-:W-:Y:S01]  /*3a70*/  ISETP.GT.U32.AND P1, PT, R2, R241, PT ;  /* 0x000000f10200720c */ /* 0x000fe20003f24070 */
[----:B------:R-:W-:Y:S01]  /*3a80*/  @!P0 IMAD.IADD R240, R240, 0x1, -R2 ;  /* 0x00000001f0f08824 */ /* 0x000fe200078e0a02 */
[----:B-1----:R-:W-:Y:S01]  /*3a90*/  SEL R4, R126, R7, !P2 ;  /* 0x000000077e047207 */ /* 0x002fe20005000000 */
[----:B------:R-:W-:Y:S01]  /*3aa0*/  IMAD.HI.U32 R247, R246, R245, RZ ;  /* 0x000000f5f6f77227 */ /* 0x000fe200078e00ff */
[----:B------:R-:W-:-:S02]  /*3ab0*/  SEL R3, R126, R6, !P2 ;  /* 0x000000067e037207 */ /* 0x000fc40005000000 */
[----:B------:R-:W-:Y:S01]  /*3ac0*/  ISETP.GT.U32.AND P2, PT, R2, R243, PT ;  /* 0x000000f30200720c */ /* 0x000fe20003f44070 */
[----:B------:R-:W-:Y:S01]  /*3ad0*/  IMAD.HI.U32 R126, R246, R239, RZ ;  /* 0x000000eff67e7227 */ /* 0x000fe200078e00ff */
[C---:B------:R-:W-:Y:S01]  /*3ae0*/  ISETP.GT.U32.AND P6, PT, R2.reuse, R240, PT ;  /* 0x000000f00200720c */ /* 0x040fe20003fc4070 */
[----:B------:R0:W-:Y:S01]  /*3af0*/  STL [R1+0x70], R4 ;  /* 0x0000700401007387 */ /* 0x0001e20000100800 */
[----:B------:R-:W-:Y:S01]  /*3b00*/  IABS R7, R238 ;  /* 0x000000ee00077213 */ /* 0x000fe20000000000 */
[----:B------:R-:W-:Y:S01]  /*3b10*/  IMAD.MOV R247, RZ, RZ, -R247 ;  /* 0x000000fffff77224 */ /* 0x000fe200078e0af7 */
[----:B------:R-:W-:Y:S01]  /*3b20*/  IABS R6, R232 ;  /* 0x000000e800067213 */ /* 0x000fe20000000000 */
[----:B------:R-:W-:Y:S01]  /*3b30*/  IMAD.MOV R126, RZ, RZ, -R126 ;  /* 0x000000ffff7e7224 */ /* 0x000fe200078e0a7e */
[----:B------:R1:W-:Y:S01]  /*3b40*/  STL [R1+0x6c], R3 ;  /* 0x00006c0301007387 */ /* 0x0003e20000100800 */
[C---:B------:R-:W-:Y:S02]  /*3b50*/  IMAD R245, R2.reuse, R247, R245 ;  /* 0x000000f702f57224 */ /* 0x040fe400078e02f5 */
[----:B------:R-:W-:-:S02]  /*3b60*/  IMAD R239, R2, R126, R239 ;  /* 0x0000007e02ef7224 */ /* 0x000fc400078e02ef */
[--C-:B------:R-:W-:Y:S01]  /*3b70*/  @!P1 IMAD.IADD R241, R241, 0x1, -R2.reuse ;  /* 0x00000001f1f19824 */ /* 0x100fe200078e0a02 */
[----:B------:R-:W-:Y:S01]  /*3b80*/  ISETP.GT.U32.AND P0, PT, R2, R245, PT ;  /* 0x000000f50200720c */ /* 0x000fe20003f04070 */
[--C-:B------:R-:W-:Y:S01]  /*3b90*/  @!P2 IMAD.IADD R243, R243, 0x1, -R2.reuse ;  /* 0x00000001f3f3a824 */ /* 0x100fe200078e0a02 */
[----:B------:R-:W-:Y:S01]  /*3ba0*/  ISETP.GE.AND P2, PT, R242, RZ, PT ;  /* 0x000000fff200720c */ /* 0x000fe20003f46270 */
[----:B------:R-:W-:Y:S01]  /*3bb0*/  @!P6 IMAD.IADD R240, R240, 0x1, -R2 ;  /* 0x00000001f0f0e824 */ /* 0x000fe200078e0a02 */
[----:B------:R-:W-:Y:S01]  /*3bc0*/  ISETP.GT.U32.AND P6, PT, R2, R239, PT ;  /* 0x000000ef0200720c */ /* 0x000fe20003fc4070 */
[----:B------:R-:W-:Y:S01]  /*3bd0*/  IMAD.HI.U32 R242, R246, R237, RZ ;  /* 0x000000edf6f27227 */ /* 0x000fe200078e00ff */
[----:B------:R-:W-:-:S03]  /*3be0*/  ISETP.GT.U32.AND P1, PT, R2, R241, PT ;  /* 0x000000f10200720c */ /* 0x000fc60003f24070 */
[----:B------:R-:W-:Y:S02]  /*3bf0*/  IMAD.MOV R242, RZ, RZ, -R242 ;  /* 0x000000fffff27224 */ /* 0x000fe400078e0af2 */
[----:B0-----:R-:W-:Y:S02]  /*3c00*/  IMAD.MOV.U32 R4, RZ, RZ, R243 ;  /* 0x000000ffff047224 */ /* 0x001fe400078e00f3 */
[C---:B------:R-:W-:Y:S02]  /*3c10*/  IMAD R237, R2.reuse, R242, R237 ;  /* 0x000000f202ed7224 */ /* 0x040fe400078e02ed */
[--C-:B------:R-:W-:Y:S01]  /*3c20*/  @!P0 IMAD.IADD R245, R245, 0x1, -R2.reuse ;  /* 0x00000001f5f58824 */ /* 0x100fe200078e0a02 */
[----:B------:R-:W-:Y:S01]  /*3c30*/  ISETP.GE.AND P0, PT, R235, RZ, PT ;  /* 0x000000ffeb00720c */ /* 0x000fe20003f06270 */
[----:B------:R-:W-:Y:S01]  /*3c40*/  @!P6 IMAD.IADD R239, R239, 0x1, -R2 ;  /* 0x00000001efefe824 */ /* 0x000fe200078e0a02 */
[----:B------:R-:W-:Y:S01]  /*3c50*/  ISETP.GT.U32.AND P6, PT, R2, R237, PT ;  /* 0x000000ed0200720c */ /* 0x000fe20003fc4070 */
[----:B------:R-:W-:-:S04]  /*3c60*/  IMAD.HI.U32 R126, R246, R7, RZ ;  /* 0x00000007f67e7227 */ /* 0x000fc800078e00ff */
[----:B-1----:R-:W-:Y:S02]  /*3c70*/  IMAD.MOV.U32 R3, RZ, RZ, R240 ;  /* 0x000000ffff037224 */ /* 0x002fe400078e00f0 */
[----:B------:R-:W-:Y:S01]  /*3c80*/  @!P1 IMAD.IADD R241, R241, 0x1, -R2 ;  /* 0x00000001f1f19824 */ /* 0x000fe200078e0a02 */
[----:B------:R-:W-:Y:S01]  /*3c90*/  ISETP.GE.AND P1, PT, R234, RZ, PT ;  /* 0x000000ffea00720c */ /* 0x000fe20003f26270 */
[----:B------:R-:W-:Y:S01]  /*3ca0*/  @!P4 IMAD.MOV R4, RZ, RZ, -R4 ;  /* 0x000000ffff04c224 */ /* 0x000fe200078e0a04 */
[----:B------:R-:W-:Y:S01]  /*3cb0*/  ISETP.GT.U32.AND P4, PT, R2, R245, PT ;  /* 0x000000f50200720c */ /* 0x000fe20003f84070 */
[----:B------:R-:W-:Y:S02]  /*3cc0*/  IMAD.MOV R234, RZ, RZ, -R126 ;  /* 0x000000ffffea7224 */ /* 0x000fe400078e0a7e */
[----:B------:R-:W-:Y:S01]  /*3cd0*/  IMAD.HI.U32 R126, R246, R6, RZ ;  /* 0x00000006f67e7227 */ /* 0x000fe200078e00ff */
[----:B------:R-:W-:Y:S03]  /*3ce0*/  STL [R1+0x20], R4 ;  /* 0x0000200401007387 */ /* 0x000fe60000100800 */
[----:B------:R-:W-:Y:S01]  /*3cf0*/  @!P5 IMAD.MOV R3, RZ, RZ, -R3 ;  /* 0x000000ffff03d224 */ /* 0x000fe200078e0a03 */
[----:B------:R-:W-:Y:S01]  /*3d00*/  ISETP.GT.U32.AND P5, PT, R2, R239, PT ;  /* 0x000000ef0200720c */ /* 0x000fe20003fa4070 */
[----:B------:R-:W-:-:S02]  /*3d10*/  IMAD.MOV R126, RZ, RZ, -R126 ;  /* 0x000000ffff7e7224 */ /* 0x000fc400078e0a7e */
[C---:B------:R-:W-:Y:S01]  /*3d20*/  IMAD R235, R2.reuse, R234, R7 ;  /* 0x000000ea02eb7224 */ /* 0x040fe200078e0207 */
[----:B------:R0:W-:Y:S01]  /*3d30*/  STL [R1+0x1c], R3 ;  /* 0x00001c0301007387 */ /* 0x0001e20000100800 */
[C---:B------:R-:W-:Y:S01]  /*3d40*/  IMAD R234, R2.reuse, R126, R6 ;  /* 0x0000007e02ea7224 */ /* 0x040fe200078e0206 */
[----:B------:R-:W-:Y:S01]  /*3d50*/  IABS R6, R233 ;  /* 0x000000e900067213 */ /* 0x000fe20000000000 */
[--C-:B------:R-:W-:Y:S01]  /*3d60*/  @!P6 IMAD.IADD R237, R237, 0x1, -R2.reuse ;  /* 0x00000001edede824 */ /* 0x100fe200078e0a02 */
[----:B------:R-:W-:Y:S01]  /*3d70*/  IABS R126, R231 ;  /* 0x000000e7007e7213 */ /* 0x000fe20000000000 */
[----:B------:R-:W-:Y:S01]  /*3d80*/  @!P4 IMAD.IADD R245, R245, 0x1, -R2 ;  /* 0x00000001f5f5c824 */ /* 0x000fe200078e0a02 */
[----:B------:R-:W-:Y:S01]  /*3d90*/  ISETP.GT.U32.AND P4, PT, R2, R234, PT ;  /* 0x000000ea0200720c */ /* 0x000fe20003f84070 */
[----:B------:R-:W-:Y:S01]  /*3da0*/  IMAD.HI.U32 R7, R246, R6, RZ ;  /* 0x00000006f6077227 */ /* 0x000fe200078e00ff */
[----:B------:R-:W-:-:S03]  /*3db0*/  ISETP.GT.U32.AND P6, PT, R2, R237, PT ;  /* 0x000000ed0200720c */ /* 0x000fc60003fc4070 */
[----:B0-----:R-:W-:Y:S02]  /*3dc0*/  IMAD.MOV.U32 R3, RZ, RZ, R241 ;  /* 0x000000ffff037224 */ /* 0x001fe400078e00f1 */
[----:B------:R-:W-:Y:S01]  /*3dd0*/  @!P5 IMAD.IADD R239, R239, 0x1, -R2 ;  /* 0x00000001efefd824 */ /* 0x000fe200078e0a02 */
[----:B------:R-:W-:Y:S01]  /*3de0*/  ISETP.GE.AND P5, PT, R238, RZ, PT ;  /* 0x000000ffee00720c */ /* 0x000fe20003fa6270 */
[----:B------:R-:W-:Y:S01]  /*3df0*/  @!P3 IMAD.MOV R3, RZ, RZ, -R3 ;  /* 0x000000ffff03b224 */ /* 0x000fe200078e0a03 */
[----:B------:R-:W-:Y:S01]  /*3e00*/  ISETP.GT.U32.AND P3, PT, R2, R235, PT ;  /* 0x000000eb0200720c */ /* 0x000fe20003f64070 */
[----:B------:R-:W-:Y:S02]  /*3e10*/  IMAD.MOV R7, RZ, RZ, -R7 ;  /* 0x000000ffff077224 */ /* 0x000fe400078e0a07 */
[----:B------:R-:W-:Y:S01]  /*3e20*/  IMAD.HI.U32 R238, R246, R252, RZ ;  /* 0x000000fcf6ee7227 */ /* 0x000fe200078e00ff */
[----:B------:R0:W-:Y:S03]  /*3e30*/  STL [R1+0x18], R3 ;  /* 0x0000180301007387 */ /* 0x0001e60000100800 */
[----:B------:R-:W-:-:S02]  /*3e40*/  IMAD.MOV R238, RZ, RZ, -R238 ;  /* 0x000000ffffee7224 */ /* 0x000fc400078e0aee */
[----:B------:R-:W-:Y:S02]  /*3e50*/  @!P6 IMAD.IADD R237, R237, 0x1, -R2 ;  /* 0x00000001edede824 */ /* 0x000fe400078e0a02 */
[----:B------:R-:W-:Y:S02]  /*3e60*/  IMAD R252, R2, R238, R252 ;  /* 0x000000ee02fc7224 */ /* 0x000fe400078e02fc */
[----:B------:R-:W-:Y:S02]  /*3e70*/  @!P3 IMAD.IADD R235, R235, 0x1, -R2 ;  /* 0x00000001ebebb824 */ /* 0x000fe400078e0a02 */
[----:B0-----:R-:W-:Y:S02]  /*3e80*/  IMAD.MOV.U32 R3, RZ, RZ, R245 ;  /* 0x000000ffff037224 */ /* 0x001fe400078e00f5 */
[----:B------:R-:W-:Y:S01]  /*3e90*/  IMAD.HI.U32 R238, R246, R126, RZ ;  /* 0x0000007ef6ee7227 */ /* 0x000fe200078e00ff */
[----:B------:R-:W-:-:S03]  /*3ea0*/  ISETP.GT.U32.AND P3, PT, R2, R235, PT ;  /* 0x000000eb0200720c */ /* 0x000fc60003f64070 */
[----:B------:R-:W-:Y:S01]  /*3eb0*/  @!P2 IMAD.MOV R3, RZ, RZ, -R3 ;  /* 0x000000ffff03a224 */ /* 0x000fe200078e0a03 */
[----:B------:R-:W-:Y:S01]  /*3ec0*/  ISETP.GE.AND P2, PT, R232, RZ, PT ;  /* 0x000000ffe800720c */ /* 0x000fe20003f46270 */
[----:B------:R-:W-:Y:S01]  /*3ed0*/  IMAD R232, R2, R7, R6 ;  /* 0x0000000702e87224 */ /* 0x000fe200078e0206 */
[----:B------:R-:W-:Y:S01]  /*3ee0*/  IABS R7, R230 ;  /* 0x000000e600077213 */ /* 0x000fe20000000000 */
[----:B------:R-:W-:Y:S01]  /*3ef0*/  IMAD.MOV R238, RZ, RZ, -R238 ;  /* 0x000000ffffee7224 */ /* 0x000fe200078e0aee */
[----:B------:R0:W-:Y:S01]  /*3f00*/  STL [R1+0x14], R3 ;  /* 0x0000140301007387 */ /* 0x0001e20000100800 */
[----:B------:R-:W-:Y:S01]  /*3f10*/  @!P4 IMAD.IADD R234, R234, 0x1, -R2 ;  /* 0x00000001eaeac824 */ /* 0x000fe200078e0a02 */
[C---:B------:R-:W-:Y:S01]  /*3f20*/  ISETP.GT.U32.AND P6, PT, R2.reuse, R232, PT ;  /* 0x000000e80200720c */ /* 0x040fe20003fc4070 */
[C---:B------:R-:W-:Y:S01]  /*3f30*/  IMAD R126, R2.reuse, R238, R126 ;  /* 0x000000ee027e7224 */ /* 0x040fe200078e027e */
[----:B------:R-:W-:Y:S01]  /*3f40*/  IABS R238, R222 ;  /* 0x000000de00ee7213 */ /* 0x000fe20000000000 */
[----:B------:R-:W-:Y:S01]  /*3f50*/  @!P3 IMAD.IADD R235, R235, 0x1, -R2 ;  /* 0x00000001ebebb824 */ /* 0x000fe200078e0a02 */
[C---:B------:R-:W-:Y:S01]  /*3f60*/  ISETP.GT.U32.AND P3, PT, R2.reuse, R252, PT ;  /* 0x000000fc0200720c */ /* 0x040fe20003f64070 */
[----:B------:R-:W-:Y:S01]  /*3f70*/  IMAD.MOV.U32 R4, RZ, RZ, R239 ;  /* 0x000000ffff047224 */ /* 0x000fe200078e00ef */
[----:B------:R-:W-:Y:S01]  /*3f80*/  ISETP.GT.U32.AND P4, PT, R2, R234, PT ;  /* 0x000000ea0200720c */ /* 0x000fe20003f84070 */
[----:B------:R-:W-:Y:S01]  /*3f90*/  IMAD.HI.U32 R240, R246, R7, RZ ;  /* 0x00000007f6f07227 */ /* 0x000fe200078e00ff */
[----:B------:R-:W-:-:S03]  /*3fa0*/  IABS R6, R214 ;  /* 0x000000d600067213 */ /* 0x000fc60000000000 */
[----:B0-----:R-:W-:Y:S02]  /*3fb0*/  IMAD.MOV.U32 R3, RZ, RZ, R237 ;  /* 0x000000ffff037224 */ /* 0x001fe400078e00ed */
[----:B------:R-:W-:Y:S01]  /*3fc0*/  @!P6 IMAD.IADD R232, R232, 0x1, -R2 ;  /* 0x00000001e8e8e824 */ /* 0x000fe200078e0a02 */
[----:B------:R-:W-:Y:S01]  /*3fd0*/  ISETP.GT.U32.AND P6, PT, R2, R126, PT ;  /* 0x0000007e0200720c */ /* 0x000fe20003fc4070 */
[----:B------:R-:W-:Y:S02]  /*3fe0*/  @!P1 IMAD.MOV R4, RZ, RZ, -R4 ;  /* 0x000000ffff049224 */ /* 0x000fe400078e0a04 */
[----:B------:R-:W-:Y:S01]  /*3ff0*/  @!P3 IMAD.IADD R252, R252, 0x1, -R2 ;  /* 0x00000001fcfcb824 */ /* 0x000fe200078e0a02 */
[----:B------:R-:W-:Y:S01]  /*4000*/  ISETP.GE.AND P3, PT, R236, RZ, PT ;  /* 0x000000ffec00720c */ /* 0x000fe20003f66270 */
[----:B------:R-:W-:Y:S01]  /*4010*/  @!P0 IMAD.MOV R3, RZ, RZ, -R3 ;  /* 0x000000ffff038224 */ /* 0x000fe200078e0a03 */
[----:B------:R-:W-:Y:S01]  /*4020*/  STL [R1+0x10], R4 ;  /* 0x0000100401007387 */ /* 0x000fe20000100800 */
[----:B------:R-:W-:Y:S01]  /*4030*/  IMAD.MOV R240, RZ, RZ, -R240 ;  /* 0x000000fffff07224 */ /* 0x000fe200078e0af0 */
[----:B------:R-:W-:Y:S01]  /*4040*/  ISETP.GT.U32.AND P1, PT, R2, R232, PT ;  /* 0x000000e80200720c */ /* 0x000fe20003f24070 */
[----:B------:R-:W-:Y:S01]  /*4050*/  IMAD.HI.U32 R236, R246, R238, RZ ;  /* 0x000000eef6ec7227 */ /* 0x000fe200078e00ff */
[----:B------:R0:W-:Y:S01]  /*4060*/  STL [R1+0xc], R3 ;  /* 0x00000c0301007387 */ /* 0x0001e20000100800 */
[----:B------:R-:W-:-:S02]  /*4070*/  ISETP.GT.U32.AND P0, PT, R2, R252, PT ;  /* 0x000000fc0200720c */ /* 0x000fc40003f04070 */
[--C-:B------:R-:W-:Y:S01]  /*4080*/  @!P6 IMAD.IADD R126, R126, 0x1, -R2.reuse ;  /* 0x000000017e7ee824 */ /* 0x100fe200078e0a02 */
[----:B------:R-:W2:Y:S01]  /*4090*/  LDL.LU R247, [R1+0x28] ;  /* 0x0000280001f77983 */ /* 0x000ea20000300800 */
[----:B------:R-:W-:Y:S01]  /*40a0*/  @!P4 IMAD.IADD R234, R234, 0x1, -R2 ;  /* 0x00000001eaeac824 */ /* 0x000fe200078e0a02 */
[----:B------:R-:W-:Y:S01]  /*40b0*/  ISETP.GE.AND P4, PT, R233, RZ, PT ;  /* 0x000000ffe900720c */ /* 0x000fe20003f86270 */
[----:B------:R-:W-:Y:S01]  /*40c0*/  IMAD.HI.U32 R233, R246, R6, RZ ;  /* 0x00000006f6e97227 */ /* 0x000fe200078e00ff */
[C---:B------:R-:W-:Y:S01]  /*40d0*/  ISETP.GT.U32.AND P6, PT, R2.reuse, R126, PT ;  /* 0x0000007e0200720c */ /* 0x040fe20003fc4070 */
[----:B------:R-:W3:Y:S02]  /*40e0*/  LDL.LU R251, [R1+0x2c] ;  /* 0x00002c0001fb7983 */ /* 0x000ee40000300800 */
[----:B------:R-:W-:Y:S02]  /*40f0*/  IMAD R7, R2, R240, R7 ;  /* 0x000000f002077224 */ /* 0x000fe400078e0207 */
[----:B0-----:R-:W-:Y:S01]  /*4100*/  IMAD.MOV.U32 R3, RZ, RZ, R235 ;  /* 0x000000ffff037224 */ /* 0x001fe200078e00eb */
[----:B------:R-:W4:Y:S01]  /*4110*/  LDL.LU R127, [R1+0x30] ;  /* 0x00003000017f7983 */ /* 0x000f220000300800 */
[----:B------:R-:W-:-:S02]  /*4120*/  IMAD.MOV R236, RZ, RZ, -R236 ;  /* 0x000000ffffec7224 */ /* 0x000fc400078e0aec */
[----:B------:R-:W-:Y:S02]  /*4130*/  IMAD.MOV R233, RZ, RZ, -R233 ;  /* 0x000000ffffe97224 */ /* 0x000fe400078e0ae9 */
[----:B------:R-:W-:Y:S01]  /*4140*/  @!P5 IMAD.MOV R3, RZ, RZ, -R3 ;  /* 0x000000ffff03d224 */ /* 0x000fe200078e0a03 */
[C---:B------:R-:W-:Y:S01]  /*4150*/  ISETP.GT.U32.AND P5, PT, R2.reuse, R7, PT ;  /* 0x000000070200720c */ /* 0x040fe20003fa4070 */
[C---:B------:R-:W-:Y:S02]  /*4160*/  IMAD R238, R2.reuse, R236, R238 ;  /* 0x000000ec02ee7224 */ /* 0x040fe400078e02ee */
[----:B------:R-:W-:Y:S01]  /*4170*/  IMAD R6, R2, R233, R6 ;  /* 0x000000e902067224 */ /* 0x000fe200078e0206 */
[----:B------:R-:W-:Y:S01]  /*4180*/  IABS R233, R70 ;  /* 0x0000004600e97213 */ /* 0x000fe20000000000 */
[--C-:B------:R-:W-:Y:S01]  /*4190*/  @!P6 IMAD.IADD R126, R126, 0x1, -R2.reuse ;  /* 0x000000017e7ee824 */ /* 0x100fe200078e0a02 */
[----:B------:R-:W-:Y:S01]  /*41a0*/  ISETP.GT.U32.AND P6, PT, R2, R238, PT ;  /* 0x000000ee0200720c */ /* 0x000fe20003fc4070 */
[----:B------:R-:W-:Y:S01]  /*41b0*/  @!P1 IMAD.IADD R232, R232, 0x1, -R2 ;  /* 0x00000001e8e89824 */ /* 0x000fe200078e0a02 */
[----:B------:R-:W-:Y:S01]  /*41c0*/  ISETP.GT.U32.AND P1, PT, R2, R6, PT ;  /* 0x000000060200720c */ /* 0x000fe20003f24070 */
[----:B------:R-:W-:Y:S01]  /*41d0*/  IMAD.MOV.U32 R4, RZ, RZ, R234 ;  /* 0x000000ffff047224 */ /* 0x000fe200078e00ea */
[----:B------:R0:W-:Y:S01]  /*41e0*/  STL [R1+0x8], R3 ;  /* 0x0000080301007387 */ /* 0x0001e20000100800 */
[----:B------:R-:W-:Y:S01]  /*41f0*/  @!P0 IMAD.IADD R252, R252, 0x1, -R2 ;  /* 0x00000001fcfc8824 */ /* 0x000fe200078e0a02 */
[----:B------:R-:W-:Y:S01]  /*4200*/  ISETP.GE.AND P0, PT, R230, RZ, PT ;  /* 0x000000ffe600720c */ /* 0x000fe20003f06270 */
[----:B------:R-:W-:Y:S01]  /*4210*/  @!P2 IMAD.MOV R4, RZ, RZ, -R4 ;  /* 0x000000ffff04a224 */ /* 0x000fe200078e0a04 */
[----:B------:R-:W-:Y:S01]  /*4220*/  ISETP.GE.AND P2, PT, R231, RZ, PT ;  /* 0x000000ffe700720c */ /* 0x000fe20003f46270 */
[----:B------:R-:W-:Y:S01]  /*4230*/  @!P5 IMAD.IADD R7, R7, 0x1, -R2 ;  /* 0x000000010707d824 */ /* 0x000fe200078e0a02 */
[----:B------:R-:W-:Y:S01]  /*4240*/  IABS R231, R121 ;  /* 0x0000007900e77213 */ /* 0x000fe20000000000 */
[----:B------:R-:W-:-:S04]  /*4250*/  IMAD.HI.U32 R230, R246, R233, RZ ;  /* 0x000000e9f6e67227 */ /* 0x000fc800078e00ff */
[----:B0-----:R-:W-:Y:S01]  /*4260*/  IMAD.MOV.U32 R3, RZ, RZ, R232 ;  /* 0x000000ffff037224 */ /* 0x001fe200078e00e8 */
[----:B------:R-:W-:Y:S01]  /*4270*/  ISETP.GE.AND P5, PT, R214, RZ, PT ;  /* 0x000000ffd600720c */ /* 0x000fe20003fa6270 */
[----:B------:R-:W-:Y:S02]  /*4280*/  @!P6 IMAD.IADD R238, R238, 0x1, -R2 ;  /* 0x00000001eeeee824 */ /* 0x000fe400078e0a02 */
[----:B------:R-:W-:Y:S01]  /*4290*/  @!P4 IMAD.MOV R3, RZ, RZ, -R3 ;  /* 0x000000ffff03c224 */ /* 0x000fe200078e0a03 */
[C---:B------:R-:W-:Y:S01]  /*42a0*/  ISETP.GT.U32.AND P4, PT, R2.reuse, R7, PT ;  /* 0x000000070200720c */ /* 0x040fe20003f84070 */
[----:B------:R-:W-:Y:S01]  /*42b0*/  IMAD.MOV R232, RZ, RZ, -R230 ;  /* 0x000000ffffe87224 */ /* 0x000fe200078e0ae6 */
[----:B------:R-:W-:Y:S01]  /*42c0*/  IABS R214, R228 ;  /* 0x000000e400d67213 */ /* 0x000fe20000000000 */
[----:B------:R-:W-:Y:S01]  /*42d0*/  IMAD.MOV.U32 R230, RZ, RZ, R231 ;  /* 0x000000ffffe67224 */ /* 0x000fe200078e00e7 */
[----:B------:R-:W-:Y:S01]  /*42e0*/  ISETP.GT.U32.AND P6, PT, R2, R238, PT ;  /* 0x000000ee0200720c */ /* 0x000fe20003fc4070 */
[----:B------:R-:W-:Y:S01]  /*42f0*/  @!P1 IMAD.IADD R6, R6, 0x1, -R2 ;  /* 0x0000000106069824 */ /* 0x000fe200078e0a02 */
[----:B------:R-:W-:Y:S01]  /*4300*/  ISETP.GE.AND P1, PT, R222, RZ, PT ;  /* 0x000000ffde00720c */ /* 0x000fe20003f26270 */
[----:B------:R-:W-:-:S02]  /*4310*/  IMAD R231, R2, R232, R233 ;  /* 0x000000e802e77224 */ /* 0x000fc400078e02e9 */
[----:B------:R-:W-:-:S04]  /*4320*/  IMAD.HI.U32 R222, R246, R230, RZ ;  /* 0x000000e6f6de7227 */ /* 0x000fc800078e00ff */
[----:B------:R-:W-:Y:S02]  /*4330*/  IMAD.MOV.U32 R232, RZ, RZ, R214 ;  /* 0x000000ffffe87224 */ /* 0x000fe400078e00d6 */
[----:B------:R-:W-:Y:S01]  /*4340*/  @!P3 IMAD.MOV R252, RZ, RZ, -R252 ;  /* 0x000000fffffcb224 */ /* 0x000fe200078e0afc */
[----:B------:R-:W-:Y:S01]  /*4350*/  ISETP.GT.U32.AND P3, PT, R2, R6, PT ;  /* 0x000000060200720c */ /* 0x000fe20003f64070 */
[----:B------:R-:W-:Y:S02]  /*4360*/  IMAD.MOV.U32 R214, RZ, RZ, R126 ;  /* 0x000000ffffd67224 */ /* 0x000fe400078e007e */
[----:B------:R-:W-:Y:S02]  /*4370*/  IMAD.MOV R126, RZ, RZ, -R222 ;  /* 0x000000ffff7e7224 */ /* 0x000fe400078e0ade */
[----:B------:R-:W-:Y:S01]  /*4380*/  @!P2 IMAD.MOV R214, RZ, RZ, -R214 ;  /* 0x000000ffffd6a224 */ /* 0x000fe200078e0ad6 */
[----:B------:R-:W-:Y:S01]  /*4390*/  ISETP.GE.AND P2, PT, R70, RZ, PT ;  /* 0x000000ff4600720c */ /* 0x000fe20003f46270 */
[----:B------:R-:W-:Y:S01]  /*43a0*/  @!P4 IMAD.IADD R7, R7, 0x1, -R2 ;  /* 0x000000010707c824 */ /* 0x000fe200078e0a02 */
[C---:B------:R-:W-:Y:S01]  /*43b0*/  ISETP.GT.U32.AND P4, PT, R2.reuse, R231, PT ;  /* 0x000000e70200720c */ /* 0x040fe20003f84070 */
[----:B------:R-:W-:-:S02]  /*43c0*/  IMAD R70, R2, R126, R230 ;  /* 0x0000007e02467224 */ /* 0x000fc400078e02e6 */
[----:B------:R-:W-:Y:S02]  /*43d0*/  @!P6 IMAD.IADD R238, R238, 0x1, -R2 ;  /* 0x00000001eeeee824 */ /* 0x000fe400078e0a02 */
[----:B------:R-:W-:Y:S01]  /*43e0*/  IMAD.MOV.U32 R222, RZ, RZ, R7 ;  /* 0x000000ffffde7224 */ /* 0x000fe200078e0007 */
[----:B------:R-:W-:Y:S01]  /*43f0*/  ISETP.GT.U32.AND P6, PT, R2, R70, PT ;  /* 0x000000460200720c */ /* 0x000fe20003fc4070 */
[----:B------:R-:W-:-:S04]  /*4400*/  IMAD.HI.U32 R7, R246, R232, RZ ;  /* 0x000000e8f6077227 */ /* 0x000fc800078e00ff */
[--C-:B------:R-:W-:Y:S01]  /*4410*/  @!P3 IMAD.IADD R6, R6, 0x1, -R2.reuse ;  /* 0x000000010606b824 */ /* 0x100fe200078e0a02 */
[----:B------:R-:W-:Y:S01]  /*4420*/  ISETP.GE.AND P3, PT, R228, RZ, PT ;  /* 0x000000ffe400720c */ /* 0x000fe20003f66270 */
[----:B------:R-:W-:Y:S01]  /*4430*/  IMAD.MOV R228, RZ, RZ, -R7 ;  /* 0x000000ffffe47224 */ /* 0x000fe200078e0a07 */
[----:B------:R-:W-:Y:S01]  /*4440*/  IABS R7, R229 ;  /* 0x000000e500077213 */ /* 0x000fe20000000000 */
[----:B------:R-:W-:Y:S02]  /*4450*/  @!P4 IMAD.IADD R231, R231, 0x1, -R2 ;  /* 0x00000001e7e7c824 */ /* 0x000fe400078e0a02 */
[----:B------:R-:W-:Y:S02]  /*4460*/  IMAD.MOV.U32 R230, RZ, RZ, R6 ;  /* 0x000000ffffe67224 */ /* 0x000fe400078e0006 */
[----:B------:R-:W-:Y:S02]  /*4470*/  IMAD R228, R2, R228, R232 ;  /* 0x000000e402e47224 */ /* 0x000fe400078e02e8 */
[----:B------:R-:W-:-:S02]  /*4480*/  IMAD.MOV.U32 R232, RZ, RZ, R7 ;  /* 0x000000ffffe87224 */ /* 0x000fc400078e0007 */
[----:B------:R-:W-:Y:S01]  /*4490*/  @!P0 IMAD.MOV R222, RZ, RZ, -R222 ;  /* 0x000000ffffde8224 */ /* 0x000fe200078e0ade */
[----:B------:R-:W-:Y:S01]  /*44a0*/  ISETP.GE.AND P0, PT, R121, RZ, PT ;  /* 0x000000ff7900720c */ /* 0x000fe20003f06270 */
[----:B------:R-:W-:Y:S01]  /*44b0*/  @!P6 IMAD.IADD R70, R70, 0x1, -R2 ;  /* 0x000000014646e824 */ /* 0x000fe200078e0a02 */
[----:B------:R-:W-:Y:S01]  /*44c0*/  IABS R121, R31 ;  /* 0x0000001f00797213 */ /* 0x000fe20000000000 */
[----:B------:R-:W-:Y:S01]  /*44d0*/  @!P5 IMAD.MOV R230, RZ, RZ, -R230 ;  /* 0x000000ffffe6d224 */ /* 0x000fe200078e0ae6 */
[----:B------:R-:W-:Y:S01]  /*44e0*/  ISETP.GT.U32.AND P5, PT, R2, R231, PT ;  /* 0x000000e70200720c */ /* 0x000fe20003fa4070 */
[----:B------:R-:W-:Y:S01]  /*44f0*/  IMAD.HI.U32 R126, R246, R232, RZ ;  /* 0x000000e8f67e7227 */ /* 0x000fe200078e00ff */
[----:B------:R-:W-:-:S03]  /*4500*/  ISETP.GT.U32.AND P6, PT, R2, R70, PT ;  /* 0x000000460200720c */ /* 0x000fc60003fc4070 */
[----:B------:R-:W-:-:S04]  /*4510*/  IMAD.HI.U32 R6, R246, R121, RZ ;  /* 0x00000079f6067227 */ /* 0x000fc800078e00ff */
[----:B------:R-:W-:Y:S02]  /*4520*/  IMAD.MOV R126, RZ, RZ, -R126 ;  /* 0x000000ffff7e7224 */ /* 0x000fe400078e0a7e */
[----:B------:R-:W-:Y:S02]  /*4530*/  IMAD.MOV R6, RZ, RZ, -R6 ;  /* 0x000000ffff067224 */ /* 0x000fe400078e0a06 */
[----:B------:R-:W-:Y:S01]  /*4540*/  @!P1 IMAD.MOV R238, RZ, RZ, -R238 ;  /* 0x000000ffffee9224 */ /* 0x000fe200078e0aee */
[C---:B------:R-:W-:Y:S01]  /*4550*/  ISETP.GT.U32.AND P1, PT, R2.reuse, R228, PT ;  /* 0x000000e40200720c */ /* 0x040fe20003f24070 */
[C---:B------:R-:W-:Y:S02]  /*4560*/  IMAD R232, R2.reuse, R126, R232 ;  /* 0x0000007e02e87224 */ /* 0x040fe400078e02e8 */
[C---:B------:R-:W-:Y:S02]  /*4570*/  IMAD R121, R2.reuse, R6, R121 ;  /* 0x0000000602797224 */ /* 0x040fe400078e0279 */
[--C-:B------:R-:W-:Y:S01]  /*4580*/  @!P5 IMAD.IADD R231, R231, 0x1, -R2.reuse ;  /* 0x00000001e7e7d824 */ /* 0x100fe200078e0a02 */
[----:B------:R-:W-:Y:S01]  /*4590*/  ISETP.GT.U32.AND P5, PT, R2, R232, PT ;  /* 0x000000e80200720c */ /* 0x000fe20003fa4070 */
[----:B------:R-:W-:Y:S01]  /*45a0*/  @!P6 IMAD.IADD R70, R70, 0x1, -R2 ;  /* 0x000000014646e824 */ /* 0x000fe200078e0a02 */
[----:B------:R-:W-:-:S02]  /*45b0*/  ISETP.GE.AND P4, PT, R229, RZ, PT ;  /* 0x000000ffe500720c */ /* 0x000fc40003f86270 */
[----:B------:R-:W-:Y:S02]  /*45c0*/  ISETP.GT.U32.AND P6, PT, R2, R121, PT ;  /* 0x000000790200720c */ /* 0x000fe40003fc4070 */
[----:B------:R-:W-:Y:S01]  /*45d0*/  IABS R229, R86 ;  /* 0x0000005600e57213 */ /* 0x000fe20000000000 */
[----:B------:R-:W-:Y:S01]  /*45e0*/  @!P1 IMAD.IADD R228, R228, 0x1, -R2 ;  /* 0x00000001e4e49824 */ /* 0x000fe200078e0a02 */
[----:B------:R-:W-:-:S03]  /*45f0*/  IABS R7, R105 ;  /* 0x0000006900077213 */ /* 0x000fc60000000000 */
[----:B------:R-:W-:Y:S01]  /*4600*/  IMAD.HI.U32 R233, R246, R229, RZ ;  /* 0x000000e5f6e97227 */ /* 0x000fe200078e00ff */
[----:B------:R-:W-:-:S03]  /*4610*/  IABS R126, R138 ;  /* 0x0000008a007e7213 */ /* 0x000fc60000000000 */
[----:B------:R-:W-:Y:S01]  /*4620*/  @!P5 IMAD.IADD R232, R232, 0x1, -R2 ;  /* 0x00000001e8e8d824 */ /* 0x000fe200078e0a02 */
[----:B------:R-:W-:Y:S01]  /*4630*/  ISETP.GT.U32.AND P5, PT, R2, R228, PT ;  /* 0x000000e40200720c */ /* 0x000fe20003fa4070 */
[----:B------:R-:W-:Y:S02]  /*4640*/  IMAD.MOV R233, RZ, RZ, -R233 ;  /* 0x000000ffffe97224 */ /* 0x000fe400078e0ae9 */
[----:B------:R-:W-:-:S04]  /*4650*/  IMAD.HI.U32 R6, R246, R7, RZ ;  /* 0x00000007f6067227 */ /* 0x000fc800078e00ff */
[----:B------:R-:W-:Y:S01]  /*4660*/  @!P6 IMAD.IADD R121, R121, 0x1, -R2 ;  /* 0x000000017979e824 */ /* 0x000fe200078e0a02 */
[C---:B------:R-:W-:Y:S01]  /*4670*/  ISETP.GT.U32.AND P6, PT, R2.reuse, R232, PT ;  /* 0x000000e80200720c */ /* 0x040fe20003fc4070 */
[----:B------:R-:W-:Y:S02]  /*4680*/  IMAD R229, R2, R233, R229 ;  /* 0x000000e902e57224 */ /* 0x000fe400078e02e5 */
[----:B------:R-:W-:Y:S02]  /*4690*/  IMAD.MOV R6, RZ, RZ, -R6 ;  /* 0x000000ffff067224 */ /* 0x000fe400078e0a06 */
[----:B------:R-:W-:-:S04]  /*46a0*/  IMAD.HI.U32 R233, R246, R126, RZ ;  /* 0x0000007ef6e97227 */ /* 0x000fc800078e00ff */
[----:B------:R-:W-:Y:S02]  /*46b0*/  IMAD R7, R2, R6, R7 ;  /* 0x0000000602077224 */ /* 0x000fe400078e0207 */
[----:B------:R-:W-:Y:S01]  /*46c0*/  IMAD.MOV R233, RZ, RZ, -R233 ;  /* 0x000000ffffe97224 */ /* 0x000fe200078e0ae9 */
[----:B------:R-:W-:Y:S01]  /*46d0*/  ISETP.GE.AND P1, PT, R31, RZ, PT ;  /* 0x000000ff1f00720c */ /* 0x000fe20003f26270 */
[----:B------:R-:W-:Y:S01]  /*46e0*/  @!P5 IMAD.IADD R228, R228, 0x1, -R2 ;  /* 0x00000001e4e4d824 */ /* 0x000fe200078e0a02 */
[C---:B------:R-:W-:Y:S01]  /*46f0*/  ISETP.GT.U32.AND P5, PT, R2.reuse, R7, PT ;  /* 0x000000070200720c */ /* 0x040fe20003fa4070 */
[C---:B------:R-:W-:Y:S02]  /*4700*/  IMAD R126, R2.reuse, R233, R126 ;  /* 0x000000e9027e7224 */ /* 0x040fe400078e027e */
[----:B------:R-:W-:Y:S02]  /*4710*/  IMAD.MOV.U32 R31, RZ, RZ, R231 ;  /* 0x000000ffff1f7224 */ /* 0x000fe400078e00e7 */
[----:B------:R-:W-:Y:S01]  /*4720*/  @!P0 IMAD.MOV R70, RZ, RZ, -R70 ;  /* 0x000000ffff468224 */ /* 0x000fe200078e0a46 */
[----:B------:R-:W-:Y:S01]  /*4730*/  ISETP.GT.U32.AND P0, PT, R2, R229, PT ;  /* 0x000000e50200720c */ /* 0x000fe20003f04070 */
[----:B------:R-:W-:Y:S01]  /*4740*/  @!P6 IMAD.IADD R232, R232, 0x1, -R2 ;  /* 0x00000001e8e8e824 */ /* 0x000fe200078e0a02 */
[----:B------:R-:W-:Y:S01]  /*4750*/  ISETP.GT.U32.AND P6, PT, R2, R126, PT ;  /* 0x0000007e0200720c */ /* 0x000fe20003fc4070 */
[----:B------:R-:W-:Y:S01]  /*4760*/  @!P2 IMAD.MOV R31, RZ, RZ, -R31 ;  /* 0x000000ffff1fa224 */ /* 0x000fe200078e0a1f */
[----:B------:R-:W-:-:S02]  /*4770*/  IABS R6, R154 ;  /* 0x0000009a00067213 */ /* 0x000fc40000000000 */
[----:B------:R-:W-:-:S03]  /*4780*/  ISETP.GT.U32.AND P2, PT, R2, R121, PT ;  /* 0x000000790200720c */ /* 0x000fc60003f44070 */
[----:B------:R-:W-:Y:S01]  /*4790*/  IMAD.HI.U32 R231, R246, R6, RZ ;  /* 0x00000006f6e77227 */ /* 0x000fe200078e00ff */
[----:B------:R-:W-:-:S03]  /*47a0*/  IABS R242, R182 ;  /* 0x000000b600f27213 */ /* 0x000fc60000000000 */
[--C-:B------:R-:W-:Y:S02]  /*47b0*/  @!P5 IMAD.IADD R7, R7, 0x1, -R2.reuse ;  /* 0x000000010707d824 */ /* 0x100fe400078e0a02 */
[----:B------:R-:W-:Y:S02]  /*47c0*/  IMAD.MOV R231, RZ, RZ, -R231 ;  /* 0x000000ffffe77224 */ /* 0x000fe400078e0ae7 */
[--C-:B------:R-:W-:Y:S02]  /*47d0*/  @!P0 IMAD.IADD R229, R229, 0x1, -R2.reuse ;  /* 0x00000001e5e58824 */ /* 0x100fe400078e0a02 */
[----:B------:R-:W-:Y:S01]  /*47e0*/  @!P6 IMAD.IADD R126, R126, 0x1, -R2 ;  /* 0x000000017e7ee824 */ /* 0x000fe200078e0a02 */
[C---:B------:R-:W-:Y:S01]  /*47f0*/  ISETP.GT.U32.AND P6, PT, R2.reuse, R7, PT ;  /* 0x000000070200720c */ /* 0x040fe20003fc4070 */
[C---:B------:R-:W-:Y:S01]  /*4800*/  IMAD R6, R2.reuse, R231, R6 ;  /* 0x000000e702067224 */ /* 0x040fe200078e0206 */
[----:B------:R-:W-:Y:S01]  /*4810*/  IABS R231, R227 ;  /* 0x000000e300e77213 */ /* 0x000fe20000000000 */
[----:B------:R-:W-:Y:S01]  /*4820*/  @!P2 IMAD.IADD R121, R121, 0x1, -R2 ;  /* 0x000000017979a824 */ /* 0x000fe200078e0a02 */
[----:B------:R-:W-:Y:S01]  /*4830*/  ISETP.GT.U32.AND P5, PT, R2, R229, PT ;  /* 0x000000e50200720c */ /* 0x000fe20003fa4070 */
[----:B------:R-:W-:Y:S01]  /*4840*/  IMAD.HI.U32 R233, R246, R242, RZ ;  /* 0x000000f2f6e97227 */ /* 0x000fe200078e00ff */
[----:B------:R-:W-:-:S02]  /*4850*/  ISETP.GE.AND P0, PT, R105, RZ, PT ;  /* 0x000000ff6900720c */ /* 0x000fc40003f06270 */
[----:B------:R-:W-:Y:S01]  /*4860*/  ISETP.GE.AND P2, PT, R86, RZ, PT ;  /* 0x000000ff5600720c */ /* 0x000fe20003f46270 */
[----:B------:R-:W-:Y:S02]  /*4870*/  IMAD.MOV.U32 R105, RZ, RZ, R232 ;  /* 0x000000ffff697224 */ /* 0x000fe400078e00e8 */
[----:B------:R-:W-:Y:S02]  /*4880*/  IMAD.MOV R233, RZ, RZ, -R233 ;  /* 0x000000ffffe97224 */ /* 0x000fe400078e0ae9 */
[----:B------:R-:W-:Y:S02]  /*4890*/  IMAD.MOV.U32 R86, RZ, RZ, R228 ;  /* 0x000000ffff567224 */ /* 0x000fe400078e00e4 */
[----:B------:R-:W-:Y:S01]  /*48a0*/  @!P1 IMAD.MOV R121, RZ, RZ, -R121 ;  /* 0x000000ffff799224 */ /* 0x000fe200078e0a79 */
[----:B------:R-:W-:Y:S01]  /*48b0*/  ISETP.GT.U32.AND P1, PT, R2, R6, PT ;  /* 0x000000060200720c */ /* 0x000fe20003f24070 */
[----:B------:R-:W-:Y:S02]  /*48c0*/  IMAD.MOV.U32 R228, RZ, RZ, R231 ;  /* 0x000000ffffe47224 */ /* 0x000fe400078e00e7 */
[----:B------:R-:W-:Y:S01]  /*48d0*/  @!P4 IMAD.MOV R105, RZ, RZ, -R105 ;  /* 0x000000ffff69c224 */ /* 0x000fe200078e0a69 */
[----:B------:R-:W-:Y:S01]  /*48e0*/  ISETP.GE.AND P4, PT, R138, RZ, PT ;  /* 0x000000ff8a00720c */ /* 0x000fe20003f86270 */
[----:B------:R-:W-:Y:S01]  /*48f0*/  @!P3 IMAD.MOV R86, RZ, RZ, -R86 ;  /* 0x000000ffff56b224 */ /* 0x000fe200078e0a56 */
[C---:B------:R-:W-:Y:S01]  /*4900*/  ISETP.GT.U32.AND P3, PT, R2.reuse, R126, PT ;  /* 0x0000007e0200720c */ /* 0x040fe20003f64070 */
[----:B------:R-:W-:-:S02]  /*4910*/  IMAD R242, R2, R233, R242 ;  /* 0x000000e902f27224 */ /* 0x000fc400078e02f2 */
[----:B------:R-:W-:-:S04]  /*4920*/  IMAD.HI.U32 R138, R246, R228, RZ ;  /* 0x000000e4f68a7227 */ /* 0x000fc800078e00ff */
[----:B------:R-:W-:Y:S01]  /*4930*/  @!P6 IMAD.IADD R7, R7, 0x1, -R2 ;  /* 0x000000010707e824 */ /* 0x000fe200078e0a02 */
[C---:B------:R-:W-:Y:S01]  /*4940*/  ISETP.GT.U32.AND P6, PT, R2.reuse, R242, PT ;  /* 0x000000f20200720c */ /* 0x040fe20003fc4070 */
[----:B------:R-:W-:Y:S02]  /*4950*/  IMAD.MOV R138, RZ, RZ, -R138 ;  /* 0x000000ffff8a7224 */ /* 0x000fe400078e0a8a */
[----:B------:R-:W-:Y:S02]  /*4960*/  @!P5 IMAD.IADD R229, R229, 0x1, -R2 ;  /* 0x00000001e5e5d824 */ /* 0x000fe400078e0a02 */
[----:B------:R-:W-:Y:S01]  /*4970*/  IMAD R228, R2, R138, R228 ;  /* 0x0000008a02e47224 */ /* 0x000fe200078e02e4 */
[----:B------:R-:W-:Y:S01]  /*4980*/  IABS R232, R196 ;  /* 0x000000c400e87213 */ /* 0x000fe20000000000 */
[--C-:B------:R-:W-:Y:S02]  /*4990*/  @!P1 IMAD.IADD R6, R6, 0x1, -R2.reuse ;  /* 0x0000000106069824 */ /* 0x100fe400078e0a02 */
[----:B------:R-:W-:Y:S01]  /*49a0*/  IMAD.MOV.U32 R138, RZ, RZ, R229 ;  /* 0x000000ffff8a7224 */ /* 0x000fe200078e00e5 */
[----:B------:R-:W-:Y:S01]  /*49b0*/  IABS R231, R210 ;  /* 0x000000d200e77213 */ /* 0x000fe20000000000 */
[----:B------:R-:W-:Y:S01]  /*49c0*/  @!P3 IMAD.IADD R126, R126, 0x1, -R2 ;  /* 0x000000017e7eb824 */ /* 0x000fe200078e0a02 */
[----:B------:R-:W-:Y:S01]  /*49d0*/  ISETP.GE.AND P3, PT, R182, RZ, PT ;  /* 0x000000ffb600720c */ /* 0x000fe20003f66270 */
[----:B------:R-:W-:Y:S01]  /*49e0*/  @!P2 IMAD.MOV R138, RZ, RZ, -R138 ;  /* 0x000000ffff8aa224 */ /* 0x000fe200078e0a8a */
[----:B------:R-:W-:Y:S01]  /*49f0*/  ISETP.GT.U32.AND P2, PT, R2, R6, PT ;  /* 0x000000060200720c */ /* 0x000fe20003f44070 */
[----:B------:R-:W-:Y:S01]  /*4a00*/  IMAD.HI.U32 R233, R246, R232, RZ ;  /* 0x000000e8f6e97227 */ /* 0x000fe200078e00ff */
[----:B------:R-:W-:-:S02]  /*4a10*/  IABS R182, R113 ;  /* 0x0000007100b67213 */ /* 0x000fc40000000000 */
[----:B------:R-:W-:Y:S01]  /*4a20*/  ISETP.GE.AND P1, PT, R227, RZ, PT ;  /* 0x000000ffe300720c */ /* 0x000fe20003f26270 */
[----:B------:R-:W-:Y:S01]  /*4a30*/  @!P6 IMAD.IADD R242, R242, 0x1, -R2 ;  /* 0x00000001f2f2e824 */ /* 0x000fe200078e0a02 */
[----:B------:R-:W-:Y:S01]  /*4a40*/  ISETP.GE.AND P5, PT, R154, RZ, PT ;  /* 0x000000ff9a00720c */ /* 0x000fe20003fa6270 */
[----:B------:R-:W-:Y:S01]  /*4a50*/  IMAD.HI.U32 R227, R246, R231, RZ ;  /* 0x000000e7f6e37227 */ /* 0x000fe200078e00ff */
[----:B------:R-:W-:-:S03]  /*4a60*/  ISETP.GT.U32.AND P6, PT, R2, R228, PT ;  /* 0x000000e40200720c */ /* 0x000fc60003fc4070 */
[----:B------:R-:W-:Y:S02]  /*4a70*/  IMAD.MOV.U32 R154, RZ, RZ, R7 ;  /* 0x000000ffff9a7224 */ /* 0x000fe400078e0007 */
[----:B------:R-:W-:Y:S02]  /*4a80*/  IMAD.MOV R233, RZ, RZ, -R233 ;  /* 0x000000ffffe97224 */ /* 0x000fe400078e0ae9 */
[----:B------:R-:W-:Y:S02]  /*4a90*/  IMAD.MOV.U32 R7, RZ, RZ, R182 ;  /* 0x000000ffff077224 */ /* 0x000fe400078e00b6 */
[----:B------:R-:W-:Y:S02]  /*4aa0*/  IMAD.MOV.U32 R182, RZ, RZ, R126 ;  /* 0x000000ffffb67224 */ /* 0x000fe400078e007e */
[----:B------:R-:W-:Y:S02]  /*4ab0*/  IMAD.MOV R126, RZ, RZ, -R227 ;  /* 0x000000ffff7e7224 */ /* 0x000fe400078e0ae3 */
[----:B------:R-:W-:-:S02]  /*4ac0*/  IMAD R227, R2, R233, R232 ;  /* 0x000000e902e37224 */ /* 0x000fc400078e02e8 */
[----:B------:R-:W-:Y:S02]  /*4ad0*/  IMAD R126, R2, R126, R231 ;  /* 0x0000007e027e7224 */ /* 0x000fe400078e02e7 */
[----:B------:R-:W-:Y:S01]  /*4ae0*/  @!P2 IMAD.IADD R6, R6, 0x1, -R2 ;  /* 0x000000010606a824 */ /* 0x000fe200078e0a02 */
[C---:B------:R-:W-:Y:S01]  /*4af0*/  ISETP.GT.U32.AND P2, PT, R2.reuse, R227, PT ;  /* 0x000000e30200720c */ /* 0x040fe20003f44070 */
[----:B------:R-:W-:Y:S01]  /*4b00*/  @!P0 IMAD.MOV R154, RZ, RZ, -R154 ;  /* 0x000000ffff9a8224 */ /* 0x000fe200078e0a9a */
[----:B------:R-:W-:Y:S01]  /*4b10*/  ISETP.GT.U32.AND P0, PT, R2, R242, PT ;  /* 0x000000f20200720c */ /* 0x000fe20003f04070 */
[----:B------:R-:W-:Y:S01]  /*4b20*/  @!P6 IMAD.IADD R228, R228, 0x1, -R2 ;  /* 0x00000001e4e4e824 */ /* 0x000fe200078e0a02 */
[----:B------:R-:W-:Y:S01]  /*4b30*/  ISETP.GT.U32.AND P6, PT, R2, R126, PT ;  /* 0x0000007e0200720c */ /* 0x000fe20003fc4070 */
[----:B------:R-:W-:-:S04]  /*4b40*/  IMAD.HI.U32 R229, R246, R7, RZ ;  /* 0x00000007f6e57227 */ /* 0x000fc800078e00ff */
[----:B------:R-:W-:-:S04]  /*4b50*/  IMAD.MOV R229, RZ, RZ, -R229 ;  /* 0x000000ffffe57224 */ /* 0x000fc800078e0ae5 */
[----:B------:R-:W-:Y:S01]  /*4b60*/  IMAD R7, R2, R229, R7 ;  /* 0x000000e502077224 */ /* 0x000fe200078e0207 */
[----:B------:R-:W-:Y:S01]  /*4b70*/  IABS R229, R23 ;  /* 0x0000001700e57213 */ /* 0x000fe20000000000 */
[--C-:B------:R-:W-:Y:S02]  /*4b80*/  @!P2 IMAD.IADD R227, R227, 0x1, -R2.reuse ;  /* 0x00000001e3e3a824 */ /* 0x100fe400078e0a02 */
[--C-:B------:R-:W-:Y:S02]  /*4b90*/  @!P0 IMAD.IADD R242, R242, 0x1, -R2.reuse ;  /* 0x00000001f2f28824 */ /* 0x100fe400078e0a02 */
[----:B------:R-:W-:Y:S01]  /*4ba0*/  @!P6 IMAD.IADD R126, R126, 0x1, -R2 ;  /* 0x000000017e7ee824 */ /* 0x000fe200078e0a02 */
[----:B------:R-:W-:Y:S01]  /*4bb0*/  ISETP.GT.U32.AND P6, PT, R2, R227, PT ;  /* 0x000000e30200720c */ /* 0x000fe20003fc4070 */
[----:B------:R-:W-:Y:S01]  /*4bc0*/  IMAD.HI.U32 R233, R246, R229, RZ ;  /* 0x000000e5f6e97227 */ /* 0x000fe200078e00ff */
[----:B------:R-:W-:-:S03]  /*4bd0*/  ISETP.GT.U32.AND P2, PT, R2, R228, PT ;  /* 0x000000e40200720c */ /* 0x000fc60003f44070 */
[----:B------:R-:W-:Y:S01]  /*4be0*/  @!P3 IMAD.MOV R242, RZ, RZ, -R242 ;  /* 0x000000fffff2b224 */ /* 0x000fe200078e0af2 */
[----:B------:R-:W-:Y:S01]  /*4bf0*/  ISETP.GT.U32.AND P3, PT, R2, R7, PT ;  /* 0x000000070200720c */ /* 0x000fe20003f64070 */
[----:B------:R-:W-:Y:S01]  /*4c00*/  @!P4 IMAD.MOV R182, RZ, RZ, -R182 ;  /* 0x000000ffffb6c224 */ /* 0x000fe200078e0ab6 */
[----:B------:R-:W-:Y:S01]  /*4c10*/  ISETP.GE.AND P0, PT, R210, RZ, PT ;  /* 0x000000ffd200720c */ /* 0x000fe20003f06270 */
[----:B------:R-:W-:Y:S01]  /*4c20*/  IMAD.MOV.U32 R210, RZ, RZ, R6 ;  /* 0x000000ffffd27224 */ /* 0x000fe200078e0006 */
[----:B------:R-:W-:Y:S01]  /*4c30*/  ISETP.GE.AND P4, PT, R196, RZ, PT ;  /* 0x000000ffc400720c */ /* 0x000fe20003f86270 */
[----:B------:R-:W-:Y:S01]  /*4c40*/  IMAD.MOV R233, RZ, RZ, -R233 ;  /* 0x000000ffffe97224 */ /* 0x000fe200078e0ae9 */
[----:B------:R-:W-:Y:S01]  /*4c50*/  IABS R196, R78 ;  /* 0x0000004e00c47213 */ /* 0x000fe20000000000 */
[----:B------:R-:W-:Y:S01]  /*4c60*/  @!P5 IMAD.MOV R210, RZ, RZ, -R210 ;  /* 0x000000ffffd2d224 */ /* 0x000fe200078e0ad2 */
[C---:B------:R-:W-:Y:S01]  /*4c70*/  ISETP.GT.U32.AND P5, PT, R2.reuse, R126, PT ;  /* 0x0000007e0200720c */ /* 0x040fe20003fa4070 */
[----:B------:R-:W-:-:S02]  /*4c80*/  IMAD R229, R2, R233, R229 ;  /* 0x000000e902e57224 */ /* 0x000fc400078e02e5 */
[----:B------:R-:W-:-:S04]  /*4c90*/  IMAD.HI.U32 R6, R246, R196, RZ ;  /* 0x000000c4f6067227 */ /* 0x000fc800078e00ff */
[----:B------:R-:W-:Y:S01]  /*4ca0*/  @!P6 IMAD.IADD R227, R227, 0x1, -R2 ;  /* 0x00000001e3e3e824 */ /* 0x000fe200078e0a02 */
[----:B------:R-:W-:Y:S01]  /*4cb0*/  ISETP.GT.U32.AND P6, PT, R2, R229, PT ;  /* 0x000000e50200720c */ /* 0x000fe20003fc4070 */
[----:B------:R-:W-:Y:S02]  /*4cc0*/  IMAD.MOV R6, RZ, RZ, -R6 ;  /* 0x000000ffff067224 */ /* 0x000fe400078e0a06 */
[--C-:B------:R-:W-:Y:S01]  /*4cd0*/  @!P3 IMAD.IADD R7, R7, 0x1, -R2.reuse ;  /* 0x000000010707b824 */ /* 0x100fe200078e0a02 */
[----:B------:R-:W-:Y:S01]  /*4ce0*/  IABS R231, R33 ;  /* 0x0000002100e77213 */ /* 0x000fe20000000000 */
[----:B------:R-:W-:Y:S01]  /*4cf0*/  @!P2 IMAD.IADD R228, R228, 0x1, -R2 ;  /* 0x00000001e4e4a824 */ /* 0x000fe200078e0a02 */
[----:B------:R-:W-:Y:S01]  /*4d00*/  ISETP.GE.AND P2, PT, R113, RZ, PT ;  /* 0x000000ff7100720c */ /* 0x000fe20003f46270 */
[C---:B------:R-:W-:Y:S01]  /*4d10*/  IMAD R6, R2.reuse, R6, R196 ;  /* 0x0000000602067224 */ /* 0x040fe200078e02c4 */
[----:B------:R-:W-:Y:S01]  /*4d20*/  ISETP.GT.U32.AND P3, PT, R2, R7, PT ;  /* 0x000000070200720c */ /* 0x000fe20003f64070 */
[----:B------:R-:W-:-:S02]  /*4d30*/  IMAD.MOV.U32 R113, RZ, RZ, R228 ;  /* 0x000000ffff717224 */ /* 0x000fc400078e00e4 */
[----:B------:R-:W-:-:S04]  /*4d40*/  IMAD.HI.U32 R196, R246, R231, RZ ;  /* 0x000000e7f6c47227 */ /* 0x000fc800078e00ff */
[----:B------:R-:W-:Y:S01]  /*4d50*/  @!P5 IMAD.IADD R126, R126, 0x1, -R2 ;  /* 0x000000017e7ed824 */ /* 0x000fe200078e0a02 */
[C---:B------:R-:W-:Y:S01]  /*4d60*/  ISETP.GT.U32.AND P5, PT, R2.reuse, R6, PT ;  /* 0x000000060200720c */ /* 0x040fe20003fa4070 */
[----:B------:R-:W-:Y:S01]  /*4d70*/  @!P1 IMAD.MOV R113, RZ, RZ, -R113 ;  /* 0x000000ffff719224 */ /* 0x000fe200078e0a71 */
[----:B------:R-:W-:Y:S01]  /*4d80*/  ISETP.GE.AND P1, PT, R23, RZ, PT ;  /* 0x000000ff1700720c */ /* 0x000fe20003f26270 */
[----:B------:R-:W-:Y:S01]  /*4d90*/  IMAD.MOV R23, RZ, RZ, -R196 ;  /* 0x000000ffff177224 */ /* 0x000fe200078e0ac4 */
[----:B------:R-:W-:Y:S01]  /*4da0*/  IABS R228, R42 ;  /* 0x0000002a00e47213 */ /* 0x000fe20000000000 */
[----:B------:R-:W-:Y:S02]  /*4db0*/  @!P6 IMAD.IADD R229, R229, 0x1, -R2 ;  /* 0x00000001e5e5e824 */ /* 0x000fe400078e0a02 */
[----:B------:R-:W-:Y:S01]  /*4dc0*/  IMAD.MOV.U32 R196, RZ, RZ, R227 ;  /* 0x000000ffffc47224 */ /* 0x000fe200078e00e3 */
[----:B------:R-:W-:Y:S01]  /*4dd0*/  IABS R232, R29 ;  /* 0x0000001d00e87213 */ /* 0x000fe20000000000 */
[----:B------:R-:W-:-:S02]  /*4de0*/  IMAD R231, R2, R23, R231 ;  /* 0x0000001702e77224 */ /* 0x000fc400078e02e7 */
[----:B------:R-:W-:Y:S01]  /*4df0*/  @!P4 IMAD.MOV R196, RZ, RZ, -R196 ;  /* 0x000000ffffc4c224 */ /* 0x000fe200078e0ac4 */
[----:B------:R-:W-:Y:S01]  /*4e00*/  ISETP.GT.U32.AND P4, PT, R2, R229, PT ;  /* 0x000000e50200720c */ /* 0x000fe20003f84070 */
[----:B------:R-:W-:Y:S01]  /*4e10*/  IMAD.HI.U32 R23, R246, R228, RZ ;  /* 0x000000e4f6177227 */ /* 0x000fe200078e00ff */
[----:B------:R-:W-:-:S03]  /*4e20*/  ISETP.GE.AND P6, PT, R78, RZ, PT ;  /* 0x000000ff4e00720c */ /* 0x000fc60003fc6270 */
[----:B------:R-:W-:Y:S02]  /*4e30*/  @!P3 IMAD.IADD R7, R7, 0x1, -R2 ;  /* 0x000000010707b824 */ /* 0x000fe400078e0a02 */
[----:B------:R-:W-:-:S04]  /*4e40*/  IMAD.HI.U32 R233, R246, R232, RZ ;  /* 0x000000e8f6e97227 */ /* 0x000fc800078e00ff */
[----:B------:R-:W-:Y:S02]  /*4e50*/  IMAD.MOV.U32 R78, RZ, RZ, R126 ;  /* 0x000000ffff4e7224 */ /* 0x000fe400078e007e */
[----:B------:R-:W-:Y:S02]  /*4e60*/  IMAD.MOV R126, RZ, RZ, -R23 ;  /* 0x000000ffff7e7224 */ /* 0x000fe400078e0a17 */
[----:B------:R-:W-:Y:S02]  /*4e70*/  @!P5 IMAD.IADD R6, R6, 0x1, -R2 ;  /* 0x000000010606d824 */ /* 0x000fe400078e0a02 */
[----:B------:R-:W-:Y:S02]  /*4e80*/  IMAD.MOV.U32 R23, RZ, RZ, R7 ;  /* 0x000000ffff177224 */ /* 0x000fe400078e0007 */
[----:B------:R-:W-:Y:S01]  /*4e90*/  IMAD.MOV R233, RZ, RZ, -R233 ;  /* 0x000000ffffe97224 */ /* 0x000fe200078e0ae9 */
[C---:B------:R-:W-:Y:S01]  /*4ea0*/  ISETP.GT.U32.AND P5, PT, R2.reuse, R6, PT ;  /* 0x000000060200720c */ /* 0x040fe20003fa4070 */
[----:B------:R-:W-:-:S02]  /*4eb0*/  IMAD R228, R2, R126, R228 ;  /* 0x0000007e02e47224 */ /* 0x000fc400078e02e4 */
[----:B------:R-:W-:Y:S01]  /*4ec0*/  @!P2 IMAD.MOV R23, RZ, RZ, -R23 ;  /* 0x000000ffff17a224 */ /* 0x000fe200078e0a17 */
[C---:B------:R-:W-:Y:S01]  /*4ed0*/  ISETP.GT.U32.AND P2, PT, R2.reuse, R231, PT ;  /* 0x000000e70200720c */ /* 0x040fe20003f44070 */
[C---:B------:R-:W-:Y:S02]  /*4ee0*/  IMAD R232, R2.reuse, R233, R232 ;  /* 0x000000e902e87224 */ /* 0x040fe400078e02e8 */
[----:B------:R-:W-:Y:S01]  /*4ef0*/  @!P4 IMAD.IADD R229, R229, 0x1, -R2 ;  /* 0x00000001e5e5c824 */ /* 0x000fe200078e0a02 */
[C---:B------:R-:W-:Y:S02]  /*4f00*/  ISETP.GT.U32.AND P4, PT, R2.reuse, R228, PT ;  /* 0x000000e40200720c */ /* 0x040fe40003f84070 */
[----:B------:R-:W-:Y:S01]  /*4f10*/  ISETP.GT.U32.AND P3, PT, R2, R232, PT ;  /* 0x000000e80200720c */ /* 0x000fe20003f64070 */
[----:B------:R-:W-:Y:S01]  /*4f20*/  @!P0 IMAD.MOV R78, RZ, RZ, -R78 ;  /* 0x000000ffff4e8224 */ /* 0x000fe200078e0a4e */
[----:B------:R-:W-:Y:S02]  /*4f30*/  ISETP.GE.AND P0, PT, R29, RZ, PT ;  /* 0x000000ff1d00720c */ /* 0x000fe40003f06270 */
[----:B------:R-:W-:Y:S01]  /*4f40*/  IABS R29, R8 ;  /* 0x00000008001d7213 */ /* 0x000fe20000000000 */
[--C-:B------:R-:W-:Y:S01]  /*4f50*/  @!P5 IMAD.IADD R6, R6, 0x1, -R2.reuse ;  /* 0x000000010606d824 */ /* 0x100fe200078e0a02 */
[----:B------:R-:W-:Y:S01]  /*4f60*/  ISETP.GE.AND P5, PT, R33, RZ, PT ;  /* 0x000000ff2100720c */ /* 0x000fe20003fa6270 */
[----:B------:R-:W-:-:S02]  /*4f70*/  @!P2 IMAD.IADD R231, R231, 0x1, -R2 ;  /* 0x00000001e7e7a824 */ /* 0x000fc400078e0a02 */
[----:B------:R-:W-:Y:S02]  /*4f80*/  IMAD.MOV.U32 R33, RZ, RZ, R29 ;  /* 0x000000ffff217224 */ /* 0x000fe400078e001d */
[--C-:B------:R-:W-:Y:S01]  /*4f90*/  @!P4 IMAD.IADD R228, R228, 0x1, -R2.reuse ;  /* 0x00000001e4e4c824 */ /* 0x100fe200078e0a02 */
[----:B------:R-:W-:Y:S01]  /*4fa0*/  ISETP.GT.U32.AND P4, PT, R2, R231, PT ;  /* 0x000000e70200720c */ /* 0x000fe20003f84070 */
[----:B------:R-:W-:Y:S02]  /*4fb0*/  @!P3 IMAD.IADD R232, R232, 0x1, -R2 ;  /* 0x00000001e8e8b824 */ /* 0x000fe400078e0a02 */
[----:B------:R-:W-:-:S03]  /*4fc0*/  IMAD.HI.U32 R126, R246, R33, RZ ;  /* 0x00000021f67e7227 */ /* 0x000fc600078e00ff */
[C---:B------:R-:W-:Y:S01]  /*4fd0*/  ISETP.GT.U32.AND P2, PT, R2.reuse, R232, PT ;  /* 0x000000e80200720c */ /* 0x040fe20003f44070 */
[----:B------:R-:W-:Y:S01]  /*4fe0*/  IMAD.MOV R126, RZ, RZ, -R126 ;  /* 0x000000ffff7e7224 */ /* 0x000fe200078e0a7e */
[----:B------:R-:W-:Y:S01]  /*4ff0*/  IABS R7, R17 ;  /* 0x0000001100077213 */ /* 0x000fe20000000000 */
[----:B------:R-:W-:Y:S02]  /*5000*/  IMAD.MOV.U32 R29, RZ, RZ, R6 ;  /* 0x000000ffff1d7224 */ /* 0x000fe400078e0006 */
[----:B------:R-:W-:Y:S02]  /*5010*/  IMAD R33, R2, R126, R33 ;  /* 0x0000007e02217224 */ /* 0x000fe400078e0221 */
[----:B------:R-:W-:Y:S01]  /*5020*/  @!P6 IMAD.MOV R29, RZ, RZ, -R29 ;  /* 0x000000ffff1de224 */ /* 0x000fe200078e0a1d */
[----:B------:R-:W-:Y:S01]  /*5030*/  ISETP.GE.AND P6, PT, R8, RZ, PT ;  /* 0x000000ff0800720c */ /* 0x000fe20003fc6270 */
[----:B------:R-:W-:Y:S01]  /*5040*/  @!P4 IMAD.IADD R231, R231, 0x1, -R2 ;  /* 0x00000001e7e7c824 */ /* 0x000fe200078e0a02 */
[----:B------:R-:W-:Y:S01]  /*5050*/  ISETP.GE.AND P3, PT, R42, RZ, PT ;  /* 0x000000ff2a00720c */ /* 0x000fe20003f66270 */
[----:B------:R-:W-:Y:S01]  /*5060*/  IMAD.HI.U32 R8, R246, R7, RZ ;  /* 0x00000007f6087227 */ /* 0x000fe200078e00ff */
[----:B------:R-:W-:-:S03]  /*5070*/  ISETP.GT.U32.AND P4, PT, R2, R33, PT ;  /* 0x000000210200720c */ /* 0x000fc60003f84070 */
[----:B------:R-:W-:Y:S01]  /*5080*/  IMAD.MOV.U32 R42, RZ, RZ, R229 ;  /* 0x000000ffff2a7224 */ /* 0x000fe200078e00e5 */
[----:B------:R-:W-:Y:S01]  /*5090*/  IABS R227, R25 ;  /* 0x0000001900e37213 */ /* 0x000fe20000000000 */
[----:B------:R-:W-:Y:S02]  /*50a0*/  IMAD.MOV R8, RZ, RZ, -R8 ;  /* 0x000000ffff087224 */ /* 0x000fe400078e0a08 */
[----:B------:R-:W-:Y:S01]  /*50b0*/  @!P1 IMAD.MOV R42, RZ, RZ, -R42 ;  /* 0x000000ffff2a9224 */ /* 0x000fe200078e0a2a */
[----:B------:R-:W-:Y:S01]  /*50c0*/  ISETP.GT.U32.AND P1, PT, R2, R228, PT ;  /* 0x000000e40200720c */ /* 0x000fe20003f24070 */
[----:B------:R-:W-:Y:S02]  /*50d0*/  @!P2 IMAD.IADD R232, R232, 0x1, -R2 ;  /* 0x00000001e8e8a824 */ /* 0x000fe400078e0a02 */
[----:B------:R-:W-:Y:S02]  /*50e0*/  IMAD R7, R2, R8, R7 ;  /* 0x0000000802077224 */ /* 0x000fe400078e0207 */
[----:B------:R-:W-:-:S02]  /*50f0*/  IMAD.MOV.U32 R6, RZ, RZ, R227 ;  /* 0x000000ffff067224 */ /* 0x000fc400078e00e3 */
[----:B------:R-:W-:Y:S02]  /*5100*/  IMAD.MOV.U32 R8, RZ, RZ, R232 ;  /* 0x000000ffff087224 */ /* 0x000fe400078e00e8 */
[----:B------:R-:W-:Y:S01]  /*5110*/  IMAD.HI.U32 R227, R246, R6, RZ ;  /* 0x00000006f6e37227 */ /* 0x000fe200078e00ff */
[----:B------:R-:W-:-:S03]  /*5120*/  IABS R229, R27 ;  /* 0x0000001b00e57213 */ /* 0x000fc60000000000 */
[----:B------:R-:W-:Y:S02]  /*5130*/  @!P4 IMAD.IADD R33, R33, 0x1, -R2 ;  /* 0x000000012121c824 */ /* 0x000fe400078e0a02 */
[----:B------:R-:W-:Y:S01]  /*5140*/  @!P0 IMAD.MOV R8, RZ, RZ, -R8 ;  /* 0x000000ffff088224 */ /* 0x000fe200078e0a08 */
[----:B------:R-:W-:Y:S01]  /*5150*/  ISETP.GT.U32.AND P0, PT, R2, R7, PT ;  /* 0x000000070200720c */ /* 0x000fe20003f04070 */
[----:B------:R-:W-:Y:S01]  /*5160*/  IMAD.MOV R227, RZ, RZ, -R227 ;  /* 0x000000ffffe37224 */ /* 0x000fe200078e0ae3 */
[----:B------:R-:W-:Y:S01]  /*5170*/  IABS R126, R21 ;  /* 0x00000015007e7213 */ /* 0x000fe20000000000 */
[----:B------:R-:W-:Y:S01]  /*5180*/  @!P1 IMAD.IADD R228, R228, 0x1, -R2 ;  /* 0x00000001e4e49824 */ /* 0x000fe200078e0a02 */
[----:B------:R-:W-:Y:S01]  /*5190*/  ISETP.GT.U32.AND P4, PT, R2, R33, PT ;  /* 0x000000210200720c */ /* 0x000fe20003f84070 */
[----:B------:R-:W-:Y:S01]  /*51a0*/  IMAD.HI.U32 R234, R246, R229, RZ ;  /* 0x000000e5f6ea7227 */ /* 0x000fe200078e00ff */
[----:B------:R-:W-:-:S03]  /*51b0*/  ISETP.GE.AND P1, PT, R25, RZ, PT ;  /* 0x000000ff1900720c */ /* 0x000fc60003f26270 */
[----:B------:R-:W-:Y:S02]  /*51c0*/  IMAD R6, R2, R227, R6 ;  /* 0x000000e302067224 */ /* 0x000fe400078e0206 */
[----:B------:R-:W-:Y:S02]  /*51d0*/  IMAD.MOV.U32 R25, RZ, RZ, R231 ;  /* 0x000000ffff197224 */ /* 0x000fe400078e00e7 */
[----:B------:R-:W-:-:S04]  /*51e0*/  IMAD.HI.U32 R232, R246, R126, RZ ;  /* 0x0000007ef6e87227 */ /* 0x000fc800078e00ff */
[----:B------:R-:W-:Y:S02]  /*51f0*/  IMAD.MOV R234, RZ, RZ, -R234 ;  /* 0x000000ffffea7224 */ /* 0x000fe400078e0aea */
[----:B------:R-:W-:Y:S01]  /*5200*/  @!P5 IMAD.MOV R25, RZ, RZ, -R25 ;  /* 0x000000ffff19d224 */ /* 0x000fe200078e0a19 */
[C---:B------:R-:W-:Y:S01]  /*5210*/  ISETP.GT.U32.AND P5, PT, R2.reuse, R6, PT ;  /* 0x000000060200720c */ /* 0x040fe20003fa4070 */
[----:B------:R-:W-:Y:S01]  /*5220*/  IMAD.MOV R232, RZ, RZ, -R232 ;  /* 0x000000ffffe87224 */ /* 0x000fe200078e0ae8 */
[----:B------:R-:W-:Y:S01]  /*5230*/  ISETP.GE.AND P2, PT, R17, RZ, PT ;  /* 0x000000ff1100720c */ /* 0x000fe20003f46270 */
[----:B------:R-:W-:Y:S02]  /*5240*/  @!P0 IMAD.IADD R7, R7, 0x1, -R2 ;  /* 0x0000000107078824 */ /* 0x000fe400078e0a02 */
[C---:B------:R-:W-:Y:S01]  /*5250*/  IMAD R229, R2.reuse, R234, R229 ;  /* 0x000000ea02e57224 */ /* 0x040fe200078e02e5 */
[----:B------:R-:W-:Y:S01]  /*5260*/  IABS R227, R38 ;  /* 0x0000002600e37213 */ /* 0x000fe20000000000 */
[----:B------:R-:W-:Y:S01]  /*5270*/  IMAD.MOV.U32 R17, RZ, RZ, R228 ;  /* 0x000000ffff117224 */ /* 0x000fe200078e00e4 */
[----:B------:R-:W-:Y:S01]  /*5280*/  ISETP.GT.U32.AND P0, PT, R2, R7, PT ;  /* 0x000000070200720c */ /* 0x000fe20003f04070 */
[----:B------:R-:W-:-:S02]  /*5290*/  @!P4 IMAD.IADD R33, R33, 0x1, -R2 ;  /* 0x000000012121c824 */ /* 0x000fc400078e0a02 */
[C---:B------:R-:W-:Y:S01]  /*52a0*/  IMAD R228, R2.reuse, R232, R126 ;  /* 0x000000e802e47224 */ /* 0x040fe200078e027e */
[----:B------:R-:W-:Y:S01]  /*52b0*/  ISETP.GT.U32.AND P4, PT, R2, R229, PT ;  /* 0x000000e50200720c */ /* 0x000fe20003f84070 */
[----:B------:R-:W-:Y:S01]  /*52c0*/  @!P3 IMAD.MOV R17, RZ, RZ, -R17 ;  /* 0x000000ffff11b224 */ /* 0x000fe200078e0a11 */
[----:B------:R-:W-:Y:S01]  /*52d0*/  ISETP.GE.AND P3, PT, R27, RZ, PT ;  /* 0x000000ff1b00720c */ /* 0x000fe20003f66270 */
[----:B------:R-:W-:Y:S01]  /*52e0*/  IMAD.HI.U32 R27, R246, R227, RZ ;  /* 0x000000e3f61b7227 */ /* 0x000fe200078e00ff */
[----:B------:R-:W-:-:S03]  /*52f0*/  IABS R233, R45 ;  /* 0x0000002d00e97213 */ /* 0x000fc60000000000 */
[----:B------:R-:W-:Y:S01]  /*5300*/  @!P6 IMAD.MOV R33, RZ, RZ, -R33 ;  /* 0x000000ffff21e224 */ /* 0x000fe200078e0a21 */
[----:B------:R-:W-:Y:S01]  /*5310*/  ISETP.GT.U32.AND P6, PT, R2, R228, PT ;  /* 0x000000e40200720c */ /* 0x000fe20003fc4070 */
[----:B------:R-:W-:Y:S02]  /*5320*/  IMAD.MOV R126, RZ, RZ, -R27 ;  /* 0x000000ffff7e7224 */ /* 0x000fe400078e0a1b */
[----:B------:R-:W-:Y:S02]  /*5330*/  @!P5 IMAD.IADD R6, R6, 0x1, -R2 ;  /* 0x000000010606d824 */ /* 0x000fe400078e0a02 */
[----:B------:R-:W-:-:S03]  /*5340*/  IMAD.HI.U32 R27, R246, R233, RZ ;  /* 0x000000e9f61b7227 */ /* 0x000fc600078e00ff */
[C---:B------:R-:W-:Y:S01]  /*5350*/  ISETP.GT.U32.AND P5, PT, R2.reuse, R6, PT ;  /* 0x000000060200720c */ /* 0x040fe20003fa4070 */
[----:B------:R-:W-:Y:S02]  /*5360*/  IMAD.MOV R27, RZ, RZ, -R27 ;  /* 0x000000ffff1b7224 */ /* 0x000fe400078e0a1b */
[--C-:B------:R-:W-:Y:S02]  /*5370*/  @!P0 IMAD.IADD R7, R7, 0x1, -R2.reuse ;  /* 0x0000000107078824 */ /* 0x100fe400078e0a02 */
[----:B------:R-:W-:Y:S02]  /*5380*/  @!P4 IMAD.IADD R229, R229, 0x1, -R2 ;  /* 0x00000001e5e5c824 */ /* 0x000fe400078e0a02 */
[C---:B------:R-:W-:Y:S02]  /*5390*/  IMAD R227, R2.reuse, R126, R227 ;  /* 0x0000007e02e37224 */ /* 0x040fe400078e02e3 */
[----:B------:R-:W-:Y:S02]  /*53a0*/  IMAD R126, R2, R27, R233 ;  /* 0x0000001b027e7224 */ /* 0x000fe400078e02e9 */
[----:B------:R-:W-:-:S02]  /*53b0*/  IMAD.MOV.U32 R27, RZ, RZ, R7 ;  /* 0x000000ffff1b7224 */ /* 0x000fc400078e0007 */
[--C-:B------:R-:W-:Y:S01]  /*53c0*/  @!P6 IMAD.IADD R228, R228, 0x1, -R2.reuse ;  /* 0x00000001e4e4e824 */ /* 0x100fe200078e0a02 */
[C---:B------:R-:W-:Y:S01]  /*53d0*/  ISETP.GT.U32.AND P4, PT, R2.reuse, R229, PT ;  /* 0x000000e50200720c */ /* 0x040fe20003f84070 */
[----:B------:R-:W-:Y:S01]  /*53e0*/  @!P2 IMAD.MOV R27, RZ, RZ, -R27 ;  /* 0x000000ffff1ba224 */ /* 0x000fe200078e0a1b */
[----:B------:R-:W-:Y:S02]  /*53f0*/  IABS R232, R16 ;  /* 0x0000001000e87213 */ /* 0x000fe40000000000 */
[----:B------:R-:W-:Y:S01]  /*5400*/  ISETP.GT.U32.AND P2, PT, R2, R228, PT ;  /* 0x000000e40200720c */ /* 0x000fe20003f44070 */
[----:B------:R-:W-:Y:S01]  /*5410*/  @!P5 IMAD.IADD R6, R6, 0x1, -R2 ;  /* 0x000000010606d824 */ /* 0x000fe200078e0a02 */
[C---:B------:R-:W-:Y:S02]  /*5420*/  ISETP.GT.U32.AND P0, PT, R2.reuse, R227, PT ;  /* 0x000000e30200720c */ /* 0x040fe40003f04070 */
[----:B------:R-:W-:Y:S02]  /*5430*/  IABS R231, R18 ;  /* 0x0000001200e77213 */ /* 0x000fe40000000000 */
[----:B------:R-:W-:-:S02]  /*5440*/  ISETP.GT.U32.AND P5, PT, R2, R126, PT ;  /* 0x0000007e0200720c */ /* 0x000fc40003fa4070 */
[----:B------:R-:W-:Y:S01]  /*5450*/  ISETP.GE.AND P6, PT, R21, RZ, PT ;  /* 0x000000ff1500720c */ /* 0x000fe20003fc6270 */
[----:B------:R-:W-:-:S04]  /*5460*/  IMAD.HI.U32 R21, R246, R232, RZ ;  /* 0x000000e8f6157227 */ /* 0x000fc800078e00ff */
[----:B------:R-:W-:-:S04]  /*5470*/  IMAD.HI.U32 R7, R246, R231, RZ ;  /* 0x000000e7f6077227 */ /* 0x000fc800078e00ff */
[----:B------:R-:W-:Y:S02]  /*5480*/  IMAD.MOV R21, RZ, RZ, -R21 ;  /* 0x000000ffff157224 */ /* 0x000fe400078e0a15 */
[----:B------:R-:W-:Y:S01]  /*5490*/  @!P4 IMAD.IADD R229, R229, 0x1, -R2 ;  /* 0x00000001e5e5c824 */ /* 0x000fe200078e0a02 */
[----:B------:R-:W-:Y:S01]  /*54a0*/  ISETP.GE.AND P4, PT, R38, RZ, PT ;  /* 0x000000ff2600720c */ /* 0x000fe20003f86270 */
[----:B------:R-:W-:Y:S02]  /*54b0*/  IMAD.MOV.U32 R38, RZ, RZ, R6 ;  /* 0x000000ffff267224 */ /* 0x000fe400078e0006 */
[----:B------:R-:W-:Y:S02]  /*54c0*/  IMAD.MOV R7, RZ, RZ, -R7 ;  /* 0x000000ffff077224 */ /* 0x000fe400078e0a07 */
[----:B------:R-:W-:Y:S02]  /*54d0*/  IMAD R6, R2, R21, R232 ;  /* 0x0000001502067224 */ /* 0x000fe400078e02e8 */
[----:B------:R-:W-:-:S02]  /*54e0*/  @!P2 IMAD.IADD R228, R228, 0x1, -R2 ;  /* 0x00000001e4e4a824 */ /* 0x000fc400078e0a02 */
[--C-:B------:R-:W-:Y:S01]  /*54f0*/  @!P0 IMAD.IADD R227, R227, 0x1, -R2.reuse ;  /* 0x00000001e3e38824 */ /* 0x100fe200078e0a02 */
[----:B------:R-:W-:Y:S01]  /*5500*/  ISETP.GT.U32.AND P2, PT, R2, R6, PT ;  /* 0x000000060200720c */ /* 0x000fe20003f44070 */
[----:B------:R-:W-:Y:S02]  /*5510*/  @!P5 IMAD.IADD R126, R126, 0x1, -R2 ;  /* 0x000000017e7ed824 */ /* 0x000fe400078e0a02 */
[C---:B------:R-:W-:Y:S02]  /*5520*/  IMAD R7, R2.reuse, R7, R231 ;  /* 0x0000000702077224 */ /* 0x040fe400078e02e7 */
[----:B------:R-:W-:Y:S02]  /*5530*/  IMAD.MOV.U32 R21, RZ, RZ, R228 ;  /* 0x000000ffff157224 */ /* 0x000fe400078e00e4 */
[----:B------:R-:W-:Y:S01]  /*5540*/  @!P1 IMAD.MOV R38, RZ, RZ, -R38 ;  /* 0x000000ffff269224 */ /* 0x000fe200078e0a26 */
[C---:B------:R-:W-:Y:S01]  /*5550*/  ISETP.GT.U32.AND P1, PT, R2.reuse, R227, PT ;  /* 0x000000e30200720c */ /* 0x040fe20003f24070 */
[----:B------:R-:W-:Y:S01]  /*5560*/  @!P6 IMAD.MOV R21, RZ, RZ, -R21 ;  /* 0x000000ffff15e224 */ /* 0x000fe200078e0a15 */
[----:B------:R-:W-:-:S02]  /*5570*/  ISETP.GT.U32.AND P5, PT, R2, R126, PT ;  /* 0x0000007e0200720c */ /* 0x000fc40003fa4070 */
[----:B------:R-:W-:Y:S02]  /*5580*/  ISETP.GT.U32.AND P6, PT, R2, R7, PT ;  /* 0x000000070200720c */ /* 0x000fe40003fc4070 */
[----:B------:R-:W-:Y:S01]  /*5590*/  ISETP.GE.AND P0, PT, R45, RZ, PT ;  /* 0x000000ff2d00720c */ /* 0x000fe20003f06270 */
[----:B------:R-:W-:Y:S01]  /*55a0*/  IMAD.MOV.U32 R45, RZ, RZ, R229 ;  /* 0x000000ffff2d7224 */ /* 0x000fe200078e00e5 */
[----:B------:R-:W-:Y:S01]  /*55b0*/  IABS R229, R40 ;  /* 0x0000002800e57213 */ /* 0x000fe20000000000 */
[--C-:B------:R-:W-:Y:S02]  /*55c0*/  @!P2 IMAD.IADD R6, R6, 0x1, -R2.reuse ;  /* 0x000000010606a824 */ /* 0x100fe400078e0a02 */
[----:B------:R-:W-:Y:S02]  /*55d0*/  @!P3 IMAD.MOV R45, RZ, RZ, -R45 ;  /* 0x000000ffff2db224 */ /* 0x000fe400078e0a2d */
[----:B------:R-:W-:Y:S02]  /*55e0*/  IMAD.MOV.U32 R228, RZ, RZ, R229 ;  /* 0x000000ffffe47224 */ /* 0x000fe400078e00e5 */
[--C-:B------:R-:W-:Y:S01]  /*55f0*/  @!P1 IMAD.IADD R227, R227, 0x1, -R2.reuse ;  /* 0x00000001e3e39824 */ /* 0x100fe200078e0a02 */
[----:B------:R-:W-:Y:S01]  /*5600*/  ISETP.GE.AND P3, PT, R16, RZ, PT ;  /* 0x000000ff1000720c */ /* 0x000fe20003f66270 */
[--C-:B------:R-:W-:Y:S01]  /*5610*/  @!P5 IMAD.IADD R126, R126, 0x1, -R2.reuse ;  /* 0x000000017e7ed824 */ /* 0x100fe200078e0a02 */
[----:B------:R-:W-:Y:S01]  /*5620*/  IABS R16, R55 ;  /* 0x0000003700107213 */ /* 0x000fe20000000000 */
[----:B------:R-:W-:Y:S01]  /*5630*/  @!P6 IMAD.IADD R7, R7, 0x1, -R2 ;  /* 0x000000010707e824 */ /* 0x000fe200078e0a02 */
[----:B------:R-:W-:Y:S01]  /*5640*/  ISETP.GE.AND P5, PT, R40, RZ, PT ;  /* 0x000000ff2800720c */ /* 0x000fe20003fa6270 */
[----:B------:R-:W-:Y:S01]  /*5650*/  IMAD.HI.U32 R40, R246, R228, RZ ;  /* 0x000000e4f6287227 */ /* 0x000fe200078e00ff */
[----:B------:R-:W-:-:S02]  /*5660*/  ISETP.GE.AND P2, PT, R55, RZ, PT ;  /* 0x000000ff3700720c */ /* 0x000fc40003f46270 */
[----:B------:R-:W-:Y:S01]  /*5670*/  ISETP.GT.U32.AND P6, PT, R2, R6, PT ;  /* 0x000000060200720c */ /* 0x000fe20003fc4070 */
[----:B------:R-:W-:Y:S01]  /*5680*/  IMAD.MOV.U32 R55, RZ, RZ, R227 ;  /* 0x000000ffff377224 */ /* 0x000fe200078e00e3 */
[----:B------:R-:W-:Y:S01]  /*5690*/  ISETP.GE.AND P1, PT, R18, RZ, PT ;  /* 0x000000ff1200720c */ /* 0x000fe20003f26270 */
[----:B------:R-:W-:Y:S01]  /*56a0*/  IMAD.MOV R227, RZ, RZ, -R40 ;  /* 0x000000ffffe37224 */ /* 0x000fe200078e0a28 */
[----:B------:R-:W-:Y:S01]  /*56b0*/  IABS R18, R10 ;  /* 0x0000000a00127213 */ /* 0x000fe20000000000 */
[----:B------:R-:W-:Y:S01]  /*56c0*/  @!P4 IMAD.MOV R55, RZ, RZ, -R55 ;  /* 0x000000ffff37c224 */ /* 0x000fe200078e0a37 */
[----:B------:R-:W-:Y:S01]  /*56d0*/  ISETP.GT.U32.AND P4, PT, R2, R7, PT ;  /* 0x000000070200720c */ /* 0x000fe20003f84070 */
[----:B------:R-:W-:-:S04]  /*56e0*/  IMAD.HI.U32 R229, R246, R16, RZ ;  /* 0x00000010f6e57227 */ /* 0x000fc800078e00ff */
[----:B------:R-:W-:Y:S02]  /*56f0*/  IMAD.MOV.U32 R40, RZ, RZ, R126 ;  /* 0x000000ffff287224 */ /* 0x000fe400078e007e */
[----:B------:R-:W-:Y:S02]  /*5700*/  IMAD R227, R2, R227, R228 ;  /* 0x000000e302e37224 */ /* 0x000fe400078e02e4 */
[----:B------:R-:W-:Y:S02]  /*5710*/  IMAD.MOV R229, RZ, RZ, -R229 ;  /* 0x000000ffffe57224 */ /* 0x000fe400078e0ae5 */
[----:B------:R-:W-:Y:S02]  /*5720*/  IMAD.MOV.U32 R126, RZ, RZ, R18 ;  /* 0x000000ffff7e7224 */ /* 0x000fe400078e0012 */
[----:B------:R-:W-:Y:S01]  /*5730*/  @!P0 IMAD.MOV R40, RZ, RZ, -R40 ;  /* 0x000000ffff288224 */ /* 0x000fe200078e0a28 */
[----:B------:R-:W-:Y:S01]  /*5740*/  ISETP.GE.AND P0, PT, R10, RZ, PT ;  /* 0x000000ff0a00720c */ /* 0x000fe20003f06270 */
[----:B------:R-:W-:Y:S01]  /*5750*/  @!P6 IMAD.IADD R6, R6, 0x1, -R2 ;  /* 0x000000010606e824 */ /* 0x000fe200078e0a02 */
[C---:B------:R-:W-:Y:S01]  /*5760*/  ISETP.GT.U32.AND P6, PT, R2.reuse, R227, PT ;  /* 0x000000e30200720c */ /* 0x040fe20003fc4070 */
[----:B------:R-:W-:-:S02]  /*5770*/  IMAD R10, R2, R229, R16 ;  /* 0x000000e5020a7224 */ /* 0x000fc400078e0210 */
[----:B------:R-:W-:-:S04]  /*5780*/  IMAD.HI.U32 R228, R246, R126, RZ ;  /* 0x0000007ef6e47227 */ /* 0x000fc800078e00ff */
[----:B------:R-:W-:Y:S02]  /*5790*/  IMAD.MOV R228, RZ, RZ, -R228 ;  /* 0x000000ffffe47224 */ /* 0x000fe400078e0ae4 */
[----:B------:R-:W-:Y:S01]  /*57a0*/  @!P4 IMAD.IADD R7, R7, 0x1, -R2 ;  /* 0x000000010707c824 */ /* 0x000fe200078e0a02 */
[C---:B------:R-:W-:Y:S01]  /*57b0*/  ISETP.GT.U32.AND P4, PT, R2.reuse, R10, PT ;  /* 0x0000000a0200720c */ /* 0x040fe20003f84070 */
[----:B------:R-:W-:Y:S02]  /*57c0*/  IMAD R126, R2, R228, R126 ;  /* 0x000000e4027e7224 */ /* 0x000fe400078e027e */
[----:B------:R-:W-:-:S03]  /*57d0*/  @!P6 IMAD.IADD R227, R227, 0x1, -R2 ;  /* 0x00000001e3e3e824 */ /* 0x000fc600078e0a02 */
[----:B------:R-:W-:Y:S02]  /*57e0*/  ISETP.GT.U32.AND P6, PT, R2, R126, PT ;  /* 0x0000007e0200720c */ /* 0x000fe40003fc4070 */
[----:B------:R-:W-:-:S05]  /*57f0*/  IABS R18, R28 ;  /* 0x0000001c00127213 */ /* 0x000fca0000000000 */
[----:B------:R-:W-:Y:S01]  /*5800*/  @!P4 IMAD.IADD R10, R10, 0x1, -R2 ;  /* 0x000000010a0ac824 */ /* 0x000fe200078e0a02 */
[----:B------:R-:W-:Y:S02]  /*5810*/  ISETP.GT.U32.AND P4, PT, R2, R227, PT ;  /* 0x000000e30200720c */ /* 0x000fe40003f84070 */
[----:B------:R-:W-:Y:S01]  /*5820*/  IABS R16, R39 ;  /* 0x0000002700107213 */ /* 0x000fe20000000000 */
[----:B------:R-:W-:Y:S01]  /*5830*/  IMAD.HI.U32 R234, R246, R18, RZ ;  /* 0x00000012f6ea7227 */ /* 0x000fe200078e00ff */
[----:B------:R-:W-:-:S03]  /*5840*/  IABS R229, R12 ;  /* 0x0000000c00e57213 */ /* 0x000fc60000000000 */
[----:B------:R-:W-:Y:S02]  /*5850*/  @!P6 IMAD.IADD R126, R126, 0x1, -R2 ;  /* 0x000000017e7ee824 */ /* 0x000fe400078e0a02 */
[----:B------:R-:W-:Y:S01]  /*5860*/  IMAD.HI.U32 R228, R246, R16, RZ ;  /* 0x00000010f6e47227 */ /* 0x000fe200078e00ff */
[----:B------:R-:W-:-:S03]  /*5870*/  IABS R231, R9 ;  /* 0x0000000900e77213 */ /* 0x000fc60000000000 */
[----:B------:R-:W-:Y:S01]  /*5880*/  @!P3 IMAD.MOV R6, RZ, RZ, -R6 ;  /* 0x000000ffff06b224 */ /* 0x000fe200078e0a06 */
[----:B------:R-:W-:Y:S01]  /*5890*/  ISETP.GT.U32.AND P3, PT, R2, R10, PT ;  /* 0x0000000a0200720c */ /* 0x000fe20003f64070 */
[----:B------:R-:W-:Y:S01]  /*58a0*/  @!P1 IMAD.MOV R7, RZ, RZ, -R7 ;  /* 0x000000ffff079224 */ /* 0x000fe200078e0a07 */
[----:B------:R-:W-:Y:S01]  /*58b0*/  ISETP.GE.AND P1, PT, R9, RZ, PT ;  /* 0x000000ff0900720c */ /* 0x000fe20003f26270 */
[----:B------:R-:W-:Y:S01]  /*58c0*/  IMAD.HI.U32 R233, R246, R229, RZ ;  /* 0x000000e5f6e97227 */ /* 0x000fe200078e00ff */
[----:B------:R-:W-:-:S03]  /*58d0*/  ISETP.GT.U32.AND P6, PT, R2, R126, PT ;  /* 0x0000007e0200720c */ /* 0x000fc60003fc4070 */
[----:B------:R-:W-:Y:S02]  /*58e0*/  IMAD.MOV R9, RZ, RZ, -R234 ;  /* 0x000000ffff097224 */ /* 0x000fe400078e0aea */
[----:B------:R-:W-:Y:S02]  /*58f0*/  IMAD.MOV R228, RZ, RZ, -R228 ;  /* 0x000000ffffe47224 */ /* 0x000fe400078e0ae4 */
[----:B------:R-:W-:Y:S02]  /*5900*/  @!P4 IMAD.IADD R227, R227, 0x1, -R2 ;  /* 0x00000001e3e3c824 */ /* 0x000fe400078e0a02 */
[----:B------:R-:W-:Y:S02]  /*5910*/  IMAD.MOV R233, RZ, RZ, -R233 ;  /* 0x000000ffffe97224 */ /* 0x000fe400078e0ae9 */
[C---:B------:R-:W-:Y:S02]  /*5920*/  IMAD R18, R2.reuse, R9, R18 ;  /* 0x0000000902127224 */ /* 0x040fe400078e0212 */
[----:B------:R-:W-:-:S02]  /*5930*/  IMAD R16, R2, R228, R16 ;  /* 0x000000e402107224 */ /* 0x000fc400078e0210 */
[----:B------:R-:W-:Y:S02]  /*5940*/  IMAD.MOV.U32 R9, RZ, RZ, R227 ;  /* 0x000000ffff097224 */ /* 0x000fe400078e00e3 */
[C---:B------:R-:W-:Y:S02]  /*5950*/  IMAD R229, R2.reuse, R233, R229 ;  /* 0x000000e902e57224 */ /* 0x040fe400078e02e5 */
[----:B------:R-:W-:Y:S01]  /*5960*/  @!P5 IMAD.MOV R9, RZ, RZ, -R9 ;  /* 0x000000ffff09d224 */ /* 0x000fe200078e0a09 */
[----:B------:R-:W-:Y:S01]  /*5970*/  ISETP.GT.U32.AND P5, PT, R2, R16, PT ;  /* 0x000000100200720c */ /* 0x000fe20003fa4070 */
[----:B------:R-:W-:-:S04]  /*5980*/  IMAD.HI.U32 R232, R246, R231, RZ ;  /* 0x000000e7f6e87227 */ /* 0x000fc800078e00ff */
[--C-:B------:R-:W-:Y:S01]  /*5990*/  @!P3 IMAD.IADD R10, R10, 0x1, -R2.reuse ;  /* 0x000000010a0ab824 */ /* 0x100fe200078e0a02 */
[----:B------:R-:W-:Y:S01]  /*59a0*/  ISETP.GT.U32.AND P3, PT, R2, R229, PT ;  /* 0x000000e50200720c */ /* 0x000fe20003f64070 */
[----:B------:R-:W-:Y:S01]  /*59b0*/  @!P6 IMAD.IADD R126, R126, 0x1, -R2 ;  /* 0x000000017e7ee824 */ /* 0x000fe200078e0a02 */
[----:B------:R-:W-:Y:S01]  /*59c0*/  ISETP.GT.U32.AND P6, PT, R2, R18, PT ;  /* 0x000000120200720c */ /* 0x000fe20003fc4070 */
[----:B------:R-:W-:-:S04]  /*59d0*/  IMAD.MOV R232, RZ, RZ, -R232 ;  /* 0x000000ffffe87224 */ /* 0x000fc800078e0ae8 */
[----:B------:R-:W-:Y:S01]  /*59e0*/  IMAD R231, R2, R232, R231 ;  /* 0x000000e802e77224 */ /* 0x000fe200078e02e7 */
[----:B------:R-:W-:Y:S01]  /*59f0*/  IABS R232, R14 ;  /* 0x0000000e00e87213 */ /* 0x000fe20000000000 */
[----:B------:R-:W-:Y:S01]  /*5a00*/  @!P5 IMAD.IADD R16, R16, 0x1, -R2 ;  /* 0x000000011010d824 */ /* 0x000fe200078e0a02 */
[----:B------:R-:W-:Y:S01]  /*5a10*/  IABS R228, R15 ;  /* 0x0000000f00e47213 */ /* 0x000fe20000000000 */
[----:B------:R-:W-:Y:S01]  /*5a20*/  @!P2 IMAD.MOV R10, RZ, RZ, -R10 ;  /* 0x000000ffff0aa224 */ /* 0x000fe200078e0a0a */
[----:B------:R-:W-:Y:S01]  /*5a30*/  ISETP.GT.U32.AND P4, PT, R2, R231, PT ;  /* 0x000000e70200720c */ /* 0x000fe20003f84070 */
[--C-:B------:R-:W-:Y:S01]  /*5a40*/  @!P3 IMAD.IADD R229, R229, 0x1, -R2.reuse ;  /* 0x00000001e5e5b824 */ /* 0x100fe200078e0a02 */
[----:B------:R-:W-:Y:S01]  /*5a50*/  ISETP.GE.AND P2, PT, R12, RZ, PT ;  /* 0x000000ff0c00720c */ /* 0x000fe20003f46270 */
[----:B------:R-:W-:Y:S01]  /*5a60*/  @!P6 IMAD.IADD R18, R18, 0x1, -R2 ;  /* 0x000000011212e824 */ /* 0x000fe200078e0a02 */
[----:B------:R-:W-:Y:S01]  /*5a70*/  ISETP.GT.U32.AND P6, PT, R2, R16, PT ;  /* 0x000000100200720c */ /* 0x000fe20003fc4070 */
[----:B------:R-:W-:-:S02]  /*5a80*/  IMAD.MOV.U32 R12, RZ, RZ, R126 ;  /* 0x000000ffff0c7224 */ /* 0x000fc400078e007e */
[----:B------:R-:W-:Y:S01]  /*5a90*/  IMAD.HI.U32 R126, R246, R232, RZ ;  /* 0x000000e8f67e7227 */ /* 0x000fe200078e00ff */
[----:B------:R-:W-:-:S03]  /*5aa0*/  ISETP.GT.U32.AND P5, PT, R2, R229, PT ;  /* 0x000000e50200720c */ /* 0x000fc60003fa4070 */
[----:B------:R-:W-:-:S04]  /*5ab0*/  IMAD.HI.U32 R227, R246, R228, RZ ;  /* 0x000000e4f6e37227 */ /* 0x000fc800078e00ff */
[----:B------:R-:W-:Y:S02]  /*5ac0*/  IMAD.MOV R126, RZ, RZ, -R126 ;  /* 0x000000ffff7e7224 */ /* 0x000fe400078e0a7e */
[----:B------:R-:W-:Y:S02]  /*5ad0*/  IMAD.MOV R227, RZ, RZ, -R227 ;  /* 0x000000ffffe37224 */ /* 0x000fe400078e0ae3 */
[C---:B------:R-:W-:Y:S02]  /*5ae0*/  IMAD R126, R2.reuse, R126, R232 ;  /* 0x0000007e027e7224 */ /* 0x040fe400078e02e8 */
[----:B------:R-:W-:Y:S02]  /*5af0*/  @!P4 IMAD.IADD R231, R231, 0x1, -R2 ;  /* 0x00000001e7e7c824 */ /* 0x000fe400078e0a02 */
[----:B------:R-:W-:Y:S02]  /*5b00*/  IMAD R227, R2, R227, R228 ;  /* 0x000000e302e37224 */ /* 0x000fe400078e02e4 */
[----:B------:R-:W-:Y:S01]  /*5b10*/  @!P6 IMAD.IADD R16, R16, 0x1, -R2 ;  /* 0x000000011010e824 */ /* 0x000fe200078e0a02 */
[C---:B------:R-:W-:Y:S01]  /*5b20*/  ISETP.GT.U32.AND P6, PT, R2.reuse, R126, PT ;  /* 0x0000007e0200720c */ /* 0x040fe20003fc4070 */
[----:B------:R-:W-:Y:S01]  /*5b30*/  @!P0 IMAD.MOV R12, RZ, RZ, -R12 ;  /* 0x000000ffff0c8224 */ /* 0x000fe200078e0a0c */
[C---:B------:R-:W-:Y:S01]  /*5b40*/  ISETP.GT.U32.AND P3, PT, R2.reuse, R231, PT ;  /* 0x000000e70200720c */ /* 0x040fe20003f64070 */
[----:B------:R-:W-:Y:S01]  /*5b50*/  @!P5 IMAD.IADD R229, R229, 0x1, -R2 ;  /* 0x00000001e5e5d824 */ /* 0x000fe200078e0a02 */
[----:B------:R-:W-:-:S02]  /*5b60*/  ISETP.GT.U32.AND P0, PT, R2, R18, PT ;  /* 0x000000120200720c */ /* 0x000fc40003f04070 */
[----:B------:R-:W-:Y:S02]  /*5b70*/  ISETP.GT.U32.AND P5, PT, R2, R227, PT ;  /* 0x000000e30200720c */ /* 0x000fe40003fa4070 */
[----:B------:R-:W-:Y:S02]  /*5b80*/  ISETP.GE.AND P4, PT, R39, RZ, PT ;  /* 0x000000ff2700720c */ /* 0x000fe40003f86270 */
[----:B------:R-:W-:Y:S02]  /*5b90*/  IABS R39, R26 ;  /* 0x0000001a00277213 */ /* 0x000fe40000000000 */
[----:B------:R-:W-:Y:S01]  /*5ba0*/  IABS R228, R22 ;  /* 0x0000001600e47213 */ /* 0x000fe20000000000 */
[--C-:B------:R-:W-:Y:S02]  /*5bb0*/  @!P6 IMAD.IADD R126, R126, 0x1, -R2.reuse ;  /* 0x000000017e7ee824 */ /* 0x100fe400078e0a02 */
[----:B------:R-:W-:Y:S02]  /*5bc0*/  @!P3 IMAD.IADD R231, R231, 0x1, -R2 ;  /* 0x00000001e7e7b824 */ /* 0x000fe400078e0a02 */
[----:B------:R-:W-:Y:S01]  /*5bd0*/  IMAD.HI.U32 R232, R246, R39, RZ ;  /* 0x00000027f6e87227 */ /* 0x000fe200078e00ff */
[----:B------:R-:W-:-:S03]  /*5be0*/  ISETP.GT.U32.AND P6, PT, R2, R126, PT ;  /* 0x0000007e0200720c */ /* 0x000fc60003fc4070 */
[--C-:B------:R-:W-:Y:S01]  /*5bf0*/  @!P0 IMAD.IADD R18, R18, 0x1, -R2.reuse ;  /* 0x0000000112128824 */ /* 0x100fe200078e0a02 */
[----:B------:R-:W-:Y:S01]  /*5c00*/  ISETP.GE.AND P0, PT, R15, RZ, PT ;  /* 0x000000ff0f00720c */ /* 0x000fe20003f06270 */
[----:B------:R-:W-:Y:S01]  /*5c10*/  @!P5 IMAD.IADD R227, R227, 0x1, -R2 ;  /* 0x00000001e3e3d824 */ /* 0x000fe200078e0a02 */
[----:B------:R-:W-:Y:S01]  /*5c20*/  ISETP.GE.AND P5, PT, R14, RZ, PT ;  /* 0x000000ff0e00720c */ /* 0x000fe20003fa6270 */
[----:B------:R-:W-:Y:S02]  /*5c30*/  IMAD.MOV R15, RZ, RZ, -R232 ;  /* 0x000000ffff0f7224 */ /* 0x000fe400078e0ae8 */
[----:B------:R-:W-:Y:S02]  /*5c40*/  IMAD.MOV.U32 R14, RZ, RZ, R231 ;  /* 0x000000ffff0e7224 */ /* 0x000fe400078e00e7 */
[----:B------:R-:W-:-:S04]  /*5c50*/  IMAD.HI.U32 R232, R246, R228, RZ ;  /* 0x000000e4f6e87227 */ /* 0x000fc800078e00ff */
[C---:B------:R-:W-:Y:S02]  /*5c60*/  IMAD R39, R2.reuse, R15, R39 ;  /* 0x0000000f02277224 */ /* 0x040fe400078e0227 */
[----:B------:R-:W-:Y:S01]  /*5c70*/  @!P1 IMAD.MOV R14, RZ, RZ, -R14 ;  /* 0x000000ffff0e9224 */ /* 0x000fe200078e0a0e */
[----:B------:R-:W-:Y:S01]  /*5c80*/  ISETP.GT.U32.AND P1, PT, R2, R227, PT ;  /* 0x000000e30200720c */ /* 0x000fe20003f24070 */
[----:B------:R-:W-:Y:S02]  /*5c90*/  IMAD.MOV R232, RZ, RZ, -R232 ;  /* 0x000000ffffe87224 */ /* 0x000fe400078e0ae8 */
[----:B------:R-:W-:Y:S02]  /*5ca0*/  IMAD.MOV.U32 R15, RZ, RZ, R229 ;  /* 0x000000ffff0f7224 */ /* 0x000fe400078e00e5 */
[----:B------:R-:W-:Y:S01]  /*5cb0*/  @!P4 IMAD.MOV R16, RZ, RZ, -R16 ;  /* 0x000000ffff10c224 */ /* 0x000fe200078e0a10 */
[----:B------:R-:W-:Y:S01]  /*5cc0*/  ISETP.GE.AND P4, PT, R26, RZ, PT ;  /* 0x000000ff1a00720c */ /* 0x000fe20003f86270 */
[----:B------:R-:W-:Y:S01]  /*5cd0*/  @!P2 IMAD.MOV R15, RZ, RZ, -R15 ;  /* 0x000000ffff0fa224 */ /* 0x000fe200078e0a0f */
[C---:B------:R-:W-:Y:S01]  /*5ce0*/  ISETP.GT.U32.AND P2, PT, R2.reuse, R39, PT ;  /* 0x000000270200720c */ /* 0x040fe20003f44070 */
[----:B------:R-:W-:-:S02]  /*5cf0*/  IMAD R26, R2, R232, R228 ;  /* 0x000000e8021a7224 */ /* 0x000fc400078e02e4 */
[----:B------:R-:W-:-:S03]  /*5d00*/  @!P6 IMAD.IADD R126, R126, 0x1, -R2 ;  /* 0x000000017e7ee824 */ /* 0x000fc600078e0a02 */
[----:B------:R-:W-:Y:S01]  /*5d10*/  ISETP.GT.U32.AND P6, PT, R2, R26, PT ;  /* 0x0000001a0200720c */ /* 0x000fe20003fc4070 */
[--C-:B------:R-:W-:Y:S01]  /*5d20*/  @!P1 IMAD.IADD R227, R227, 0x1, -R2.reuse ;  /* 0x00000001e3e39824 */ /* 0x100fe200078e0a02 */
[----:B------:R-:W-:Y:S02]  /*5d30*/  ISETP.GE.AND P3, PT, R28, RZ, PT ;  /* 0x000000ff1c00720c */ /* 0x000fe40003f66270 */
[----:B------:R-:W-:Y:S02]  /*5d40*/  IABS R28, R20 ;  /* 0x00000014001c7213 */ /* 0x000fe40000000000 */
[----:B------:R-:W-:Y:S01]  /*5d50*/  ISETP.GE.AND P1, PT, R20, RZ, PT ;  /* 0x000000ff1400720c */ /* 0x000fe20003f26270 */
[----:B------:R-:W-:Y:S02]  /*5d60*/  IMAD.MOV.U32 R20, RZ, RZ, R227 ;  /* 0x000000ffff147224 */ /* 0x000fe400078e00e3 */
[----:B------:R-:W-:Y:S02]  /*5d70*/  @!P2 IMAD.IADD R39, R39, 0x1, -R2 ;  /* 0x000000012727a824 */ /* 0x000fe400078e0a02 */
[----:B------:R-:W-:Y:S01]  /*5d80*/  @!P0 IMAD.MOV R20, RZ, RZ, -R20 ;  /* 0x000000ffff148224 */ /* 0x000fe200078e0a14 */
[----:B------:R-:W-:Y:S01]  /*5d90*/  ISETP.GE.AND P0, PT, R30, RZ, PT ;  /* 0x000000ff1e00720c */ /* 0x000fe20003f06270 */
[----:B------:R-:W-:Y:S01]  /*5da0*/  @!P6 IMAD.IADD R26, R26, 0x1, -R2 ;  /* 0x000000011a1ae824 */ /* 0x000fe200078e0a02 */
[----:B------:R-:W-:Y:S01]  /*5db0*/  IABS R30, R30 ;  /* 0x0000001e001e7213 */ /* 0x000fe20000000000 */
[----:B------:R-:W-:Y:S01]  /*5dc0*/  IMAD.HI.U32 R231, R246, R28, RZ ;  /* 0x0000001cf6e77227 */ /* 0x000fe200078e00ff */
[----:B------:R-:W-:-:S03]  /*5dd0*/  ISETP.GT.U32.AND P2, PT, R2, R39, PT ;  /* 0x000000270200720c */ /* 0x000fc60003f44070 */
[----:B------:R-:W-:Y:S01]  /*5de0*/  @!P3 IMAD.MOV R18, RZ, RZ, -R18 ;  /* 0x000000ffff12b224 */ /* 0x000fe200078e0a12 */
[----:B------:R-:W-:Y:S01]  /*5df0*/  ISETP.GE.AND P3, PT, R22, RZ, PT ;  /* 0x000000ff1600720c */ /* 0x000fe20003f66270 */
[----:B------:R-:W-:Y:S01]  /*5e00*/  IMAD.MOV.U32 R22, RZ, RZ, R126 ;  /* 0x000000ffff167224 */ /* 0x000fe200078e007e */
[----:B------:R-:W-:Y:S01]  /*5e10*/  ISETP.GT.U32.AND P6, PT, R2, R26, PT ;  /* 0x0000001a0200720c */ /* 0x000fe20003fc4070 */
[----:B------:R-:W-:Y:S02]  /*5e20*/  IMAD.MOV R231, RZ, RZ, -R231 ;  /* 0x000000ffffe77224 */ /* 0x000fe400078e0ae7 */
[----:B------:R-:W-:-:S04]  /*5e30*/  IMAD.HI.U32 R126, R246, R30, RZ ;  /* 0x0000001ef67e7227 */ /* 0x000fc800078e00ff */
[C---:B------:R-:W-:Y:S02]  /*5e40*/  IMAD R28, R2.reuse, R231, R28 ;  /* 0x000000e7021c7224 */ /* 0x040fe400078e021c */
[----:B------:R-:W-:Y:S02]  /*5e50*/  IMAD.MOV R126, RZ, RZ, -R126 ;  /* 0x000000ffff7e7224 */ /* 0x000fe400078e0a7e */
[----:B------:R-:W-:Y:S01]  /*5e60*/  @!P2 IMAD.IADD R39, R39, 0x1, -R2 ;  /* 0x000000012727a824 */ /* 0x000fe200078e0a02 */
[C---:B------:R-:W-:Y:S01]  /*5e70*/  ISETP.GT.U32.AND P2, PT, R2.reuse, R28, PT ;  /* 0x0000001c0200720c */ /* 0x040fe20003f44070 */
[----:B------:R-:W-:Y:S02]  /*5e80*/  IMAD R30, R2, R126, R30 ;  /* 0x0000007e021e7224 */ /* 0x000fe400078e021e */
[----:B------:R-:W-:-:S03]  /*5e90*/  @!P6 IMAD.IADD R26, R26, 0x1, -R2 ;  /* 0x000000011a1ae824 */ /* 0x000fc600078e0a02 */
[----:B------:R-:W-:Y:S02]  /*5ea0*/  ISETP.GT.U32.AND P6, PT, R2, R30, PT ;  /* 0x0000001e0200720c */ /* 0x000fe40003fc4070 */
[----:B------:R-:W-:Y:S02]  /*5eb0*/  IABS R232, R37 ;  /* 0x0000002500e87213 */ /* 0x000fe40000000000 */
[----:B------:R-:W-:-:S03]  /*5ec0*/  IABS R233, R24 ;  /* 0x0000001800e97213 */ /* 0x000fc60000000000 */
[----:B------:R-:W-:-:S04]  /*5ed0*/  IMAD.HI.U32 R229, R246, R232, RZ ;  /* 0x000000e8f6e57227 */ /* 0x000fc800078e00ff */
[----:B------:R-:W-:Y:S02]  /*5ee0*/  @!P2 IMAD.IADD R28, R28, 0x1, -R2 ;  /* 0x000000011c1ca824 */ /* 0x000fe400078e0a02 */
[----:B------:R-:W-:Y:S01]  /*5ef0*/  @!P5 IMAD.MOV R22, RZ, RZ, -R22 ;  /* 0x000000ffff16d224 */ /* 0x000fe200078e0a16 */
[----:B------:R-:W-:Y:S01]  /*5f00*/  ISETP.GE.AND P5, PT, R37, RZ, PT ;  /* 0x000000ff2500720c */ /* 0x000fe20003fa6270 */
[----:B------:R-:W-:Y:S02]  /*5f10*/  IMAD.MOV R229, RZ, RZ, -R229 ;  /* 0x000000ffffe57224 */ /* 0x000fe400078e0ae5 */
[----:B------:R-:W-:Y:S01]  /*5f20*/  @!P6 IMAD.IADD R30, R30, 0x1, -R2 ;  /* 0x000000011e1ee824 */ /* 0x000fe200078e0a02 */
[----:B------:R-:W-:Y:S01]  /*5f30*/  ISETP.GT.U32.AND P6, PT, R2, R28, PT ;  /* 0x0000001c0200720c */ /* 0x000fe20003fc4070 */
[----:B------:R-:W-:Y:S01]  /*5f40*/  IMAD.HI.U32 R228, R246, R233, RZ ;  /* 0x000000e9f6e47227 */ /* 0x000fe200078e00ff */
[----:B------:R-:W-:Y:S02]  /*5f50*/  IABS R37, R34 ;  /* 0x0000002200257213 */ /* 0x000fe40000000000 */
[----:B------:R-:W-:Y:S01]  /*5f60*/  ISETP.GE.AND P2, PT, R24, RZ, PT ;  /* 0x000000ff1800720c */ /* 0x000fe20003f46270 */
[----:B------:R-:W-:Y:S01]  /*5f70*/  IMAD R232, R2, R229, R232 ;  /* 0x000000e502e87224 */ /* 0x000fe200078e02e8 */
[----:B------:R-:W-:Y:S01]  /*5f80*/  IABS R231, R32 ;  /* 0x0000002000e77213 */ /* 0x000fe20000000000 */
[----:B------:R-:W-:-:S02]  /*5f90*/  IMAD.MOV R228, RZ, RZ, -R228 ;  /* 0x000000ffffe47224 */ /* 0x000fc400078e0ae4 */
[----:B------:R-:W-:Y:S02]  /*5fa0*/  IMAD.MOV.U32 R24, RZ, RZ, R39 ;  /* 0x000000ffff187224 */ /* 0x000fe400078e0027 */
[----:B------:R-:W-:Y:S01]  /*5fb0*/  IMAD.HI.U32 R126, R246, R37, RZ ;  /* 0x00000025f67e7227 */ /* 0x000fe200078e00ff */
[----:B------:R-:W-:-:S03]  /*5fc0*/  IABS R39, R36 ;  /* 0x0000002400277213 */ /* 0x000fc60000000000 */
[----:B------:R-:W-:Y:S01]  /*5fd0*/  @!P3 IMAD.MOV R26, RZ, RZ, -R26 ;  /* 0x000000ffff1ab224 */ /* 0x000fe200078e0a1a */
[C---:B------:R-:W-:Y:S01]  /*5fe0*/  ISETP.GT.U32.AND P3, PT, R2.reuse, R232, PT ;  /* 0x000000e80200720c */ /* 0x040fe20003f64070 */
[C---:B------:R-:W-:Y:S02]  /*5ff0*/  IMAD R233, R2.reuse, R228, R233 ;  /* 0x000000e402e97224 */ /* 0x040fe400078e02e9 */
[----:B------:R-:W-:Y:S01]  /*6000*/  @!P4 IMAD.MOV R24, RZ, RZ, -R24 ;  /* 0x000000ffff18c224 */ /* 0x000fe200078e0a18 */
        /* <DEDUP_REMOVED lines=9> */
[----:B------:R-:W-:Y:S02]  /*60a0*/  IMAD.MOV R126, RZ, RZ, -R126 ;  /* 0x000000ffff7e7224 */ /* 0x000fe400078e0a7e */
[--C-:B------:R-:W-:Y:S01]  /*60b0*/  @!P3 IMAD.IADD R232, R232, 0x1, -R2.reuse ;  /* 0x00000001e8e8b824 */ /* 0x100fe200078e0a02 */
[----:B------:R-:W-:Y:S01]  /*60c0*/  ISETP.GT.U32.AND P3, PT, R2, R37, PT ;  /* 0x000000250200720c */ /* 0x000fe20003f64070 */
[--C-:B------:R-:W-:Y:S01]  /*60d0*/  @!P4 IMAD.IADD R30, R30, 0x1, -R2.reuse ;  /* 0x000000011e1ec824 */ /* 0x100fe200078e0a02 */
[C---:B------:R-:W-:Y:S01]  /*60e0*/  ISETP.GT.U32.AND P4, PT, R2.reuse, R231, PT ;  /* 0x000000e70200720c */ /* 0x040fe20003f84070 */
[----:B------:R-:W-:Y:S02]  /*60f0*/  IMAD R39, R2, R126, R39 ;  /* 0x0000007e02277224 */ /* 0x000fe400078e0227 */
[----:B------:R-:W-:-:S03]  /*6100*/  @!P6 IMAD.IADD R233, R233, 0x1, -R2 ;  /* 0x00000001e9e9e824 */ /* 0x000fc600078e0a02 */
[C---:B------:R-:W-:Y:S02]  /*6110*/  ISETP.GT.U32.AND P6, PT, R2.reuse, R39, PT ;  /* 0x000000270200720c */ /* 0x040fe40003fc4070 */
[----:B------:R-:W-:Y:S02]  /*6120*/  IABS R228, R41 ;  /* 0x0000002900e47213 */ /* 0x000fe40000000000 */
[----:B------:R-:W-:Y:S01]  /*6130*/  IABS R229, R69 ;  /* 0x0000004500e57213 */ /* 0x000fe20000000000 */
[----:B------:R-:W-:Y:S01]  /*6140*/  @!P3 IMAD.IADD R37, R37, 0x1, -R2 ;  /* 0x000000012525b824 */ /* 0x000fe200078e0a02 */
[----:B------:R-:W-:Y:S01]  /*6150*/  ISETP.GT.U32.AND P3, PT, R2, R233, PT ;  /* 0x000000e90200720c */ /* 0x000fe20003f64070 */
[----:B------:R-:W-:Y:S01]  /*6160*/  IMAD.HI.U32 R234, R246, R228, RZ ;  /* 0x000000e4f6ea7227 */ /* 0x000fe200078e00ff */
[----:B------:R-:W-:-:S03]  /*6170*/  IABS R227, R43 ;  /* 0x0000002b00e37213 */ /* 0x000fc60000000000 */
[----:B------:R-:W-:Y:S01]  /*6180*/  @!P4 IMAD.IADD R231, R231, 0x1, -R2 ;  /* 0x00000001e7e7c824 */ /* 0x000fe200078e0a02 */
[----:B------:R-:W-:Y:S01]  /*6190*/  ISETP.GT.U32.AND P4, PT, R2, R232, PT ;  /* 0x000000e80200720c */ /* 0x000fe20003f84070 */
[----:B------:R-:W-:-:S04]  /*61a0*/  IMAD.HI.U32 R235, R246, R229, RZ ;  /* 0x000000e5f6eb7227 */ /* 0x000fc800078e00ff */
[----:B------:R-:W-:Y:S02]  /*61b0*/  IMAD.MOV R234, RZ, RZ, -R234 ;  /* 0x000000ffffea7224 */ /* 0x000fe400078e0aea */
[----:B------:R-:W-:Y:S01]  /*61c0*/  @!P1 IMAD.MOV R28, RZ, RZ, -R28 ;  /* 0x000000ffff1c9224 */ /* 0x000fe200078e0a1c */
[C---:B------:R-:W-:Y:S01]  /*61d0*/  ISETP.GT.U32.AND P1, PT, R2.reuse, R231, PT ;  /* 0x000000e70200720c */ /* 0x040fe20003f24070 */
[----:B------:R-:W-:Y:S01]  /*61e0*/  @!P6 IMAD.IADD R39, R39, 0x1, -R2 ;  /* 0x000000012727e824 */ /* 0x000fe200078e0a02 */
[----:B------:R-:W-:Y:S01]  /*61f0*/  ISETP.GT.U32.AND P6, PT, R2, R37, PT ;  /* 0x000000250200720c */ /* 0x000fe20003fc4070 */
[----:B------:R-:W-:Y:S02]  /*6200*/  IMAD.MOV R235, RZ, RZ, -R235 ;  /* 0x000000ffffeb7224 */ /* 0x000fe400078e0aeb */
[----:B------:R-:W-:-:S04]  /*6210*/  IMAD.HI.U32 R126, R246, R227, RZ ;  /* 0x000000e3f67e7227 */ /* 0x000fc800078e00ff */
[C---:B------:R-:W-:Y:S02]  /*6220*/  IMAD R228, R2.reuse, R234, R228 ;  /* 0x000000ea02e47224 */ /* 0x040fe400078e02e4 */
[C---:B------:R-:W-:Y:S02]  /*6230*/  IMAD R229, R2.reuse, R235, R229 ;  /* 0x000000eb02e57224 */ /* 0x040fe400078e02e5 */
[----:B------:R-:W-:Y:S02]  /*6240*/  IMAD.MOV R126, RZ, RZ, -R126 ;  /* 0x000000ffff7e7224 */ /* 0x000fe400078e0a7e */
[----:B------:R-:W-:Y:S01]  /*6250*/  @!P0 IMAD.MOV R30, RZ, RZ, -R30 ;  /* 0x000000ffff1e8224 */ /* 0x000fe200078e0a1e */
[C---:B------:R-:W-:Y:S01]  /*6260*/  ISETP.GT.U32.AND P0, PT, R2.reuse, R39, PT ;  /* 0x000000270200720c */ /* 0x040fe20003f04070 */
[--C-:B------:R-:W-:Y:S01]  /*6270*/  @!P3 IMAD.IADD R233, R233, 0x1, -R2.reuse ;  /* 0x00000001e9e9b824 */ /* 0x100fe200078e0a02 */
[C---:B------:R-:W-:Y:S01]  /*6280*/  ISETP.GT.U32.AND P3, PT, R2.reuse, R228, PT ;  /* 0x000000e40200720c */ /* 0x040fe20003f64070 */
[----:B------:R-:W-:Y:S01]  /*6290*/  IMAD R227, R2, R126, R227 ;  /* 0x0000007e02e37224 */ /* 0x000fe200078e02e3 */
[----:B------:R-:W-:Y:S01]  /*62a0*/  IABS R234, R56 ;  /* 0x0000003800ea7213 */ /* 0x000fe20000000000 */
[--C-:B------:R-:W-:Y:S01]  /*62b0*/  @!P4 IMAD.IADD R232, R232, 0x1, -R2.reuse ;  /* 0x00000001e8e8c824 */ /* 0x100fe200078e0a02 */
[----:B------:R-:W-:Y:S01]  /*62c0*/  ISETP.GT.U32.AND P4, PT, R2, R229, PT ;  /* 0x000000e50200720c */ /* 0x000fe20003f84070 */
[--C-:B------:R-:W-:Y:S01]  /*62d0*/  @!P1 IMAD.IADD R231, R231, 0x1, -R2.reuse ;  /* 0x00000001e7e79824 */ /* 0x100fe200078e0a02 */
[----:B------:R-:W-:Y:S01]  /*62e0*/  IABS R126, R50 ;  /* 0x00000032007e7213 */ /* 0x000fe20000000000 */
[----:B------:R-:W-:Y:S01]  /*62f0*/  @!P6 IMAD.IADD R37, R37, 0x1, -R2 ;  /* 0x000000012525e824 */ /* 0x000fe200078e0a02 */
[----:B------:R-:W-:Y:S01]  /*6300*/  ISETP.GE.AND P1, PT, R32, RZ, PT ;  /* 0x000000ff2000720c */ /* 0x000fe20003f26270 */
[----:B------:R-:W-:Y:S01]  /*6310*/  IMAD.HI.U32 R32, R246, R234, RZ ;  /* 0x000000eaf6207227 */ /* 0x000fe200078e00ff */
[----:B------:R-:W-:-:S03]  /*6320*/  ISETP.GT.U32.AND P6, PT, R2, R227, PT ;  /* 0x000000e30200720c */ /* 0x000fc60003fc4070 */
[----:B------:R-:W-:-:S04]  /*6330*/  IMAD.HI.U32 R235, R246, R126, RZ ;  /* 0x0000007ef6eb7227 */ /* 0x000fc800078e00ff */
[----:B------:R-:W-:Y:S01]  /*6340*/  @!P0 IMAD.IADD R39, R39, 0x1, -R2 ;  /* 0x0000000127278824 */ /* 0x000fe200078e0a02 */
[----:B------:R-:W-:Y:S01]  /*6350*/  ISETP.GE.AND P0, PT, R34, RZ, PT ;  /* 0x000000ff2200720c */ /* 0x000fe20003f06270 */
[----:B------:R-:W-:Y:S01]  /*6360*/  IMAD.MOV R32, RZ, RZ, -R32 ;  /* 0x000000ffff207224 */ /* 0x000fe200078e0a20 */
[----:B------:R-:W-:Y:S01]  /*6370*/  IABS R34, R67 ;  /* 0x0000004300227213 */ /* 0x000fe20000000000 */
[--C-:B------:R-:W-:Y:S01]  /*6380*/  @!P3 IMAD.IADD R228, R228, 0x1, -R2.reuse ;  /* 0x00000001e4e4b824 */ /* 0x100fe200078e0a02 */
[----:B------:R-:W-:Y:S01]  /*6390*/  ISETP.GE.AND P3, PT, R69, RZ, PT ;  /* 0x000000ff4500720c */ /* 0x000fe20003f66270 */
[----:B------:R-:W-:Y:S02]  /*63a0*/  @!P4 IMAD.IADD R229, R229, 0x1, -R2 ;  /* 0x00000001e5e5c824 */ /* 0x000fe400078e0a02 */
[----:B------:R-:W-:Y:S02]  /*63b0*/  IMAD.MOV R235, RZ, RZ, -R235 ;  /* 0x000000ffffeb7224 */ /* 0x000fe400078e0aeb */
[----:B------:R-:W-:-:S02]  /*63c0*/  IMAD R69, R2, R32, R234 ;  /* 0x0000002002457224 */ /* 0x000fc400078e02ea */
[----:B------:R-:W-:Y:S02]  /*63d0*/  IMAD.MOV.U32 R32, RZ, RZ, R232 ;  /* 0x000000ffff207224 */ /* 0x000fe400078e00e8 */
[----:B------:R-:W-:Y:S01]  /*63e0*/  IMAD.MOV.U32 R232, RZ, RZ, R34 ;  /* 0x000000ffffe87224 */ /* 0x000fe200078e0022 */
[----:B------:R-:W-:Y:S01]  /*63f0*/  ISETP.GE.AND P4, PT, R36, RZ, PT ;  /* 0x000000ff2400720c */ /* 0x000fe20003f86270 */
[C---:B------:R-:W-:Y:S02]  /*6400*/  IMAD R126, R2.reuse, R235, R126 ;  /* 0x000000eb027e7224 */ /* 0x040fe400078e027e */
[----:B------:R-:W-:Y:S01]  /*6410*/  @!P6 IMAD.IADD R227, R227, 0x1, -R2 ;  /* 0x00000001e3e3e824 */ /* 0x000fe200078e0a02 */
[C---:B------:R-:W-:Y:S01]  /*6420*/  ISETP.GT.U32.AND P6, PT, R2.reuse, R229, PT ;  /* 0x000000e50200720c */ /* 0x040fe20003fc4070 */
[----:B------:R-:W-:Y:S02]  /*6430*/  IMAD.MOV.U32 R34, RZ, RZ, R233 ;  /* 0x000000ffff227224 */ /* 0x000fe400078e00e9 */
[----:B------:R-:W-:Y:S01]  /*6440*/  @!P5 IMAD.MOV R32, RZ, RZ, -R32 ;  /* 0x000000ffff20d224 */ /* 0x000fe200078e0a20 */
[C---:B------:R-:W-:Y:S01]  /*6450*/  ISETP.GT.U32.AND P5, PT, R2.reuse, R228, PT ;  /* 0x000000e40200720c */ /* 0x040fe20003fa4070 */
[----:B------:R-:W-:Y:S01]  /*6460*/  @!P2 IMAD.MOV R34, RZ, RZ, -R34 ;  /* 0x000000ffff22a224 */ /* 0x000fe200078e0a22 */
[----:B------:R-:W-:Y:S01]  /*6470*/  ISETP.GT.U32.AND P2, PT, R2, R126, PT ;  /* 0x0000007e0200720c */ /* 0x000fe20003f44070 */
[----:B------:R-:W-:Y:S01]  /*6480*/  @!P0 IMAD.MOV R37, RZ, RZ, -R37 ;  /* 0x000000ffff258224 */ /* 0x000fe200078e0a25 */
[----:B------:R-:W-:Y:S01]  /*6490*/  ISETP.GE.AND P0, PT, R41, RZ, PT ;  /* 0x000000ff2900720c */ /* 0x000fe20003f06270 */
[----:B------:R-:W-:-:S02]  /*64a0*/  IMAD.MOV.U32 R36, RZ, RZ, R231 ;  /* 0x000000ffff247224 */ /* 0x000fc400078e00e7 */
[----:B------:R-:W-:-:S04]  /*64b0*/  IMAD.HI.U32 R41, R246, R232, RZ ;  /* 0x000000e8f6297227 */ /* 0x000fc800078e00ff */
[----:B------:R-:W-:Y:S01]  /*64c0*/  @!P4 IMAD.MOV R39, RZ, RZ, -R39 ;  /* 0x000000ffff27c224 */ /* 0x000fe200078e0a27 */
[----:B------:R-:W-:Y:S01]  /*64d0*/  ISETP.GT.U32.AND P4, PT, R2, R69, PT ;  /* 0x000000450200720c */ /* 0x000fe20003f84070 */
[--C-:B------:R-:W-:Y:S02]  /*64e0*/  @!P6 IMAD.IADD R229, R229, 0x1, -R2.reuse ;  /* 0x00000001e5e5e824 */ /* 0x100fe400078e0a02 */
[----:B------:R-:W-:Y:S01]  /*64f0*/  @!P5 IMAD.IADD R228, R228, 0x1, -R2 ;  /* 0x00000001e4e4d824 */ /* 0x000fe200078e0a02 */
[----:B------:R-:W-:Y:S01]  /*6500*/  ISETP.GE.AND P5, PT, R50, RZ, PT ;  /* 0x000000ff3200720c */ /* 0x000fe20003fa6270 */
[----:B------:R-:W-:Y:S01]  /*6510*/  @!P1 IMAD.MOV R36, RZ, RZ, -R36 ;  /* 0x000000ffff249224 */ /* 0x000fe200078e0a24 */
[----:B------:R-:W-:Y:S01]  /*6520*/  ISETP.GT.U32.AND P1, PT, R2, R227, PT ;  /* 0x000000e30200720c */ /* 0x000fe20003f24070 */
[----:B------:R-:W-:Y:S02]  /*6530*/  IMAD.MOV R50, RZ, RZ, -R41 ;  /* 0x000000ffff327224 */ /* 0x000fe400078e0a29 */
[----:B------:R-:W-:-:S02]  /*6540*/  @!P2 IMAD.IADD R126, R126, 0x1, -R2 ;  /* 0x000000017e7ea824 */ /* 0x000fc400078e0a02 */
[----:B------:R-:W-:-:S04]  /*6550*/  IMAD.MOV.U32 R41, RZ, RZ, R229 ;  /* 0x000000ffff297224 */ /* 0x000fc800078e00e5 */
[----:B------:R-:W-:Y:S01]  /*6560*/  @!P3 IMAD.MOV R41, RZ, RZ, -R41 ;  /* 0x000000ffff29b224 */ /* 0x000fe200078e0a29 */
[----:B------:R-:W-:Y:S02]  /*6570*/  ISETP.GT.U32.AND P3, PT, R2, R126, PT ;  /* 0x0000007e0200720c */ /* 0x000fe40003f64070 */
[----:B------:R-:W-:Y:S01]  /*6580*/  ISETP.GE.AND P6, PT, R43, RZ, PT ;  /* 0x000000ff2b00720c */ /* 0x000fe20003fc6270 */
[----:B------:R-:W-:Y:S02]  /*6590*/  @!P4 IMAD.IADD R69, R69, 0x1, -R2 ;  /* 0x000000014545c824 */ /* 0x000fe400078e0a02 */
[----:B------:R-:W-:Y:S02]  /*65a0*/  IMAD.MOV.U32 R43, RZ, RZ, R228 ;  /* 0x000000ffff2b7224 */ /* 0x000fe400078e00e4 */
[----:B------:R-:W-:Y:S01]  /*65b0*/  @!P1 IMAD.IADD R227, R227, 0x1, -R2 ;  /* 0x00000001e3e39824 */ /* 0x000fe200078e0a02 */
[----:B------:R-:W-:Y:S01]  /*65c0*/  ISETP.GE.AND P1, PT, R56, RZ, PT ;  /* 0x000000ff3800720c */ /* 0x000fe20003f26270 */
[----:B------:R-:W-:Y:S01]  /*65d0*/  @!P0 IMAD.MOV R43, RZ, RZ, -R43 ;  /* 0x000000ffff2b8224 */ /* 0x000fe200078e0a2b */
[----:B------:R-:W-:-:S02]  /*65e0*/  IABS R56, R46 ;  /* 0x0000002e00387213 */ /* 0x000fc40000000000 */
[C---:B------:R-:W-:Y:S01]  /*65f0*/  ISETP.GT.U32.AND P4, PT, R2.reuse, R69, PT ;  /* 0x000000450200720c */ /* 0x040fe20003f84070 */
[----:B------:R-:W-:Y:S01]  /*6600*/  IMAD R50, R2, R50, R232 ;  /* 0x0000003202327224 */ /* 0x000fe200078e02e8 */
[----:B------:R-:W-:Y:S02]  /*6610*/  ISETP.GE.AND P0, PT, R44, RZ, PT ;  /* 0x000000ff2c00720c */ /* 0x000fe40003f06270 */
[----:B------:R-:W-:Y:S01]  /*6620*/  IABS R233, R44 ;  /* 0x0000002c00e97213 */ /* 0x000fe20000000000 */
[----:B------:R-:W-:Y:S02]  /*6630*/  IMAD.MOV.U32 R44, RZ, RZ, R227 ;  /* 0x000000ffff2c7224 */ /* 0x000fe400078e00e3 */
[----:B------:R-:W-:Y:S01]  /*6640*/  @!P3 IMAD.IADD R126, R126, 0x1, -R2 ;  /* 0x000000017e7eb824 */ /* 0x000fe200078e0a02 */
[----:B------:R-:W-:Y:S01]  /*6650*/  ISETP.GE.AND P3, PT, R46, RZ, PT ;  /* 0x000000ff2e00720c */ /* 0x000fe20003f66270 */
[----:B------:R-:W-:Y:S01]  /*6660*/  IMAD.HI.U32 R46, R246, R56, RZ ;  /* 0x00000038f62e7227 */ /* 0x000fe200078e00ff */
[----:B------:R-:W-:-:S03]  /*6670*/  ISETP.GE.AND P2, PT, R67, RZ, PT ;  /* 0x000000ff4300720c */ /* 0x000fc60003f46270 */
[----:B------:R-:W-:Y:S01]  /*6680*/  @!P6 IMAD.MOV R44, RZ, RZ, -R44 ;  /* 0x000000ffff2ce224 */ /* 0x000fe200078e0a2c */
[----:B------:R-:W-:Y:S01]  /*6690*/  ISETP.GT.U32.AND P6, PT, R2, R50, PT ;  /* 0x000000320200720c */ /* 0x000fe20003fc4070 */
[----:B------:R-:W-:Y:S01]  /*66a0*/  IMAD.HI.U32 R227, R246, R233, RZ ;  /* 0x000000e9f6e37227 */ /* 0x000fe200078e00ff */
[----:B------:R-:W-:-:S03]  /*66b0*/  IABS R67, R48 ;  /* 0x0000003000437213 */ /* 0x000fc60000000000 */
[----:B------:R-:W-:Y:S02]  /*66c0*/  IMAD.MOV R46, RZ, RZ, -R46 ;  /* 0x000000ffff2e7224 */ /* 0x000fe400078e0a2e */
[----:B------:R-:W-:Y:S02]  /*66d0*/  IMAD.MOV R227, RZ, RZ, -R227 ;  /* 0x000000ffffe37224 */ /* 0x000fe400078e0ae3 */
[----:B------:R-:W-:Y:S01]  /*66e0*/  @!P4 IMAD.IADD R69, R69, 0x1, -R2 ;  /* 0x000000014545c824 */ /* 0x000fe200078e0a02 */
[----:B------:R-:W-:Y:S01]  /*66f0*/  ISETP.GE.AND P4, PT, R48, RZ, PT ;  /* 0x000000ff3000720c */ /* 0x000fe20003f86270 */
[C---:B------:R-:W-:Y:S01]  /*6700*/  IMAD R56, R2.reuse, R46, R56 ;  /* 0x0000002e02387224 */ /* 0x040fe200078e0238 */
[----:B------:R-:W-:Y:S01]  /*6710*/  IABS R228, R52 ;  /* 0x0000003400e47213 */ /* 0x000fe20000000000 */
[----:B------:R-:W-:Y:S02]  /*6720*/  IMAD R233, R2, R227, R233 ;  /* 0x000000e302e97224 */ /* 0x000fe400078e02e9 */
[----:B------:R-:W-:-:S02]  /*6730*/  IMAD.MOV.U32 R46, RZ, RZ, R126 ;  /* 0x000000ffff2e7224 */ /* 0x000fc400078e007e */
[----:B------:R-:W-:-:S04]  /*6740*/  IMAD.HI.U32 R48, R246, R67, RZ ;  /* 0x00000043f6307227 */ /* 0x000fc800078e00ff */
[----:B------:R-:W-:Y:S01]  /*6750*/  @!P5 IMAD.MOV R46, RZ, RZ, -R46 ;  /* 0x000000ffff2ed224 */ /* 0x000fe200078e0a2e */
[----:B------:R-:W-:Y:S01]  /*6760*/  ISETP.GT.U32.AND P5, PT, R2, R233, PT ;  /* 0x000000e90200720c */ /* 0x000fe20003fa4070 */
[----:B------:R-:W-:Y:S02]  /*6770*/  IMAD.MOV R48, RZ, RZ, -R48 ;  /* 0x000000ffff307224 */ /* 0x000fe400078e0a30 */
[----:B------:R-:W-:Y:S02]  /*6780*/  @!P6 IMAD.IADD R50, R50, 0x1, -R2 ;  /* 0x000000013232e824 */ /* 0x000fe400078e0a02 */
[----:B------:R-:W-:-:S04]  /*6790*/  IMAD.HI.U32 R227, R246, R228, RZ ;  /* 0x000000e4f6e37227 */ /* 0x000fc800078e00ff */
[C---:B------:R-:W-:Y:S01]  /*67a0*/  IMAD R126, R2.reuse, R48, R67 ;  /* 0x00000030027e7224 */ /* 0x040fe200078e0243 */
[C---:B------:R-:W-:Y:S01]  /*67b0*/  ISETP.GT.U32.AND P6, PT, R2.reuse, R50, PT ;  /* 0x000000320200720c */ /* 0x040fe20003fc4070 */
[----:B------:R-:W-:Y:S02]  /*67c0*/  IMAD.MOV.U32 R48, RZ, RZ, R69 ;  /* 0x000000ffff307224 */ /* 0x000fe400078e0045 */
[----:B------:R-:W-:Y:S02]  /*67d0*/  IMAD.MOV R227, RZ, RZ, -R227 ;  /* 0x000000ffffe37224 */ /* 0x000fe400078e0ae3 */
[----:B------:R-:W-:Y:S01]  /*67e0*/  @!P1 IMAD.MOV R48, RZ, RZ, -R48 ;  /* 0x000000ffff309224 */ /* 0x000fe200078e0a30 */
[C---:B------:R-:W-:Y:S01]  /*67f0*/  ISETP.GT.U32.AND P1, PT, R2.reuse, R56, PT ;  /* 0x000000380200720c */ /* 0x040fe20003f24070 */
[----:B------:R-:W-:Y:S02]  /*6800*/  IMAD R228, R2, R227, R228 ;  /* 0x000000e302e47224 */ /* 0x000fe400078e02e4 */
[----:B------:R-:W-:-:S03]  /*6810*/  @!P5 IMAD.IADD R233, R233, 0x1, -R2 ;  /* 0x00000001e9e9d824 */ /* 0x000fc600078e0a02 */
[----:B------:R-:W-:Y:S01]  /*6820*/  ISETP.GT.U32.AND P5, PT, R2, R228, PT ;  /* 0x000000e40200720c */ /* 0x000fe20003fa4070 */
[----:B------:R-:W-:Y:S01]  /*6830*/  @!P6 IMAD.IADD R50, R50, 0x1, -R2 ;  /* 0x000000013232e824 */ /* 0x000fe200078e0a02 */
[----:B------:R-:W-:Y:S02]  /*6840*/  IABS R67, R54 ;  /* 0x0000003600437213 */ /* 0x000fe40000000000 */
[----:B------:R-:W-:-:S03]  /*6850*/  ISETP.GT.U32.AND P6, PT, R2, R126, PT ;  /* 0x0000007e0200720c */ /* 0x000fc60003fc4070 */
[----:B------:R-:W-:Y:S02]  /*6860*/  @!P1 IMAD.IADD R56, R56, 0x1, -R2 ;  /* 0x0000000138389824 */ /* 0x000fe400078e0a02 */
[----:B------:R-:W-:Y:S01]  /*6870*/  IMAD.HI.U32 R231, R246, R67, RZ ;  /* 0x00000043f6e77227 */ /* 0x000fe200078e00ff */
[----:B------:R-:W-:Y:S02]  /*6880*/  IABS R69, R53 ;  /* 0x0000003500457213 */ /* 0x000fe40000000000 */
[----:B------:R-:W-:Y:S01]  /*6890*/  IABS R227, R59 ;  /* 0x0000003b00e37213 */ /* 0x000fe20000000000 */
[----:B------:R-:W-:Y:S01]  /*68a0*/  @!P2 IMAD.MOV R50, RZ, RZ, -R50 ;  /* 0x000000ffff32a224 */ /* 0x000fe200078e0a32 */
[----:B------:R-:W-:Y:S01]  /*68b0*/  ISETP.GT.U32.AND P2, PT, R2, R56, PT ;  /* 0x000000380200720c */ /* 0x000fe20003f44070 */
[----:B------:R-:W-:Y:S02]  /*68c0*/  @!P5 IMAD.IADD R228, R228, 0x1, -R2 ;  /* 0x00000001e4e4d824 */ /* 0x000fe400078e0a02 */
[----:B------:R-:W-:Y:S01]  /*68d0*/  IMAD.MOV R231, RZ, RZ, -R231 ;  /* 0x000000ffffe77224 */ /* 0x000fe200078e0ae7 */
[----:B------:R-:W-:Y:S01]  /*68e0*/  ISETP.GT.U32.AND P1, PT, R2, R233, PT ;  /* 0x000000e90200720c */ /* 0x000fe20003f24070 */
[----:B------:R-:W-:Y:S01]  /*68f0*/  IMAD.HI.U32 R229, R246, R69, RZ ;  /* 0x00000045f6e57227 */ /* 0x000fe200078e00ff */
[----:B------:R-:W-:-:S03]  /*6900*/  ISETP.GT.U32.AND P5, PT, R2, R228, PT ;  /* 0x000000e40200720c */ /* 0x000fc60003fa4070 */
[----:B------:R-:W-:Y:S02]  /*6910*/  IMAD R67, R2, R231, R67 ;  /* 0x000000e702437224 */ /* 0x000fe400078e0243 */
[----:B------:R-:W-:Y:S02]  /*6920*/  @!P6 IMAD.IADD R126, R126, 0x1, -R2 ;  /* 0x000000017e7ee824 */ /* 0x000fe400078e0a02 */
[----:B------:R-:W-:-:S04]  /*6930*/  IMAD.HI.U32 R231, R246, R227, RZ ;  /* 0x000000e3f6e77227 */ /* 0x000fc800078e00ff */
[----:B------:R-:W-:Y:S01]  /*6940*/  IMAD.MOV R229, RZ, RZ, -R229 ;  /* 0x000000ffffe57224 */ /* 0x000fe200078e0ae5 */
[C---:B------:R-:W-:Y:S01]  /*6950*/  ISETP.GT.U32.AND P6, PT, R2.reuse, R126, PT ;  /* 0x0000007e0200720c */ /* 0x040fe20003fc4070 */
[----:B------:R-:W-:Y:S02]  /*6960*/  IMAD.MOV R231, RZ, RZ, -R231 ;  /* 0x000000ffffe77224 */ /* 0x000fe400078e0ae7 */
[----:B------:R-:W-:Y:S02]  /*6970*/  IMAD R69, R2, R229, R69 ;  /* 0x000000e502457224 */ /* 0x000fe400078e0245 */
[--C-:B------:R-:W-:Y:S01]  /*6980*/  @!P2 IMAD.IADD R56, R56, 0x1, -R2.reuse ;  /* 0x000000013838a824 */ /* 0x100fe200078e0a02 */
[C---:B------:R-:W-:Y:S01]  /*6990*/  ISETP.GT.U32.AND P2, PT, R2.reuse, R67, PT ;  /* 0x000000430200720c */ /* 0x040fe20003f44070 */
[C---:B------:R-:W-:Y:S02]  /*69a0*/  IMAD R227, R2.reuse, R231, R227 ;  /* 0x000000e702e37224 */ /* 0x040fe400078e02e3 */
[--C-:B------:R-:W-:Y:S01]  /*69b0*/  @!P1 IMAD.IADD R233, R233, 0x1, -R2.reuse ;  /* 0x00000001e9e99824 */ /* 0x100fe200078e0a02 */
[----:B------:R-:W-:Y:S01]  /*69c0*/  ISETP.GT.U32.AND P1, PT, R2, R69, PT ;  /* 0x000000450200720c */ /* 0x000fe20003f24070 */
[----:B------:R-:W-:Y:S01]  /*69d0*/  @!P5 IMAD.IADD R228, R228, 0x1, -R2 ;  /* 0x00000001e4e4d824 */ /* 0x000fe200078e0a02 */
[----:B------:R-:W-:-:S02]  /*69e0*/  ISETP.GT.U32.AND P5, PT, R2, R227, PT ;  /* 0x000000e30200720c */ /* 0x000fc40003fa4070 */
[----:B------:R-:W-:Y:S01]  /*69f0*/  IABS R229, R61 ;  /* 0x0000003d00e57213 */ /* 0x000fe20000000000 */
[----:B------:R-:W-:Y:S01]  /*6a00*/  @!P6 IMAD.IADD R126, R126, 0x1, -R2 ;  /* 0x000000017e7ee824 */ /* 0x000fe200078e0a02 */
[----:B------:R-:W-:-:S03]  /*6a10*/  ISETP.GE.AND P6, PT, R52, RZ, PT ;  /* 0x000000ff3400720c */ /* 0x000fc60003fc6270 */
[----:B------:R-:W-:Y:S01]  /*6a20*/  IMAD.HI.U32 R52, R246, R229, RZ ;  /* 0x000000e5f6347227 */ /* 0x000fe200078e00ff */
[----:B------:R-:W-:-:S03]  /*6a30*/  IABS R232, R57 ;  /* 0x0000003900e87213 */ /* 0x000fc60000000000 */
[----:B------:R-:W-:Y:S02]  /*6a40*/  @!P2 IMAD.IADD R67, R67, 0x1, -R2 ;  /* 0x000000014343a824 */ /* 0x000fe400078e0a02 */
[----:B------:R-:W-:Y:S02]  /*6a50*/  IMAD.MOV R52, RZ, RZ, -R52 ;  /* 0x000000ffff347224 */ /* 0x000fe400078e0a34 */
[--C-:B------:R-:W-:Y:S01]  /*6a60*/  @!P1 IMAD.IADD R69, R69, 0x1, -R2.reuse ;  /* 0x0000000145459824 */ /* 0x100fe200078e0a02 */
[----:B------:R-:W-:Y:S01]  /*6a70*/  ISETP.GE.AND P1, PT, R53, RZ, PT ;  /* 0x000000ff3500720c */ /* 0x000fe20003f26270 */
[----:B------:R-:W-:Y:S01]  /*6a80*/  @!P5 IMAD.IADD R227, R227, 0x1, -R2 ;  /* 0x00000001e3e3d824 */ /* 0x000fe200078e0a02 */
[C---:B------:R-:W-:Y:S01]  /*6a90*/  ISETP.GT.U32.AND P5, PT, R2.reuse, R67, PT ;  /* 0x000000430200720c */ /* 0x040fe20003fa4070 */
[----:B------:R-:W-:Y:S01]  /*6aa0*/  IMAD.MOV.U32 R53, RZ, RZ, R56 ;  /* 0x000000ffff357224 */ /* 0x000fe200078e0038 */
[----:B------:R-:W-:Y:S01]  /*6ab0*/  IABS R231, R58 ;  /* 0x0000003a00e77213 */ /* 0x000fe20000000000 */
[----:B------:R-:W-:-:S02]  /*6ac0*/  IMAD R229, R2, R52, R229 ;  /* 0x0000003402e57224 */ /* 0x000fc400078e02e5 */
[----:B------:R-:W-:-:S04]  /*6ad0*/  IMAD.HI.U32 R234, R246, R232, RZ ;  /* 0x000000e8f6ea7227 */ /* 0x000fc800078e00ff */
[----:B------:R-:W-:Y:S02]  /*6ae0*/  IMAD.MOV.U32 R56, RZ, RZ, R228 ;  /* 0x000000ffff387224 */ /* 0x000fe400078e00e4 */
[----:B------:R-:W-:Y:S02]  /*6af0*/  IMAD.MOV.U32 R52, RZ, RZ, R233 ;  /* 0x000000ffff347224 */ /* 0x000fe400078e00e9 */
[----:B------:R-:W-:Y:S02]  /*6b00*/  IMAD.MOV R234, RZ, RZ, -R234 ;  /* 0x000000ffffea7224 */ /* 0x000fe400078e0aea */
[----:B------:R-:W-:Y:S01]  /*6b10*/  @!P6 IMAD.MOV R56, RZ, RZ, -R56 ;  /* 0x000000ffff38e224 */ /* 0x000fe200078e0a38 */
[----:B------:R-:W-:Y:S01]  /*6b20*/  ISETP.GT.U32.AND P6, PT, R2, R229, PT ;  /* 0x000000e50200720c */ /* 0x000fe20003fc4070 */
[----:B------:R-:W-:-:S04]  /*6b30*/  IMAD.HI.U32 R233, R246, R231, RZ ;  /* 0x000000e7f6e97227 */ /* 0x000fc800078e00ff */
[----:B------:R-:W-:Y:S01]  /*6b40*/  @!P0 IMAD.MOV R52, RZ, RZ, -R52 ;  /* 0x000000ffff348224 */ /* 0x000fe200078e0a34 */
[C---:B------:R-:W-:Y:S01]  /*6b50*/  ISETP.GT.U32.AND P0, PT, R2.reuse, R69, PT ;  /* 0x000000450200720c */ /* 0x040fe20003f04070 */
[C---:B------:R-:W-:Y:S02]  /*6b60*/  IMAD R228, R2.reuse, R234, R232 ;  /* 0x000000ea02e47224 */ /* 0x040fe400078e02e8 */
[----:B------:R-:W-:Y:S01]  /*6b70*/  @!P3 IMAD.MOV R53, RZ, RZ, -R53 ;  /* 0x000000ffff35b224 */ /* 0x000fe200078e0a35 */
[----:B------:R-:W-:Y:S01]  /*6b80*/  ISETP.GT.U32.AND P3, PT, R2, R227, PT ;  /* 0x000000e30200720c */ /* 0x000fe20003f64070 */
[----:B------:R-:W-:Y:S01]  /*6b90*/  IMAD.MOV R233, RZ, RZ, -R233 ;  /* 0x000000ffffe97224 */ /* 0x000fe200078e0ae9 */
[----:B------:R-:W-:Y:S01]  /*6ba0*/  ISETP.GE.AND P2, PT, R54, RZ, PT ;  /* 0x000000ff3600720c */ /* 0x000fe20003f46270 */
[----:B------:R-:W-:Y:S01]  /*6bb0*/  @!P5 IMAD.IADD R67, R67, 0x1, -R2 ;  /* 0x000000014343d824 */ /* 0x000fe200078e0a02 */
[----:B------:R-:W-:Y:S01]  /*6bc0*/  ISETP.GT.U32.AND P5, PT, R2, R228, PT ;  /* 0x000000e40200720c */ /* 0x000fe20003fa4070 */
[----:B------:R-:W-:-:S02]  /*6bd0*/  IMAD.MOV.U32 R54, RZ, RZ, R126 ;  /* 0x000000ffff367224 */ /* 0x000fc400078e007e */
[----:B------:R-:W-:Y:S02]  /*6be0*/  IMAD R126, R2, R233, R231 ;  /* 0x000000e9027e7224 */ /* 0x000fe400078e02e7 */
[----:B------:R-:W-:-:S03]  /*6bf0*/  @!P6 IMAD.IADD R229, R229, 0x1, -R2 ;  /* 0x00000001e5e5e824 */ /* 0x000fc600078e0a02 */
[----:B------:R-:W-:Y:S01]  /*6c00*/  ISETP.GT.U32.AND P6, PT, R2, R126, PT ;  /* 0x0000007e0200720c */ /* 0x000fe20003fc4070 */
[----:B------:R-:W-:Y:S01]  /*6c10*/  @!P0 IMAD.IADD R69, R69, 0x1, -R2 ;  /* 0x0000000145458824 */ /* 0x000fe200078e0a02 */
[----:B------:R-:W-:Y:S01]  /*6c20*/  ISETP.GE.AND P0, PT, R61, RZ, PT ;  /* 0x000000ff3d00720c */ /* 0x000fe20003f06270 */
[----:B------:R-:W-:Y:S01]  /*6c30*/  @!P4 IMAD.MOV R54, RZ, RZ, -R54 ;  /* 0x000000ffff36c224 */ /* 0x000fe200078e0a36 */
[----:B------:R-:W-:Y:S01]  /*6c40*/  IABS R61, R71 ;  /* 0x00000047003d7213 */ /* 0x000fe20000000000 */
[--C-:B------:R-:W-:Y:S01]  /*6c50*/  @!P3 IMAD.IADD R227, R227, 0x1, -R2.reuse ;  /* 0x00000001e3e3b824 */ /* 0x100fe200078e0a02 */
[----:B------:R-:W-:Y:S01]  /*6c60*/  ISETP.GE.AND P4, PT, R59, RZ, PT ;  /* 0x000000ff3b00720c */ /* 0x000fe20003f86270 */
[----:B------:R-:W-:Y:S01]  /*6c70*/  @!P5 IMAD.IADD R228, R228, 0x1, -R2 ;  /* 0x00000001e4e4d824 */ /* 0x000fe200078e0a02 */
[----:B------:R-:W-:Y:S01]  /*6c80*/  ISETP.GE.AND P3, PT, R57, RZ, PT ;  /* 0x000000ff3900720c */ /* 0x000fe20003f66270 */
[----:B------:R-:W-:Y:S01]  /*6c90*/  IMAD.MOV.U32 R57, RZ, RZ, R69 ;  /* 0x000000ffff397224 */ /* 0x000fe200078e0045 */
[----:B------:R-:W-:Y:S01]  /*6ca0*/  IABS R59, R63 ;  /* 0x0000003f003b7213 */ /* 0x000fe20000000000 */
[----:B------:R-:W-:Y:S01]  /*6cb0*/  IMAD.HI.U32 R69, R246, R61, RZ ;  /* 0x0000003df6457227 */ /* 0x000fe200078e00ff */
[----:B------:R-:W-:-:S03]  /*6cc0*/  ISETP.GT.U32.AND P5, PT, R2, R229, PT ;  /* 0x000000e50200720c */ /* 0x000fc60003fa4070 */
[----:B------:R-:W-:Y:S01]  /*6cd0*/  @!P1 IMAD.MOV R57, RZ, RZ, -R57 ;  /* 0x000000ffff399224 */ /* 0x000fe200078e0a39 */
[----:B------:R-:W-:Y:S01]  /*6ce0*/  ISETP.GE.AND P1, PT, R58, RZ, PT ;  /* 0x000000ff3a00720c */ /* 0x000fe20003f26270 */
[----:B------:R-:W-:Y:S01]  /*6cf0*/  IMAD.HI.U32 R232, R246, R59, RZ ;  /* 0x0000003bf6e87227 */ /* 0x000fe200078e00ff */
[----:B------:R-:W-:-:S03]  /*6d00*/  IABS R231, R79 ;  /* 0x0000004f00e77213 */ /* 0x000fc60000000000 */
[----:B------:R-:W-:Y:S02]  /*6d10*/  IMAD.MOV.U32 R58, RZ, RZ, R67 ;  /* 0x000000ffff3a7224 */ /* 0x000fe400078e0043 */
[----:B------:R-:W-:Y:S02]  /*6d20*/  IMAD.MOV R69, RZ, RZ, -R69 ;  /* 0x000000ffff457224 */ /* 0x000fe400078e0a45 */
[----:B------:R-:W-:Y:S02]  /*6d30*/  @!P6 IMAD.IADD R126, R126, 0x1, -R2 ;  /* 0x000000017e7ee824 */ /* 0x000fe400078e0a02 */
[----:B------:R-:W-:Y:S02]  /*6d40*/  IMAD.MOV R232, RZ, RZ, -R232 ;  /* 0x000000ffffe87224 */ /* 0x000fe400078e0ae8 */
[----:B------:R-:W-:Y:S01]  /*6d50*/  @!P2 IMAD.MOV R58, RZ, RZ, -R58 ;  /* 0x000000ffff3aa224 */ /* 0x000fe200078e0a3a */
[C---:B------:R-:W-:Y:S01]  /*6d60*/  ISETP.GT.U32.AND P2, PT, R2.reuse, R126, PT ;  /* 0x0000007e0200720c */ /* 0x040fe20003f44070 */
[C---:B------:R-:W-:Y:S01]  /*6d70*/  IMAD R67, R2.reuse, R69, R61 ;  /* 0x0000004502437224 */ /* 0x040fe200078e023d */
[----:B------:R-:W-:Y:S01]  /*6d80*/  ISETP.GT.U32.AND P6, PT, R2, R228, PT ;  /* 0x000000e40200720c */ /* 0x000fe20003fc4070 */
[----:B------:R-:W-:-:S04]  /*6d90*/  IMAD.HI.U32 R61, R246, R231, RZ ;  /* 0x000000e7f63d7227 */ /* 0x000fc800078e00ff */
[C---:B------:R-:W-:Y:S02]  /*6da0*/  IMAD R69, R2.reuse, R232, R59 ;  /* 0x000000e802457224 */ /* 0x040fe400078e023b */
[----:B------:R-:W-:Y:S01]  /*6db0*/  @!P5 IMAD.IADD R229, R229, 0x1, -R2 ;  /* 0x00000001e5e5d824 */ /* 0x000fe200078e0a02 */
[C---:B------:R-:W-:Y:S01]  /*6dc0*/  ISETP.GT.U32.AND P5, PT, R2.reuse, R67, PT ;  /* 0x000000430200720c */ /* 0x040fe20003fa4070 */
[----:B------:R-:W-:Y:S02]  /*6dd0*/  IMAD.MOV.U32 R59, RZ, RZ, R227 ;  /* 0x000000ffff3b7224 */ /* 0x000fe400078e00e3 */
[----:B------:R-:W-:Y:S02]  /*6de0*/  IMAD.MOV R227, RZ, RZ, -R61 ;  /* 0x000000ffffe37224 */ /* 0x000fe400078e0a3d */
[----:B------:R-:W-:Y:S01]  /*6df0*/  @!P4 IMAD.MOV R59, RZ, RZ, -R59 ;  /* 0x000000ffff3bc224 */ /* 0x000fe200078e0a3b */
[----:B------:R-:W-:Y:S01]  /*6e00*/  ISETP.GE.AND P4, PT, R71, RZ, PT ;  /* 0x000000ff4700720c */ /* 0x000fe20003f86270 */
[----:B------:R-:W-:-:S02]  /*6e10*/  IMAD R71, R2, R227, R231 ;  /* 0x000000e302477224 */ /* 0x000fc400078e02e7 */
[--C-:B------:R-:W-:Y:S02]  /*6e20*/  @!P2 IMAD.IADD R126, R126, 0x1, -R2.reuse ;  /* 0x000000017e7ea824 */ /* 0x100fe400078e0a02 */
[--C-:B------:R-:W-:Y:S01]  /*6e30*/  @!P6 IMAD.IADD R228, R228, 0x1, -R2.reuse ;  /* 0x00000001e4e4e824 */ /* 0x100fe200078e0a02 */
[C---:B------:R-:W-:Y:S02]  /*6e40*/  ISETP.GT.U32.AND P2, PT, R2.reuse, R71, PT ;  /* 0x000000470200720c */ /* 0x040fe40003f44070 */
[----:B------:R-:W-:Y:S01]  /*6e50*/  ISETP.GT.U32.AND P6, PT, R2, R69, PT ;  /* 0x000000450200720c */ /* 0x000fe20003fc4070 */
[----:B------:R-:W-:-:S05]  /*6e60*/  @!P5 IMAD.IADD R67, R67, 0x1, -R2 ;  /* 0x000000014343d824 */ /* 0x000fca00078e0a02 */
[----:B------:R-:W-:Y:S01]  /*6e70*/  ISETP.GT.U32.AND P5, PT, R2, R67, PT ;  /* 0x000000430200720c */ /* 0x000fe20003fa4070 */
[----:B------:R-:W-:Y:S01]  /*6e80*/  IMAD.MOV.U32 R61, RZ, RZ, R229 ;  /* 0x000000ffff3d7224 */ /* 0x000fe200078e00e5 */
[----:B------:R-:W-:-:S03]  /*6e90*/  IABS R233, R65 ;  /* 0x0000004100e97213 */ /* 0x000fc60000000000 */
[--C-:B------:R-:W-:Y:S01]  /*6ea0*/  @!P2 IMAD.IADD R71, R71, 0x1, -R2.reuse ;  /* 0x000000014747a824 */ /* 0x100fe200078e0a02 */
[----:B------:R-:W-:Y:S01]  /*6eb0*/  IABS R234, R81 ;  /* 0x0000005100ea7213 */ /* 0x000fe20000000000 */
[----:B------:R-:W-:Y:S02]  /*6ec0*/  @!P6 IMAD.IADD R69, R69, 0x1, -R2 ;  /* 0x000000014545e824 */ /* 0x000fe400078e0a02 */
[----:B------:R-:W-:Y:S01]  /*6ed0*/  @!P0 IMAD.MOV R61, RZ, RZ, -R61 ;  /* 0x000000ffff3d8224 */ /* 0x000fe200078e0a3d */
[----:B------:R-:W-:Y:S01]  /*6ee0*/  ISETP.GE.AND P0, PT, R63, RZ, PT ;  /* 0x000000ff3f00720c */ /* 0x000fe20003f06270 */
[----:B------:R-:W-:Y:S01]  /*6ef0*/  IMAD.MOV.U32 R63, RZ, RZ, R228 ;  /* 0x000000ffff3f7224 */ /* 0x000fe200078e00e4 */
[----:B------:R-:W-:Y:S01]  /*6f00*/  ISETP.GT.U32.AND P2, PT, R2, R71, PT ;  /* 0x000000470200720c */ /* 0x000fe20003f44070 */
[----:B------:R-:W-:Y:S01]  /*6f10*/  IMAD.HI.U32 R227, R246, R233, RZ ;  /* 0x000000e9f6e37227 */ /* 0x000fe200078e00ff */
[----:B------:R-:W-:-:S03]  /*6f20*/  ISETP.GT.U32.AND P6, PT, R2, R69, PT ;  /* 0x000000450200720c */ /* 0x000fc60003fc4070 */
[----:B------:R-:W-:-:S04]  /*6f30*/  IMAD.HI.U32 R228, R246, R234, RZ ;  /* 0x000000eaf6e47227 */ /* 0x000fc800078e00ff */
[----:B------:R-:W-:Y:S01]  /*6f40*/  @!P5 IMAD.IADD R67, R67, 0x1, -R2 ;  /* 0x000000014343d824 */ /* 0x000fe200078e0a02 */
[----:B------:R-:W-:Y:S01]  /*6f50*/  ISETP.GE.AND P5, PT, R81, RZ, PT ;  /* 0x000000ff5100720c */ /* 0x000fe20003fa6270 */
[----:B------:R-:W-:Y:S02]  /*6f60*/  IMAD.MOV R81, RZ, RZ, -R227 ;  /* 0x000000ffff517224 */ /* 0x000fe400078e0ae3 */
[----:B------:R-:W-:Y:S02]  /*6f70*/  IMAD.MOV R228, RZ, RZ, -R228 ;  /* 0x000000ffffe47224 */ /* 0x000fe400078e0ae4 */
[----:B------:R-:W-:Y:S01]  /*6f80*/  @!P3 IMAD.MOV R63, RZ, RZ, -R63 ;  /* 0x000000ffff3fb224 */ /* 0x000fe200078e0a3f */
[----:B------:R-:W-:Y:S01]  /*6f90*/  ISETP.GE.AND P3, PT, R79, RZ, PT ;  /* 0x000000ff4f00720c */ /* 0x000fe20003f66270 */
[C---:B------:R-:W-:Y:S01]  /*6fa0*/  IMAD R233, R2.reuse, R81, R233 ;  /* 0x0000005102e97224 */ /* 0x040fe200078e02e9 */
[----:B------:R-:W-:Y:S01]  /*6fb0*/  IABS R79, R226 ;  /* 0x000000e2004f7213 */ /* 0x000fe20000000000 */
[C---:B------:R-:W-:Y:S01]  /*6fc0*/  IMAD R234, R2.reuse, R228, R234 ;  /* 0x000000e402ea7224 */ /* 0x040fe200078e02ea */
[----:B------:R-:W-:Y:S01]  /*6fd0*/  IABS R232, R75 ;  /* 0x0000004b00e87213 */ /* 0x000fe20000000000 */
[--C-:B------:R-:W-:Y:S01]  /*6fe0*/  @!P2 IMAD.IADD R71, R71, 0x1, -R2.reuse ;  /* 0x000000014747a824 */ /* 0x100fe200078e0a02 */
[C---:B------:R-:W-:Y:S01]  /*6ff0*/  ISETP.GT.U32.AND P2, PT, R2.reuse, R233, PT ;  /* 0x000000e90200720c */ /* 0x040fe20003f44070 */
[----:B------:R-:W-:Y:S01]  /*7000*/  @!P6 IMAD.IADD R69, R69, 0x1, -R2 ;  /* 0x000000014545e824 */ /* 0x000fe200078e0a02 */
[----:B------:R-:W-:Y:S01]  /*7010*/  ISETP.GT.U32.AND P6, PT, R2, R234, PT ;  /* 0x000000ea0200720c */ /* 0x000fe20003fc4070 */
[----:B------:R-:W-:-:S04]  /*7020*/  IMAD.HI.U32 R227, R246, R79, RZ ;  /* 0x0000004ff6e37227 */ /* 0x000fc800078e00ff */
[----:B------:R-:W-:-:S04]  /*7030*/  IMAD.HI.U32 R228, R246, R232, RZ ;  /* 0x000000e8f6e47227 */ /* 0x000fc800078e00ff */
[----:B------:R-:W-:Y:S02]  /*7040*/  IMAD.MOV R227, RZ, RZ, -R227 ;  /* 0x000000ffffe37224 */ /* 0x000fe400078e0ae3 */
[----:B------:R-:W-:Y:S02]  /*7050*/  IMAD.MOV R228, RZ, RZ, -R228 ;  /* 0x000000ffffe47224 */ /* 0x000fe400078e0ae4 */
[C---:B------:R-:W-:Y:S01]  /*7060*/  IMAD R79, R2.reuse, R227, R79 ;  /* 0x000000e3024f7224 */ /* 0x040fe200078e024f */
[----:B------:R-:W-:Y:S01]  /*7070*/  IABS R81, R77 ;  /* 0x0000004d00517213 */ /* 0x000fe20000000000 */
[C---:B------:R-:W-:Y:S02]  /*7080*/  IMAD R232, R2.reuse, R228, R232 ;  /* 0x000000e402e87224 */ /* 0x040fe400078e02e8 */
[--C-:B------:R-:W-:Y:S01]  /*7090*/  @!P2 IMAD.IADD R233, R233, 0x1, -R2.reuse ;  /* 0x00000001e9e9a824 */ /* 0x100fe200078e0a02 */
[----:B------:R-:W-:Y:S01]  /*70a0*/  ISETP.GT.U32.AND P2, PT, R2, R79, PT ;  /* 0x0000004f0200720c */ /* 0x000fe20003f44070 */
[----:B------:R-:W-:Y:S01]  /*70b0*/  @!P6 IMAD.IADD R234, R234, 0x1, -R2 ;  /* 0x00000001eaeae824 */ /* 0x000fe200078e0a02 */
[----:B------:R-:W-:Y:S01]  /*70c0*/  ISETP.GT.U32.AND P6, PT, R2, R232, PT ;  /* 0x000000e80200720c */ /* 0x000fe20003fc4070 */
[----:B------:R-:W-:-:S04]  /*70d0*/  IMAD.HI.U32 R227, R246, R81, RZ ;  /* 0x00000051f6e37227 */ /* 0x000fc800078e00ff */
[----:B------:R-:W-:-:S04]  /*70e0*/  IMAD.MOV R227, RZ, RZ, -R227 ;  /* 0x000000ffffe37224 */ /* 0x000fc800078e0ae3 */
[----:B------:R-:W-:Y:S02]  /*70f0*/  IMAD R81, R2, R227, R81 ;  /* 0x000000e302517224 */ /* 0x000fe400078e0251 */
[--C-:B------:R-:W-:Y:S01]  /*7100*/  @!P2 IMAD.IADD R79, R79, 0x1, -R2.reuse ;  /* 0x000000014f4fa824 */ /* 0x100fe200078e0a02 */
[----:B------:R-:W-:Y:S01]  /*7110*/  ISETP.GE.AND P2, PT, R65, RZ, PT ;  /* 0x000000ff4100720c */ /* 0x000fe20003f46270 */
[----:B------:R-:W-:Y:S01]  /*7120*/  @!P6 IMAD.IADD R232, R232, 0x1, -R2 ;  /* 0x00000001e8e8e824 */ /* 0x000fe200078e0a02 */
[----:B------:R-:W-:Y:S01]  /*7130*/  ISETP.GT.U32.AND P6, PT, R2, R81, PT ;  /* 0x000000510200720c */ /* 0x000fe20003fc4070 */
[----:B------:R-:W-:Y:S01]  /*7140*/  IMAD.MOV.U32 R65, RZ, RZ, R126 ;  /* 0x000000ffff417224 */ /* 0x000fe200078e007e */
[----:B------:R-:W-:-:S03]  /*7150*/  IABS R231, R73 ;  /* 0x0000004900e77213 */ /* 0x000fc60000000000 */
[----:B------:R-:W-:Y:S01]  /*7160*/  @!P1 IMAD.MOV R65, RZ, RZ, -R65 ;  /* 0x000000ffff419224 */ /* 0x000fe200078e0a41 */
[----:B------:R-:W-:Y:S01]  /*7170*/  ISETP.GT.U32.AND P1, PT, R2, R234, PT ;  /* 0x000000ea0200720c */ /* 0x000fe20003f24070 */
[----:B------:R-:W-:Y:S01]  /*7180*/  IMAD.HI.U32 R239, R246, R231, RZ ;  /* 0x000000e7f6ef7227 */ /* 0x000fe200078e00ff */
[----:B------:R-:W-:-:S03]  /*7190*/  IABS R229, R83 ;  /* 0x0000005300e57213 */ /* 0x000fc60000000000 */
[----:B------:R-:W-:Y:S02]  /*71a0*/  IMAD.MOV R239, RZ, RZ, -R239 ;  /* 0x000000ffffef7224 */ /* 0x000fe400078e0aef */
[----:B------:R-:W-:Y:S01]  /*71b0*/  @!P4 IMAD.MOV R67, RZ, RZ, -R67 ;  /* 0x000000ffff43c224 */ /* 0x000fe200078e0a43 */
[----:B------:R-:W-:Y:S01]  /*71c0*/  ISETP.GT.U32.AND P4, PT, R2, R233, PT ;  /* 0x000000e90200720c */ /* 0x000fe20003f84070 */
[----:B------:R-:W-:Y:S01]  /*71d0*/  IMAD.HI.U32 R237, R246, R229, RZ ;  /* 0x000000e5f6ed7227 */ /* 0x000fe200078e00ff */
[----:B------:R-:W-:-:S03]  /*71e0*/  IABS R227, R87 ;  /* 0x0000005700e37213 */ /* 0x000fc60000000000 */
[--C-:B------:R-:W-:Y:S02]  /*71f0*/  @!P6 IMAD.IADD R81, R81, 0x1, -R2.reuse ;  /* 0x000000015151e824 */ /* 0x100fe400078e0a02 */
[C---:B------:R-:W-:Y:S02]  /*7200*/  IMAD R231, R2.reuse, R239, R231 ;  /* 0x000000ef02e77224 */ /* 0x040fe400078e02e7 */
[----:B------:R-:W-:Y:S01]  /*7210*/  IMAD.MOV R237, RZ, RZ, -R237 ;  /* 0x000000ffffed7224 */ /* 0x000fe200078e0aed */
[----:B------:R-:W-:Y:S01]  /*7220*/  ISETP.GT.U32.AND P6, PT, R2, R81, PT ;  /* 0x000000510200720c */ /* 0x000fe20003fc4070 */
[----:B------:R-:W-:Y:S01]  /*7230*/  @!P1 IMAD.IADD R234, R234, 0x1, -R2 ;  /* 0x00000001eaea9824 */ /* 0x000fe200078e0a02 */
[----:B------:R-:W-:Y:S01]  /*7240*/  ISETP.GT.U32.AND P1, PT, R2, R231, PT ;  /* 0x000000e70200720c */ /* 0x000fe20003f24070 */
[----:B------:R-:W-:Y:S01]  /*7250*/  IMAD.HI.U32 R235, R246, R227, RZ ;  /* 0x000000e3f6eb7227 */ /* 0x000fe200078e00ff */
[----:B------:R-:W-:-:S03]  /*7260*/  IABS R228, R85 ;  /* 0x0000005500e47213 */ /* 0x000fc60000000000 */
[C---:B------:R-:W-:Y:S02]  /*7270*/  IMAD R229, R2.reuse, R237, R229 ;  /* 0x000000ed02e57224 */ /* 0x040fe400078e02e5 */
[----:B------:R-:W-:Y:S02]  /*7280*/  IMAD.MOV R235, RZ, RZ, -R235 ;  /* 0x000000ffffeb7224 */ /* 0x000fe400078e0aeb */
[----:B------:R-:W-:Y:S01]  /*7290*/  @!P0 IMAD.MOV R69, RZ, RZ, -R69 ;  /* 0x000000ffff458224 */ /* 0x000fe200078e0a45 */
[C---:B------:R-:W-:Y:S01]  /*72a0*/  ISETP.GT.U32.AND P0, PT, R2.reuse, R232, PT ;  /* 0x000000e80200720c */ /* 0x040fe20003f04070 */
[----:B------:R-:W-:Y:S01]  /*72b0*/  @!P3 IMAD.MOV R71, RZ, RZ, -R71 ;  /* 0x000000ffff47b224 */ /* 0x000fe200078e0a47 */
[C---:B------:R-:W-:Y:S01]  /*72c0*/  ISETP.GT.U32.AND P3, PT, R2.reuse, R79, PT ;  /* 0x0000004f0200720c */ /* 0x040fe20003f64070 */
[----:B------:R-:W-:Y:S01]  /*72d0*/  @!P4 IMAD.IADD R233, R233, 0x1, -R2 ;  /* 0x00000001e9e9c824 */ /* 0x000fe200078e0a02 */
[----:B------:R-:W-:Y:S01]  /*72e0*/  ISETP.GT.U32.AND P4, PT, R2, R229, PT ;  /* 0x000000e50200720c */ /* 0x000fe20003f84070 */
[----:B------:R-:W-:-:S04]  /*72f0*/  IMAD.HI.U32 R236, R246, R228, RZ ;  /* 0x000000e4f6ec7227 */ /* 0x000fc800078e00ff */
[C---:B------:R-:W-:Y:S01]  /*7300*/  IMAD R227, R2.reuse, R235, R227 ;  /* 0x000000eb02e37224 */ /* 0x040fe200078e02e3 */
[----:B------:R-:W-:Y:S01]  /*7310*/  IABS R235, R89 ;  /* 0x0000005900eb7213 */ /* 0x000fe20000000000 */
[----:B------:R-:W-:Y:S02]  /*7320*/  IMAD.MOV R236, RZ, RZ, -R236 ;  /* 0x000000ffffec7224 */ /* 0x000fe400078e0aec */
[--C-:B------:R-:W-:Y:S01]  /*7330*/  @!P6 IMAD.IADD R81, R81, 0x1, -R2.reuse ;  /* 0x000000015151e824 */ /* 0x100fe200078e0a02 */
[----:B------:R-:W-:Y:S01]  /*7340*/  ISETP.GT.U32.AND P6, PT, R2, R227, PT ;  /* 0x000000e30200720c */ /* 0x000fe20003fc4070 */
[----:B------:R-:W-:Y:S01]  /*7350*/  @!P1 IMAD.IADD R231, R231, 0x1, -R2 ;  /* 0x00000001e7e79824 */ /* 0x000fe200078e0a02 */
[----:B------:R-:W-:Y:S01]  /*7360*/  ISETP.GE.AND P1, PT, R226, RZ, PT ;  /* 0x000000ffe200720c */ /* 0x000fe20003f26270 */
[----:B------:R-:W-:Y:S01]  /*7370*/  IMAD R228, R2, R236, R228 ;  /* 0x000000ec02e47224 */ /* 0x000fe200078e02e4 */
[----:B------:R-:W-:Y:S01]  /*7380*/  IABS R126, R225 ;  /* 0x000000e1007e7213 */ /* 0x000fe20000000000 */
[----:B------:R-:W-:-:S04]  /*7390*/  IMAD.HI.U32 R236, R246, R235, RZ ;  /* 0x000000ebf6ec7227 */ /* 0x000fc800078e00ff */
[--C-:B------:R-:W-:Y:S01]  /*73a0*/  @!P0 IMAD.IADD R232, R232, 0x1, -R2.reuse ;  /* 0x00000001e8e88824 */ /* 0x100fe200078e0a02 */
[----:B------:R-:W-:Y:S01]  /*73b0*/  ISETP.GT.U32.AND P0, PT, R2, R228, PT ;  /* 0x000000e40200720c */ /* 0x000fe20003f04070 */
[----:B------:R-:W-:Y:S01]  /*73c0*/  @!P3 IMAD.IADD R79, R79, 0x1, -R2 ;  /* 0x000000014f4fb824 */ /* 0x000fe200078e0a02 */
[----:B------:R-:W-:Y:S01]  /*73d0*/  ISETP.GE.AND P3, PT, R75, RZ, PT ;  /* 0x000000ff4b00720c */ /* 0x000fe20003f66270 */
[----:B------:R-:W-:Y:S02]  /*73e0*/  IMAD.MOV R236, RZ, RZ, -R236 ;  /* 0x000000ffffec7224 */ /* 0x000fe400078e0aec */
[----:B------:R-:W-:Y:S01]  /*73f0*/  @!P4 IMAD.IADD R229, R229, 0x1, -R2 ;  /* 0x00000001e5e5c824 */ /* 0x000fe200078e0a02 */
[----:B------:R-:W-:Y:S01]  /*7400*/  ISETP.GE.AND P4, PT, R77, RZ, PT ;  /* 0x000000ff4d00720c */ /* 0x000fe20003f86270 */
[----:B------:R-:W-:-:S04]  /*7410*/  IMAD.HI.U32 R75, R246, R126, RZ ;  /* 0x0000007ef64b7227 */ /* 0x000fc800078e00ff */
[C---:B------:R-:W-:Y:S02]  /*7420*/  IMAD R226, R2.reuse, R236, R235 ;  /* 0x000000ec02e27224 */ /* 0x040fe400078e02eb */
[----:B------:R-:W-:Y:S02]  /*7430*/  IMAD.MOV R75, RZ, RZ, -R75 ;  /* 0x000000ffff4b7224 */ /* 0x000fe400078e0a4b */
[----:B------:R-:W-:Y:S01]  /*7440*/  @!P6 IMAD.IADD R227, R227, 0x1, -R2 ;  /* 0x00000001e3e3e824 */ /* 0x000fe200078e0a02 */
[C---:B------:R-:W-:Y:S01]  /*7450*/  ISETP.GT.U32.AND P6, PT, R2.reuse, R231, PT ;  /* 0x000000e70200720c */ /* 0x040fe20003fc4070 */
[----:B------:R-:W-:Y:S01]  /*7460*/  @!P1 IMAD.MOV R79, RZ, RZ, -R79 ;  /* 0x000000ffff4f9224 */ /* 0x000fe200078e0a4f */
[C---:B------:R-:W-:Y:S01]  /*7470*/  ISETP.GT.U32.AND P1, PT, R2.reuse, R226, PT ;  /* 0x000000e20200720c */ /* 0x040fe20003f24070 */
[----:B------:R-:W-:Y:S01]  /*7480*/  IMAD R126, R2, R75, R126 ;  /* 0x0000004b027e7224 */ /* 0x000fe200078e027e */
[----:B------:R-:W-:Y:S01]  /*7490*/  IABS R235, R90 ;  /* 0x0000005a00eb7213 */ /* 0x000fe20000000000 */
[----:B------:R-:W-:-:S02]  /*74a0*/  IMAD.MOV.U32 R75, RZ, RZ, R233 ;  /* 0x000000ffff4b7224 */ /* 0x000fc400078e00e9 */
[----:B------:R-:W-:Y:S02]  /*74b0*/  @!P0 IMAD.IADD R228, R228, 0x1, -R2 ;  /* 0x00000001e4e48824 */ /* 0x000fe400078e0a02 */
[----:B------:R-:W-:Y:S02]  /*74c0*/  IMAD.MOV.U32 R77, RZ, RZ, R232 ;  /* 0x000000ffff4d7224 */ /* 0x000fe400078e00e8 */
[----:B------:R-:W-:Y:S01]  /*74d0*/  @!P2 IMAD.MOV R75, RZ, RZ, -R75 ;  /* 0x000000ffff4ba224 */ /* 0x000fe200078e0a4b */
[----:B------:R-:W-:Y:S01]  /*74e0*/  ISETP.GT.U32.AND P2, PT, R2, R229, PT ;  /* 0x000000e50200720c */ /* 0x000fe20003f44070 */
[----:B------:R-:W-:Y:S01]  /*74f0*/  @!P4 IMAD.MOV R81, RZ, RZ, -R81 ;  /* 0x000000ffff51c224 */ /* 0x000fe200078e0a51 */
[----:B------:R-:W-:Y:S01]  /*7500*/  ISETP.GE.AND P4, PT, R83, RZ, PT ;  /* 0x000000ff5300720c */ /* 0x000fe20003f86270 */
[----:B------:R-:W-:Y:S01]  /*7510*/  IMAD.HI.U32 R83, R246, R235, RZ ;  /* 0x000000ebf6537227 */ /* 0x000fe200078e00ff */
[----:B------:R-:W-:-:S03]  /*7520*/  ISETP.GE.AND P0, PT, R73, RZ, PT ;  /* 0x000000ff4900720c */ /* 0x000fc60003f06270 */
[----:B------:R-:W-:Y:S01]  /*7530*/  @!P3 IMAD.MOV R77, RZ, RZ, -R77 ;  /* 0x000000ffff4db224 */ /* 0x000fe200078e0a4d */
[----:B------:R-:W-:Y:S01]  /*7540*/  ISETP.GT.U32.AND P3, PT, R2, R228, PT ;  /* 0x000000e40200720c */ /* 0x000fe20003f64070 */
[----:B------:R-:W-:Y:S02]  /*7550*/  IMAD.MOV.U32 R73, RZ, RZ, R234 ;  /* 0x000000ffff497224 */ /* 0x000fe400078e00ea */
[----:B------:R-:W-:Y:S02]  /*7560*/  IMAD.MOV R83, RZ, RZ, -R83 ;  /* 0x000000ffff537224 */ /* 0x000fe400078e0a53 */
[--C-:B------:R-:W-:Y:S02]  /*7570*/  @!P6 IMAD.IADD R231, R231, 0x1, -R2.reuse ;  /* 0x00000001e7e7e824 */ /* 0x100fe400078e0a02 */
[----:B------:R-:W-:Y:S01]  /*7580*/  @!P1 IMAD.IADD R226, R226, 0x1, -R2 ;  /* 0x00000001e2e29824 */ /* 0x000fe200078e0a02 */
[----:B------:R-:W-:Y:S01]  /*7590*/  ISETP.GE.AND P1, PT, R225, RZ, PT ;  /* 0x000000ffe100720c */ /* 0x000fe20003f26270 */
[----:B------:R-:W-:Y:S01]  /*75a0*/  @!P5 IMAD.MOV R73, RZ, RZ, -R73 ;  /* 0x000000ffff49d224 */ /* 0x000fe200078e0a49 */
[C---:B------:R-:W-:Y:S01]  /*75b0*/  ISETP.GT.U32.AND P5, PT, R2.reuse, R227, PT ;  /* 0x000000e30200720c */ /* 0x040fe20003fa4070 */
[----:B------:R-:W-:-:S02]  /*75c0*/  IMAD R225, R2, R83, R235 ;  /* 0x0000005302e17224 */ /* 0x000fc400078e02eb */
[----:B------:R-:W-:Y:S01]  /*75d0*/  IMAD.MOV.U32 R83, RZ, RZ, R231 ;  /* 0x000000ffff537224 */ /* 0x000fe200078e00e7 */
[----:B------:R-:W-:Y:S01]  /*75e0*/  ISETP.GT.U32.AND P6, PT, R2, R126, PT ;  /* 0x0000007e0200720c */ /* 0x000fe20003fc4070 */
[--C-:B------:R-:W-:Y:S01]  /*75f0*/  @!P2 IMAD.IADD R229, R229, 0x1, -R2.reuse ;  /* 0x00000001e5e5a824 */ /* 0x100fe200078e0a02 */
[----:B------:R-:W-:Y:S01]  /*7600*/  ISETP.GE.AND P2, PT, R85, RZ, PT ;  /* 0x000000ff5500720c */ /* 0x000fe20003f46270 */
[----:B------:R-:W-:Y:S01]  /*7610*/  @!P0 IMAD.MOV R83, RZ, RZ, -R83 ;  /* 0x000000ffff538224 */ /* 0x000fe200078e0a53 */
[----:B------:R-:W-:Y:S01]  /*7620*/  IABS R85, R96 ;  /* 0x0000006000557213 */ /* 0x000fe20000000000 */
[----:B------:R-:W-:Y:S01]  /*7630*/  @!P3 IMAD.IADD R228, R228, 0x1, -R2 ;  /* 0x00000001e4e4b824 */ /* 0x000fe200078e0a02 */
[----:B------:R-:W-:Y:S02]  /*7640*/  ISETP.GT.U32.AND P0, PT, R2, R226, PT ;  /* 0x000000e20200720c */ /* 0x000fe40003f04070 */
[----:B------:R-:W-:Y:S01]  /*7650*/  ISETP.GE.AND P3, PT, R87, RZ, PT ;  /* 0x000000ff5700720c */ /* 0x000fe20003f66270 */
[----:B------:R-:W-:-:S02]  /*7660*/  IMAD.MOV.U32 R231, RZ, RZ, R85 ;  /* 0x000000ffffe77224 */ /* 0x000fc400078e0055 */
[----:B------:R-:W-:Y:S01]  /*7670*/  @!P5 IMAD.IADD R227, R227, 0x1, -R2 ;  /* 0x00000001e3e3d824 */ /* 0x000fe200078e0a02 */
[----:B------:R-:W-:Y:S01]  /*7680*/  ISETP.GE.AND P5, PT, R89, RZ, PT ;  /* 0x000000ff5900720c */ /* 0x000fe20003fa6270 */
[----:B------:R-:W-:Y:S02]  /*7690*/  IMAD.MOV.U32 R85, RZ, RZ, R229 ;  /* 0x000000ffff557224 */ /* 0x000fe400078e00e5 */
[----:B------:R-:W-:-:S04]  /*76a0*/  IMAD.HI.U32 R229, R246, R231, RZ ;  /* 0x000000e7f6e57227 */ /* 0x000fc800078e00ff */
[----:B------:R-:W-:Y:S02]  /*76b0*/  IMAD.MOV.U32 R87, RZ, RZ, R228 ;  /* 0x000000ffff577224 */ /* 0x000fe400078e00e4 */
[----:B------:R-:W-:Y:S02]  /*76c0*/  IMAD.MOV.U32 R89, RZ, RZ, R227 ;  /* 0x000000ffff597224 */ /* 0x000fe400078e00e3 */
[--C-:B------:R-:W-:Y:S02]  /*76d0*/  @!P6 IMAD.IADD R126, R126, 0x1, -R2.reuse ;  /* 0x000000017e7ee824 */ /* 0x100fe400078e0a02 */
[----:B------:R-:W-:Y:S02]  /*76e0*/  IMAD.MOV R229, RZ, RZ, -R229 ;  /* 0x000000ffffe57224 */ /* 0x000fe400078e0ae5 */
[----:B------:R-:W-:Y:S01]  /*76f0*/  @!P0 IMAD.IADD R226, R226, 0x1, -R2 ;  /* 0x00000001e2e28824 */ /* 0x000fe200078e0a02 */
[----:B------:R-:W-:Y:S01]  /*7700*/  ISETP.GT.U32.AND P6, PT, R2, R225, PT ;  /* 0x000000e10200720c */ /* 0x000fe20003fc4070 */
[----:B------:R-:W-:Y:S01]  /*7710*/  @!P2 IMAD.MOV R87, RZ, RZ, -R87 ;  /* 0x000000ffff57a224 */ /* 0x000fe200078e0a57 */
[----:B------:R-:W-:Y:S01]  /*7720*/  ISETP.GE.AND P2, PT, R90, RZ, PT ;  /* 0x000000ff5a00720c */ /* 0x000fe20003f46270 */
[----:B------:R-:W-:Y:S01]  /*7730*/  @!P3 IMAD.MOV R89, RZ, RZ, -R89 ;  /* 0x000000ffff59b224 */ /* 0x000fe200078e0a59 */
[----:B------:R-:W-:Y:S01]  /*7740*/  ISETP.GE.AND P3, PT, R96, RZ, PT ;  /* 0x000000ff6000720c */ /* 0x000fe20003f66270 */
[----:B------:R-:W-:Y:S01]  /*7750*/  @!P4 IMAD.MOV R85, RZ, RZ, -R85 ;  /* 0x000000ffff55c224 */ /* 0x000fe200078e0a55 */
[C---:B------:R-:W-:Y:S01]  /*7760*/  ISETP.GT.U32.AND P4, PT, R2.reuse, R126, PT ;  /* 0x0000007e0200720c */ /* 0x040fe20003f84070 */
[----:B------:R-:W-:-:S02]  /*7770*/  IMAD R96, R2, R229, R231 ;  /* 0x000000e502607224 */ /* 0x000fc400078e02e7 */
[----:B------:R-:W-:-:S04]  /*7780*/  IMAD.MOV.U32 R90, RZ, RZ, R226 ;  /* 0x000000ffff5a7224 */ /* 0x000fc800078e00e2 */
[----:B------:R-:W-:Y:S01]  /*7790*/  @!P5 IMAD.MOV R90, RZ, RZ, -R90 ;  /* 0x000000ffff5ad224 */ /* 0x000fe200078e0a5a */
[----:B------:R-:W-:Y:S01]  /*77a0*/  ISETP.GT.U32.AND P5, PT, R2, R96, PT ;  /* 0x000000600200720c */ /* 0x000fe20003fa4070 */
[----:B------:R-:W-:Y:S01]  /*77b0*/  @!P6 IMAD.IADD R225, R225, 0x1, -R2 ;  /* 0x00000001e1e1e824 */ /* 0x000fe200078e0a02 */
[----:B------:R-:W-:-:S03]  /*77c0*/  IABS R232, R106 ;  /* 0x0000006a00e87213 */ /* 0x000fc60000000000 */
[----:B------:R-:W-:Y:S01]  /*77d0*/  @!P4 IMAD.IADD R126, R126, 0x1, -R2 ;  /* 0x000000017e7ec824 */ /* 0x000fe200078e0a02 */
[----:B------:R-:W-:Y:S01]  /*77e0*/  ISETP.GE.AND P0, PT, R106, RZ, PT ;  /* 0x000000ff6a00720c */ /* 0x000fe20003f06270 */
[----:B------:R-:W-:Y:S01]  /*77f0*/  IMAD.HI.U32 R106, R246, R232, RZ ;  /* 0x000000e8f66a7227 */ /* 0x000fe200078e00ff */
[----:B------:R-:W-:Y:S02]  /*7800*/  ISETP.GE.AND P4, PT, R92, RZ, PT ;  /* 0x000000ff5c00720c */ /* 0x000fe40003f86270 */
[----:B------:R-:W-:Y:S01]  /*7810*/  IABS R231, R92 ;  /* 0x0000005c00e77213 */ /* 0x000fe20000000000 */
[----:B------:R-:W-:Y:S01]  /*7820*/  IMAD.MOV.U32 R92, RZ, RZ, R126 ;  /* 0x000000ffff5c7224 */ /* 0x000fe200078e007e */
[----:B------:R-:W-:Y:S01]  /*7830*/  ISETP.GT.U32.AND P6, PT, R2, R225, PT ;  /* 0x000000e10200720c */ /* 0x000fe20003fc4070 */
[----:B------:R-:W-:Y:S01]  /*7840*/  @!P5 IMAD.IADD R96, R96, 0x1, -R2 ;  /* 0x000000016060d824 */ /* 0x000fe200078e0a02 */
[----:B------:R-:W-:Y:S01]  /*7850*/  IABS R229, R94 ;  /* 0x0000005e00e57213 */ /* 0x000fe20000000000 */
[----:B------:R-:W-:Y:S01]  /*7860*/  IMAD.MOV R126, RZ, RZ, -R106 ;  /* 0x000000ffff7e7224 */ /* 0x000fe200078e0a6a */
[----:B------:R-:W-:Y:S01]  /*7870*/  IABS R106, R98 ;  /* 0x00000062006a7213 */ /* 0x000fe20000000000 */
[----:B------:R-:W-:Y:S01]  /*7880*/  @!P1 IMAD.MOV R92, RZ, RZ, -R92 ;  /* 0x000000ffff5c9224 */ /* 0x000fe200078e0a5c */
[----:B------:R-:W-:Y:S01]  /*7890*/  ISETP.GE.AND P1, PT, R94, RZ, PT ;  /* 0x000000ff5e00720c */ /* 0x000fe20003f26270 */
[----:B------:R-:W-:Y:S01]  /*78a0*/  IMAD.HI.U32 R94, R246, R231, RZ ;  /* 0x000000e7f65e7227 */ /* 0x000fe200078e00ff */
[----:B------:R-:W-:-:S03]  /*78b0*/  ISETP.GT.U32.AND P5, PT, R2, R96, PT ;  /* 0x000000600200720c */ /* 0x000fc60003fa4070 */
[----:B------:R-:W-:Y:S01]  /*78c0*/  IMAD R232, R2, R126, R232 ;  /* 0x0000007e02e87224 */ /* 0x000fe200078e02e8 */
[----:B------:R-:W-:Y:S01]  /*78d0*/  IABS R226, R100 ;  /* 0x0000006400e27213 */ /* 0x000fe20000000000 */
[----:B------:R-:W-:Y:S02]  /*78e0*/  IMAD.MOV R94, RZ, RZ, -R94 ;  /* 0x000000ffff5e7224 */ /* 0x000fe400078e0a5e */
[----:B------:R-:W-:-:S04]  /*78f0*/  IMAD.HI.U32 R227, R246, R106, RZ ;  /* 0x0000006af6e37227 */ /* 0x000fc800078e00ff */
[----:B------:R-:W-:Y:S01]  /*7900*/  @!P6 IMAD.IADD R225, R225, 0x1, -R2 ;  /* 0x00000001e1e1e824 */ /* 0x000fe200078e0a02 */
[----:B------:R-:W-:Y:S01]  /*7910*/  ISETP.GT.U32.AND P6, PT, R2, R232, PT ;  /* 0x000000e80200720c */ /* 0x000fe20003fc4070 */
[----:B------:R-:W-:-:S04]  /*7920*/  IMAD.HI.U32 R228, R246, R229, RZ ;  /* 0x000000e5f6e47227 */ /* 0x000fc800078e00ff */
[----:B------:R-:W-:Y:S02]  /*7930*/  IMAD R231, R2, R94, R231 ;  /* 0x0000005e02e77224 */ /* 0x000fe400078e02e7 */
[----:B------:R-:W-:Y:S02]  /*7940*/  IMAD.MOV R227, RZ, RZ, -R227 ;  /* 0x000000ffffe37224 */ /* 0x000fe400078e0ae3 */
[----:B------:R-:W-:-:S04]  /*7950*/  IMAD.HI.U32 R94, R246, R226, RZ ;  /* 0x000000e2f65e7227 */ /* 0x000fc800078e00ff */
[----:B------:R-:W-:Y:S02]  /*7960*/  IMAD.MOV R228, RZ, RZ, -R228 ;  /* 0x000000ffffe47224 */ /* 0x000fe400078e0ae4 */
[----:B------:R-:W-:Y:S02]  /*7970*/  IMAD R106, R2, R227, R106 ;  /* 0x000000e3026a7224 */ /* 0x000fe400078e026a */
[----:B------:R-:W-:Y:S02]  /*7980*/  IMAD.MOV R227, RZ, RZ, -R94 ;  /* 0x000000ffffe37224 */ /* 0x000fe400078e0a5e */
[----:B------:R-:W-:Y:S01]  /*7990*/  @!P5 IMAD.IADD R96, R96, 0x1, -R2 ;  /* 0x000000016060d824 */ /* 0x000fe200078e0a02 */
[C---:B------:R-:W-:Y:S01]  /*79a0*/  ISETP.GT.U32.AND P5, PT, R2.reuse, R231, PT ;  /* 0x000000e70200720c */ /* 0x040fe20003fa4070 */
[----:B------:R-:W-:Y:S02]  /*79b0*/  IMAD R229, R2, R228, R229 ;  /* 0x000000e402e57224 */ /* 0x000fe400078e02e5 */
[----:B------:R-:W-:-:S02]  /*79c0*/  IMAD.MOV.U32 R94, RZ, RZ, R225 ;  /* 0x000000ffff5e7224 */ /* 0x000fc400078e00e1 */
[----:B------:R-:W-:Y:S02]  /*79d0*/  @!P6 IMAD.IADD R232, R232, 0x1, -R2 ;  /* 0x00000001e8e8e824 */ /* 0x000fe400078e0a02 */
[----:B------:R-:W-:Y:S01]  /*79e0*/  @!P2 IMAD.MOV R94, RZ, RZ, -R94 ;  /* 0x000000ffff5ea224 */ /* 0x000fe200078e0a5e */
[C---:B------:R-:W-:Y:S01]  /*79f0*/  ISETP.GT.U32.AND P2, PT, R2.reuse, R229, PT ;  /* 0x000000e50200720c */ /* 0x040fe20003f44070 */
[----:B------:R-:W-:Y:S01]  /*7a00*/  @!P3 IMAD.MOV R96, RZ, RZ, -R96 ;  /* 0x000000ffff60b224 */ /* 0x000fe200078e0a60 */
[C---:B------:R-:W-:Y:S01]  /*7a10*/  ISETP.GT.U32.AND P3, PT, R2.reuse, R106, PT ;  /* 0x0000006a0200720c */ /* 0x040fe20003f64070 */
[C---:B------:R-:W-:Y:S01]  /*7a20*/  IMAD R226, R2.reuse, R227, R226 ;  /* 0x000000e302e27224 */ /* 0x040fe200078e02e2 */
[C---:B------:R-:W-:Y:S01]  /*7a30*/  ISETP.GT.U32.AND P6, PT, R2.reuse, R232, PT ;  /* 0x000000e80200720c */ /* 0x040fe20003fc4070 */
[----:B------:R-:W-:Y:S01]  /*7a40*/  @!P5 IMAD.IADD R231, R231, 0x1, -R2 ;  /* 0x00000001e7e7d824 */ /* 0x000fe200078e0a02 */
[----:B------:R-:W-:Y:S02]  /*7a50*/  IABS R126, R102 ;  /* 0x00000066007e7213 */ /* 0x000fe40000000000 */
[----:B------:R-:W-:-:S05]  /*7a60*/  ISETP.GT.U32.AND P5, PT, R2, R226, PT ;  /* 0x000000e20200720c */ /* 0x000fca0003fa4070 */
[----:B------:R-:W-:Y:S01]  /*7a70*/  @!P2 IMAD.IADD R229, R229, 0x1, -R2 ;  /* 0x00000001e5e5a824 */ /* 0x000fe200078e0a02 */
[----:B------:R-:W-:Y:S01]  /*7a80*/  ISETP.GT.U32.AND P2, PT, R2, R231, PT ;  /* 0x000000e70200720c */ /* 0x000fe20003f44070 */
[----:B------:R-:W-:Y:S01]  /*7a90*/  IMAD.HI.U32 R225, R246, R126, RZ ;  /* 0x0000007ef6e17227 */ /* 0x000fe200078e00ff */
[----:B------:R-:W-:-:S03]  /*7aa0*/  IABS R228, R104 ;  /* 0x0000006800e47213 */ /* 0x000fc60000000000 */
[--C-:B------:R-:W-:Y:S01]  /*7ab0*/  @!P3 IMAD.IADD R106, R106, 0x1, -R2.reuse ;  /* 0x000000016a6ab824 */ /* 0x100fe200078e0a02 */
[----:B------:R-:W-:Y:S01]  /*7ac0*/  ISETP.GT.U32.AND P3, PT, R2, R229, PT ;  /* 0x000000e50200720c */ /* 0x000fe20003f64070 */
[--C-:B------:R-:W-:Y:S02]  /*7ad0*/  @!P6 IMAD.IADD R232, R232, 0x1, -R2.reuse ;  /* 0x00000001e8e8e824 */ /* 0x100fe400078e0a02 */
[----:B------:R-:W-:Y:S01]  /*7ae0*/  IMAD.MOV R225, RZ, RZ, -R225 ;  /* 0x000000ffffe17224 */ /* 0x000fe200078e0ae1 */
[----:B------:R-:W-:Y:S01]  /*7af0*/  ISETP.GE.AND P6, PT, R98, RZ, PT ;  /* 0x000000ff6200720c */ /* 0x000fe20003fc6270 */
[----:B------:R-:W-:Y:S01]  /*7b00*/  @!P5 IMAD.IADD R226, R226, 0x1, -R2 ;  /* 0x00000001e2e2d824 */ /* 0x000fe200078e0a02 */
[C---:B------:R-:W-:Y:S01]  /*7b10*/  ISETP.GT.U32.AND P5, PT, R2.reuse, R106, PT ;  /* 0x0000006a0200720c */ /* 0x040fe20003fa4070 */
[----:B------:R-:W-:Y:S02]  /*7b20*/  IMAD.MOV.U32 R98, RZ, RZ, R232 ;  /* 0x000000ffff627224 */ /* 0x000fe400078e00e8 */
[----:B------:R-:W-:-:S02]  /*7b30*/  IMAD R225, R2, R225, R126 ;  /* 0x000000e102e17224 */ /* 0x000fc400078e027e */
[----:B------:R-:W-:Y:S01]  /*7b40*/  IMAD.HI.U32 R232, R246, R228, RZ ;  /* 0x000000e4f6e87227 */ /* 0x000fe200078e00ff */
[----:B------:R-:W-:-:S03]  /*7b50*/  IABS R126, R116 ;  /* 0x00000074007e7213 */ /* 0x000fc60000000000 */
[----:B------:R-:W-:Y:S01]  /*7b60*/  @!P0 IMAD.MOV R98, RZ, RZ, -R98 ;  /* 0x000000ffff628224 */ /* 0x000fe200078e0a62 */
[C---:B------:R-:W-:Y:S01]  /*7b70*/  ISETP.GT.U32.AND P0, PT, R2.reuse, R226, PT ;  /* 0x000000e20200720c */ /* 0x040fe20003f04070 */
[----:B------:R-:W-:Y:S02]  /*7b80*/  IMAD.MOV R232, RZ, RZ, -R232 ;  /* 0x000000ffffe87224 */ /* 0x000fe400078e0ae8 */
[--C-:B------:R-:W-:Y:S01]  /*7b90*/  @!P2 IMAD.IADD R231, R231, 0x1, -R2.reuse ;  /* 0x00000001e7e7a824 */ /* 0x100fe200078e0a02 */
[----:B------:R-:W-:Y:S01]  /*7ba0*/  ISETP.GT.U32.AND P2, PT, R2, R225, PT ;  /* 0x000000e10200720c */ /* 0x000fe20003f44070 */
[----:B------:R-:W-:Y:S01]  /*7bb0*/  @!P3 IMAD.IADD R229, R229, 0x1, -R2 ;  /* 0x00000001e5e5b824 */ /* 0x000fe200078e0a02 */
[----:B------:R-:W-:Y:S01]  /*7bc0*/  ISETP.GE.AND P3, PT, R100, RZ, PT ;  /* 0x000000ff6400720c */ /* 0x000fe20003f66270 */
[----:B------:R-:W-:Y:S01]  /*7bd0*/  IMAD R228, R2, R232, R228 ;  /* 0x000000e802e47224 */ /* 0x000fe200078e02e4 */
[----:B------:R-:W-:Y:S01]  /*7be0*/  IABS R233, R108 ;  /* 0x0000006c00e97213 */ /* 0x000fe20000000000 */
[----:B------:R-:W-:Y:S01]  /*7bf0*/  IMAD.HI.U32 R100, R246, R126, RZ ;  /* 0x0000007ef6647227 */ /* 0x000fe200078e00ff */
[----:B------:R-:W-:-:S03]  /*7c00*/  IABS R227, R114 ;  /* 0x0000007200e37213 */ /* 0x000fc60000000000 */
[----:B------:R-:W-:Y:S01]  /*7c10*/  @!P5 IMAD.IADD R106, R106, 0x1, -R2 ;  /* 0x000000016a6ad824 */ /* 0x000fe200078e0a02 */
[----:B------:R-:W-:Y:S01]  /*7c20*/  ISETP.GT.U32.AND P5, PT, R2, R228, PT ;  /* 0x000000e40200720c */ /* 0x000fe20003fa4070 */
[----:B------:R-:W-:Y:S02]  /*7c30*/  IMAD.MOV R100, RZ, RZ, -R100 ;  /* 0x000000ffff647224 */ /* 0x000fe400078e0a64 */
[----:B------:R-:W-:-:S04]  /*7c40*/  IMAD.HI.U32 R232, R246, R233, RZ ;  /* 0x000000e9f6e87227 */ /* 0x000fc800078e00ff */
[----:B------:R-:W-:-:S04]  /*7c50*/  IMAD.HI.U32 R234, R246, R227, RZ ;  /* 0x000000e3f6ea7227 */ /* 0x000fc800078e00ff */
[----:B------:R-:W-:Y:S01]  /*7c60*/  @!P0 IMAD.IADD R226, R226, 0x1, -R2 ;  /* 0x00000001e2e28824 */ /* 0x000fe200078e0a02 */
[----:B------:R-:W-:Y:S01]  /*7c70*/  ISETP.GE.AND P0, PT, R102, RZ, PT ;  /* 0x000000ff6600720c */ /* 0x000fe20003f06270 */
[----:B------:R-:W-:Y:S02]  /*7c80*/  IMAD R126, R2, R100, R126 ;  /* 0x00000064027e7224 */ /* 0x000fe400078e027e */
[----:B------:R-:W-:Y:S02]  /*7c90*/  IMAD.MOV R232, RZ, RZ, -R232 ;  /* 0x000000ffffe87224 */ /* 0x000fe400078e0ae8 */
[----:B------:R-:W-:Y:S01]  /*7ca0*/  @!P2 IMAD.IADD R225, R225, 0x1, -R2 ;  /* 0x00000001e1e1a824 */ /* 0x000fe200078e0a02 */
[----:B------:R-:W-:Y:S01]  /*7cb0*/  ISETP.GE.AND P2, PT, R104, RZ, PT ;  /* 0x000000ff6800720c */ /* 0x000fe20003f46270 */
[----:B------:R-:W-:Y:S01]  /*7cc0*/  IMAD.MOV.U32 R100, RZ, RZ, R231 ;  /* 0x000000ffff647224 */ /* 0x000fe200078e00e7 */
[----:B------:R-:W-:Y:S01]  /*7cd0*/  IABS R104, R112 ;  /* 0x0000007000687213 */ /* 0x000fe20000000000 */
[----:B------:R-:W-:-:S02]  /*7ce0*/  IMAD.MOV R102, RZ, RZ, -R234 ;  /* 0x000000ffff667224 */ /* 0x000fc400078e0aea */
[C---:B------:R-:W-:Y:S02]  /*7cf0*/  IMAD R233, R2.reuse, R232, R233 ;  /* 0x000000e802e97224 */ /* 0x040fe400078e02e9 */
[----:B------:R-:W-:Y:S01]  /*7d00*/  @!P4 IMAD.MOV R100, RZ, RZ, -R100 ;  /* 0x000000ffff64c224 */ /* 0x000fe200078e0a64 */
[C---:B------:R-:W-:Y:S01]  /*7d10*/  ISETP.GT.U32.AND P4, PT, R2.reuse, R225, PT ;  /* 0x000000e10200720c */ /* 0x040fe20003f84070 */
[----:B------:R-:W-:Y:S02]  /*7d20*/  IMAD R227, R2, R102, R227 ;  /* 0x0000006602e37224 */ /* 0x000fe400078e02e3 */
[----:B------:R-:W-:Y:S02]  /*7d30*/  IMAD.MOV.U32 R102, RZ, RZ, R229 ;  /* 0x000000ffff667224 */ /* 0x000fe400078e00e5 */
[----:B------:R-:W-:Y:S02]  /*7d40*/  IMAD.MOV.U32 R229, RZ, RZ, R104 ;  /* 0x000000ffffe57224 */ /* 0x000fe400078e0068 */
[----:B------:R-:W-:Y:S01]  /*7d50*/  @!P5 IMAD.IADD R228, R228, 0x1, -R2 ;  /* 0x00000001e4e4d824 */ /* 0x000fe200078e0a02 */
[----:B------:R-:W-:Y:S01]  /*7d60*/  ISETP.GT.U32.AND P5, PT, R2, R233, PT ;  /* 0x000000e90200720c */ /* 0x000fe20003fa4070 */
[----:B------:R-:W-:-:S04]  /*7d70*/  IMAD.MOV.U32 R104, RZ, RZ, R106 ;  /* 0x000000ffff687224 */ /* 0x000fc800078e006a */
[----:B------:R-:W-:Y:S01]  /*7d80*/  @!P6 IMAD.MOV R104, RZ, RZ, -R104 ;  /* 0x000000ffff68e224 */ /* 0x000fe200078e0a68 */
[C---:B------:R-:W-:Y:S01]  /*7d90*/  ISETP.GT.U32.AND P6, PT, R2.reuse, R227, PT ;  /* 0x000000e30200720c */ /* 0x040fe20003fc4070 */
[----:B------:R-:W-:Y:S01]  /*7da0*/  @!P1 IMAD.MOV R102, RZ, RZ, -R102 ;  /* 0x000000ffff669224 */ /* 0x000fe200078e0a66 */
[C---:B------:R-:W-:Y:S01]  /*7db0*/  ISETP.GT.U32.AND P1, PT, R2.reuse, R228, PT ;  /* 0x000000e40200720c */ /* 0x040fe20003f24070 */
[----:B------:R-:W-:Y:S01]  /*7dc0*/  @!P4 IMAD.IADD R225, R225, 0x1, -R2 ;  /* 0x00000001e1e1c824 */ /* 0x000fe200078e0a02 */
[----:B------:R-:W-:Y:S01]  /*7dd0*/  ISETP.GT.U32.AND P4, PT, R2, R126, PT ;  /* 0x0000007e0200720c */ /* 0x000fe20003f84070 */
[----:B------:R-:W-:Y:S01]  /*7de0*/  IMAD.MOV.U32 R106, RZ, RZ, R226 ;  /* 0x000000ffff6a7224 */ /* 0x000fe200078e00e2 */
[----:B------:R-:W-:Y:S01]  /*7df0*/  IABS R234, R110 ;  /* 0x0000006e00ea7213 */ /* 0x000fe20000000000 */
[----:B------:R-:W-:Y:S02]  /*7e00*/  @!P5 IMAD.IADD R233, R233, 0x1, -R2 ;  /* 0x00000001e9e9d824 */ /* 0x000fe400078e0a02 */
[----:B------:R-:W-:Y:S01]  /*7e10*/  @!P3 IMAD.MOV R106, RZ, RZ, -R106 ;  /* 0x000000ffff6ab224 */ /* 0x000fe200078e0a6a */
[----:B------:R-:W-:Y:S01]  /*7e20*/  ISETP.GE.AND P3, PT, R108, RZ, PT ;  /* 0x000000ff6c00720c */ /* 0x000fe20003f66270 */
[----:B------:R-:W-:-:S04]  /*7e30*/  IMAD.HI.U32 R226, R246, R234, RZ ;  /* 0x000000eaf6e27227 */ /* 0x000fc800078e00ff */
[----:B------:R-:W-:Y:S01]  /*7e40*/  @!P6 IMAD.IADD R227, R227, 0x1, -R2 ;  /* 0x00000001e3e3e824 */ /* 0x000fe200078e0a02 */
[----:B------:R-:W-:Y:S01]  /*7e50*/  ISETP.GT.U32.AND P6, PT, R2, R233, PT ;  /* 0x000000e90200720c */ /* 0x000fe20003fc4070 */
[----:B------:R-:W-:-:S04]  /*7e60*/  IMAD.HI.U32 R108, R246, R229, RZ ;  /* 0x000000e5f66c7227 */ /* 0x000fc800078e00ff */
[----:B------:R-:W-:Y:S01]  /*7e70*/  @!P1 IMAD.IADD R228, R228, 0x1, -R2 ;  /* 0x00000001e4e49824 */ /* 0x000fe200078e0a02 */
[----:B------:R-:W-:Y:S01]  /*7e80*/  ISETP.GE.AND P1, PT, R114, RZ, PT ;  /* 0x000000ff7200720c */ /* 0x000fe20003f26270 */
[----:B------:R-:W-:Y:S02]  /*7e90*/  IMAD.MOV R226, RZ, RZ, -R226 ;  /* 0x000000ffffe27224 */ /* 0x000fe400078e0ae2 */
[----:B------:R-:W-:Y:S01]  /*7ea0*/  @!P4 IMAD.IADD R126, R126, 0x1, -R2 ;  /* 0x000000017e7ec824 */ /* 0x000fe200078e0a02 */
[C---:B------:R-:W-:Y:S01]  /*7eb0*/  ISETP.GT.U32.AND P4, PT, R2.reuse, R227, PT ;  /* 0x000000e30200720c */ /* 0x040fe20003f84070 */
[----:B------:R-:W-:Y:S02]  /*7ec0*/  IMAD.MOV R114, RZ, RZ, -R108 ;  /* 0x000000ffff727224 */ /* 0x000fe400078e0a6c */
[----:B------:R-:W-:Y:S01]  /*7ed0*/  IMAD.MOV.U32 R108, RZ, RZ, R225 ;  /* 0x000000ffff6c7224 */ /* 0x000fe200078e00e1 */
[----:B------:R-:W-:Y:S01]  /*7ee0*/  IABS R231, R118 ;  /* 0x0000007600e77213 */ /* 0x000fe20000000000 */
[----:B------:R-:W-:-:S02]  /*7ef0*/  IMAD R234, R2, R226, R234 ;  /* 0x000000e202ea7224 */ /* 0x000fc400078e02ea */
[----:B------:R-:W-:Y:S01]  /*7f00*/  @!P0 IMAD.MOV R108, RZ, RZ, -R108 ;  /* 0x000000ffff6c8224 */ /* 0x000fe200078e0a6c */
[C---:B------:R-:W-:Y:S01]  /*7f10*/  ISETP.GT.U32.AND P0, PT, R2.reuse, R126, PT ;  /* 0x0000007e0200720c */ /* 0x040fe20003f04070 */
[----:B------:R-:W-:Y:S01]  /*7f20*/  @!P6 IMAD.IADD R233, R233, 0x1, -R2 ;  /* 0x00000001e9e9e824 */ /* 0x000fe200078e0a02 */
[C---:B------:R-:W-:Y:S01]  /*7f30*/  ISETP.GT.U32.AND P6, PT, R2.reuse, R234, PT ;  /* 0x000000ea0200720c */ /* 0x040fe20003fc4070 */
[----:B------:R-:W-:Y:S02]  /*7f40*/  IMAD R229, R2, R114, R229 ;  /* 0x0000007202e57224 */ /* 0x000fe400078e02e5 */
[----:B------:R-:W-:Y:S01]  /*7f50*/  IMAD.HI.U32 R114, R246, R231, RZ ;  /* 0x000000e7f6727227 */ /* 0x000fe200078e00ff */
[----:B------:R-:W-:-:S03]  /*7f60*/  IABS R232, R120 ;  /* 0x0000007800e87213 */ /* 0x000fc60000000000 */
[----:B------:R-:W-:Y:S02]  /*7f70*/  IMAD.MOV R114, RZ, RZ, -R114 ;  /* 0x000000ffff727224 */ /* 0x000fe400078e0a72 */
[----:B------:R-:W-:Y:S01]  /*7f80*/  @!P4 IMAD.IADD R227, R227, 0x1, -R2 ;  /* 0x00000001e3e3c824 */ /* 0x000fe200078e0a02 */
[C---:B------:R-:W-:Y:S02]  /*7f90*/  ISETP.GT.U32.AND P4, PT, R2.reuse, R229, PT ;  /* 0x000000e50200720c */ /* 0x040fe40003f84070 */
[----:B------:R-:W-:Y:S01]  /*7fa0*/  IABS R226, R122 ;  /* 0x0000007a00e27213 */ /* 0x000fe20000000000 */
[----:B------:R-:W-:Y:S01]  /*7fb0*/  IMAD R231, R2, R114, R231 ;  /* 0x0000007202e77224 */ /* 0x000fe200078e02e7 */
[----:B------:R-:W-:Y:S02]  /*7fc0*/  IABS R225, R124 ;  /* 0x0000007c00e17213 */ /* 0x000fe40000000000 */
[----:B------:R-:W-:Y:S01]  /*7fd0*/  ISETP.GE.AND P5, PT, R116, RZ, PT ;  /* 0x000000ff7400720c */ /* 0x000fe20003fa6270 */
[----:B------:R-:W-:-:S04]  /*7fe0*/  IMAD.HI.U32 R116, R246, R232, RZ ;  /* 0x000000e8f6747227 */ /* 0x000fc800078e00ff */
[----:B------:R-:W-:Y:S01]  /*7ff0*/  @!P0 IMAD.IADD R126, R126, 0x1, -R2 ;  /* 0x000000017e7e8824 */ /* 0x000fe200078e0a02 */
[----:B------:R-:W-:Y:S01]  /*8000*/  ISETP.GE.AND P0, PT, R110, RZ, PT ;  /* 0x000000ff6e00720c */ /* 0x000fe20003f06270 */
[----:B------:R-:W-:-:S04]  /*8010*/  IMAD.HI.U32 R114, R246, R226, RZ ;  /* 0x000000e2f6727227 */ /* 0x000fc800078e00ff */
[----:B------:R-:W-:-:S04]  /*8020*/  IMAD.HI.U32 R110, R246, R225, RZ ;  /* 0x000000e1f66e7227 */ /* 0x000fc800078e00ff */
[----:B------:R-:W-:Y:S01]  /*8030*/  @!P6 IMAD.IADD R234, R234, 0x1, -R2 ;  /* 0x00000001eaeae824 */ /* 0x000fe200078e0a02 */
[C---:B------:R-:W-:Y:S01]  /*8040*/  ISETP.GT.U32.AND P6, PT, R2.reuse, R231, PT ;  /* 0x000000e70200720c */ /* 0x040fe20003fc4070 */
[----:B------:R-:W-:Y:S02]  /*8050*/  IMAD.MOV R116, RZ, RZ, -R116 ;  /* 0x000000ffff747224 */ /* 0x000fe400078e0a74 */
[----:B------:R-:W-:Y:S02]  /*8060*/  IMAD.MOV R114, RZ, RZ, -R114 ;  /* 0x000000ffff727224 */ /* 0x000fe400078e0a72 */
[----:B------:R-:W-:Y:S02]  /*8070*/  IMAD.MOV R110, RZ, RZ, -R110 ;  /* 0x000000ffff6e7224 */ /* 0x000fe400078e0a6e */
[----:B------:R-:W-:Y:S01]  /*8080*/  IMAD R232, R2, R116, R232 ;  /* 0x0000007402e87224 */ /* 0x000fe200078e02e8 */
[----:B------:R-:W-:Y:S01]  /*8090*/  IABS R116, R143 ;  /* 0x0000008f00747213 */ /* 0x000fe20000000000 */
[----:B------:R-:W-:Y:S01]  /*80a0*/  @!P4 IMAD.IADD R229, R229, 0x1, -R2 ;  /* 0x00000001e5e5c824 */ /* 0x000fe200078e0a02 */
[----:B------:R-:W-:Y:S01]  /*80b0*/  ISETP.GE.AND P4, PT, R112, RZ, PT ;  /* 0x000000ff7000720c */ /* 0x000fe20003f86270 */
[C---:B------:R-:W-:Y:S01]  /*80c0*/  IMAD R226, R2.reuse, R114, R226 ;  /* 0x0000007202e27224 */ /* 0x040fe200078e02e2 */
[----:B------:R-:W-:Y:S01]  /*80d0*/  IABS R112, R129 ;  /* 0x0000008100707213 */ /* 0x000fe20000000000 */
[----:B------:R-:W-:-:S02]  /*80e0*/  IMAD R225, R2, R110, R225 ;  /* 0x0000006e02e17224 */ /* 0x000fc400078e02e1 */
[----:B------:R-:W-:Y:S02]  /*80f0*/  IMAD.MOV.U32 R114, RZ, RZ, R227 ;  /* 0x000000ffff727224 */ /* 0x000fe400078e00e3 */
[----:B------:R-:W-:Y:S02]  /*8100*/  IMAD.MOV.U32 R110, RZ, RZ, R228 ;  /* 0x000000ffff6e7224 */ /* 0x000fe400078e00e4 */
[----:B------:R-:W-:Y:S02]  /*8110*/  IMAD.MOV.U32 R227, RZ, RZ, R116 ;  /* 0x000000ffffe37224 */ /* 0x000fe400078e0074 */
[----:B------:R-:W-:Y:S02]  /*8120*/  IMAD.MOV.U32 R116, RZ, RZ, R126 ;  /* 0x000000ffff747224 */ /* 0x000fe400078e007e */
[----:B------:R-:W-:Y:S01]  /*8130*/  @!P1 IMAD.MOV R114, RZ, RZ, -R114 ;  /* 0x000000ffff729224 */ /* 0x000fe200078e0a72 */
[----:B------:R-:W-:Y:S01]  /*8140*/  ISETP.GT.U32.AND P1, PT, R2, R232, PT ;  /* 0x000000e80200720c */ /* 0x000fe20003f24070 */
[----:B------:R-:W-:-:S02]  /*8150*/  IMAD.MOV.U32 R228, RZ, RZ, R112 ;  /* 0x000000ffffe47224 */ /* 0x000fc400078e0070 */
[----:B------:R-:W-:Y:S01]  /*8160*/  @!P2 IMAD.MOV R110, RZ, RZ, -R110 ;  /* 0x000000ffff6ea224 */ /* 0x000fe200078e0a6e */
[C---:B------:R-:W-:Y:S01]  /*8170*/  ISETP.GT.U32.AND P2, PT, R2.reuse, R234, PT ;  /* 0x000000ea0200720c */ /* 0x040fe20003f44070 */
[----:B------:R-:W-:Y:S02]  /*8180*/  IMAD.MOV.U32 R112, RZ, RZ, R233 ;  /* 0x000000ffff707224 */ /* 0x000fe400078e00e9 */
[----:B------:R-:W-:Y:S01]  /*8190*/  @!P6 IMAD.IADD R231, R231, 0x1, -R2 ;  /* 0x00000001e7e7e824 */ /* 0x000fe200078e0a02 */
[C---:B------:R-:W-:Y:S01]  /*81a0*/  ISETP.GT.U32.AND P6, PT, R2.reuse, R229, PT ;  /* 0x000000e50200720c */ /* 0x040fe20003fc4070 */
[----:B------:R-:W-:Y:S01]  /*81b0*/  @!P5 IMAD.MOV R116, RZ, RZ, -R116 ;  /* 0x000000ffff74d224 */ /* 0x000fe200078e0a74 */
[C---:B------:R-:W-:Y:S01]  /*81c0*/  ISETP.GT.U32.AND P5, PT, R2.reuse, R226, PT ;  /* 0x000000e20200720c */ /* 0x040fe20003fa4070 */
[----:B------:R-:W-:Y:S01]  /*81d0*/  @!P3 IMAD.MOV R112, RZ, RZ, -R112 ;  /* 0x000000ffff70b224 */ /* 0x000fe200078e0a70 */
[----:B------:R-:W-:Y:S01]  /*81e0*/  ISETP.GT.U32.AND P3, PT, R2, R231, PT ;  /* 0x000000e70200720c */ /* 0x000fe20003f64070 */
[----:B------:R-:W-:-:S04]  /*81f0*/  IMAD.HI.U32 R233, R246, R228, RZ ;  /* 0x000000e4f6e97227 */ /* 0x000fc800078e00ff */
[--C-:B------:R-:W-:Y:S02]  /*8200*/  @!P1 IMAD.IADD R232, R232, 0x1, -R2.reuse ;  /* 0x00000001e8e89824 */ /* 0x100fe400078e0a02 */
[--C-:B------:R-:W-:Y:S01]  /*8210*/  @!P2 IMAD.IADD R234, R234, 0x1, -R2.reuse ;  /* 0x00000001eaeaa824 */ /* 0x100fe200078e0a02 */
[----:B------:R-:W-:Y:S01]  /*8220*/  ISETP.GT.U32.AND P2, PT, R2, R225, PT ;  /* 0x000000e10200720c */ /* 0x000fe20003f44070 */
[--C-:B------:R-:W-:Y:S01]  /*8230*/  @!P6 IMAD.IADD R229, R229, 0x1, -R2.reuse ;  /* 0x00000001e5e5e824 */ /* 0x100fe200078e0a02 */
[----:B------:R-:W-:Y:S01]  /*8240*/  ISETP.GE.AND P6, PT, R118, RZ, PT ;  /* 0x000000ff7600720c */ /* 0x000fe20003fc6270 */
[----:B------:R-:W-:Y:S02]  /*8250*/  IMAD.MOV R233, RZ, RZ, -R233 ;  /* 0x000000ffffe97224 */ /* 0x000fe400078e0ae9 */
[----:B------:R-:W-:Y:S01]  /*8260*/  @!P5 IMAD.IADD R226, R226, 0x1, -R2 ;  /* 0x00000001e2e2d824 */ /* 0x000fe200078e0a02 */
[----:B------:R-:W-:Y:S01]  /*8270*/  ISETP.GT.U32.AND P5, PT, R2, R232, PT ;  /* 0x000000e80200720c */ /* 0x000fe20003fa4070 */
[----:B------:R-:W-:-:S02]  /*8280*/  IMAD.MOV.U32 R118, RZ, RZ, R234 ;  /* 0x000000ffff767224 */ /* 0x000fc400078e00ea */
[----:B------:R-:W-:-:S04]  /*8290*/  IMAD.HI.U32 R126, R246, R227, RZ ;  /* 0x000000e3f67e7227 */ /* 0x000fc800078e00ff */
[----:B------:R-:W-:Y:S01]  /*82a0*/  @!P3 IMAD.IADD R231, R231, 0x1, -R2 ;  /* 0x00000001e7e7b824 */ /* 0x000fe200078e0a02 */
[----:B------:R-:W-:Y:S01]  /*82b0*/  ISETP.GE.AND P3, PT, R120, RZ, PT ;  /* 0x000000ff7800720c */ /* 0x000fe20003f66270 */
[C---:B------:R-:W-:Y:S02]  /*82c0*/  IMAD R228, R2.reuse, R233, R228 ;  /* 0x000000e902e47224 */ /* 0x040fe400078e02e4 */
[----:B------:R-:W-:Y:S02]  /*82d0*/  IMAD.MOV.U32 R120, RZ, RZ, R229 ;  /* 0x000000ffff787224 */ /* 0x000fe400078e00e5 */
[----:B------:R-:W-:Y:S01]  /*82e0*/  @!P0 IMAD.MOV R118, RZ, RZ, -R118 ;  /* 0x000000ffff768224 */ /* 0x000fe200078e0a76 */
[C---:B------:R-:W-:Y:S01]  /*82f0*/  ISETP.GT.U32.AND P0, PT, R2.reuse, R226, PT ;  /* 0x000000e20200720c */ /* 0x040fe20003f04070 */
[----:B------:R-:W-:Y:S02]  /*8300*/  IMAD.MOV R126, RZ, RZ, -R126 ;  /* 0x000000ffff7e7224 */ /* 0x000fe400078e0a7e */
[----:B------:R-:W-:Y:S01]  /*8310*/  @!P4 IMAD.MOV R120, RZ, RZ, -R120 ;  /* 0x000000ffff78c224 */ /* 0x000fe200078e0a78 */
[C---:B------:R-:W-:Y:S01]  /*8320*/  ISETP.GT.U32.AND P4, PT, R2.reuse, R228, PT ;  /* 0x000000e40200720c */ /* 0x040fe20003f84070 */
[----:B------:R-:W-:Y:S01]  /*8330*/  IMAD R227, R2, R126, R227 ;  /* 0x0000007e02e37224 */ /* 0x000fe200078e02e3 */
[----:B------:R-:W-:Y:S01]  /*8340*/  ISETP.GE.AND P1, PT, R122, RZ, PT ;  /* 0x000000ff7a00720c */ /* 0x000fe20003f26270 */
[----:B------:R-:W-:Y:S01]  /*8350*/  @!P2 IMAD.IADD R225, R225, 0x1, -R2 ;  /* 0x00000001e1e1a824 */ /* 0x000fe200078e0a02 */
[----:B------:R-:W-:Y:S01]  /*8360*/  IABS R126, R224 ;  /* 0x000000e0007e7213 */ /* 0x000fe20000000000 */
[----:B------:R-:W-:-:S02]  /*8370*/  IMAD.MOV.U32 R122, RZ, RZ, R231 ;  /* 0x000000ffff7a7224 */ /* 0x000fc400078e00e7 */
[----:B------:R-:W-:Y:S01]  /*8380*/  @!P5 IMAD.IADD R232, R232, 0x1, -R2 ;  /* 0x00000001e8e8d824 */ /* 0x000fe200078e0a02 */
[C---:B------:R-:W-:Y:S01]  /*8390*/  ISETP.GT.U32.AND P5, PT, R2.reuse, R227, PT ;  /* 0x000000e30200720c */ /* 0x040fe20003fa4070 */
[----:B------:R-:W-:Y:S01]  /*83a0*/  @!P6 IMAD.MOV R122, RZ, RZ, -R122 ;  /* 0x000000ffff7ae224 */ /* 0x000fe200078e0a7a */
[----:B------:R-:W-:Y:S02]  /*83b0*/  ISETP.GT.U32.AND P2, PT, R2, R225, PT ;  /* 0x000000e10200720c */ /* 0x000fe40003f44070 */
[----:B------:R-:W-:Y:S01]  /*83c0*/  ISETP.GE.AND P6, PT, R124, RZ, PT ;  /* 0x000000ff7c00720c */ /* 0x000fe20003fc6270 */
[----:B------:R-:W-:-:S04]  /*83d0*/  IMAD.HI.U32 R124, R246, R126, RZ ;  /* 0x0000007ef67c7227 */ /* 0x000fc800078e00ff */
[----:B------:R-:W-:Y:S01]  /*83e0*/  @!P0 IMAD.IADD R226, R226, 0x1, -R2 ;  /* 0x00000001e2e28824 */ /* 0x000fe200078e0a02 */
[----:B------:R-:W-:Y:S01]  /*83f0*/  ISETP.GE.AND P0, PT, R129, RZ, PT ;  /* 0x000000ff8100720c */ /* 0x000fe20003f06270 */
[----:B------:R-:W-:Y:S02]  /*8400*/  IMAD.MOV R129, RZ, RZ, -R124 ;  /* 0x000000ffff817224 */ /* 0x000fe400078e0a7c */
[----:B------:R-:W-:Y:S02]  /*8410*/  @!P4 IMAD.IADD R228, R228, 0x1, -R2 ;  /* 0x00000001e4e4c824 */ /* 0x000fe400078e0a02 */
[----:B------:R-:W-:Y:S01]  /*8420*/  IMAD.MOV.U32 R124, RZ, RZ, R232 ;  /* 0x000000ffff7c7224 */ /* 0x000fe200078e00e8 */
[----:B------:R-:W-:Y:S01]  /*8430*/  ISETP.GE.AND P4, PT, R224, RZ, PT ;  /* 0x000000ffe000720c */ /* 0x000fe20003f86270 */
[----:B------:R-:W-:Y:S02]  /*8440*/  @!P5 IMAD.IADD R227, R227, 0x1, -R2 ;  /* 0x00000001e3e3d824 */ /* 0x000fe400078e0a02 */
[----:B------:R-:W-:Y:S01]  /*8450*/  @!P3 IMAD.MOV R124, RZ, RZ, -R124 ;  /* 0x000000ffff7cb224 */ /* 0x000fe200078e0a7c */
[C---:B------:R-:W-:Y:S01]  /*8460*/  ISETP.GT.U32.AND P3, PT, R2.reuse, R228, PT ;  /* 0x000000e40200720c */ /* 0x040fe20003f64070 */
[----:B------:R-:W-:Y:S01]  /*8470*/  @!P2 IMAD.IADD R225, R225, 0x1, -R2 ;  /* 0x00000001e1e1a824 */ /* 0x000fe200078e0a02 */
[----:B------:R-:W-:Y:S01]  /*8480*/  ISETP.GE.AND P2, PT, R143, RZ, PT ;  /* 0x000000ff8f00720c */ /* 0x000fe20003f46270 */
[C---:B------:R-:W-:Y:S01]  /*8490*/  IMAD R224, R2.reuse, R129, R126 ;  /* 0x0000008102e07224 */ /* 0x040fe200078e027e */
[----:B------:R-:W-:Y:S01]  /*84a0*/  IABS R143, R131 ;  /* 0x00000083008f7213 */ /* 0x000fe20000000000 */
[----:B------:R-:W-:Y:S01]  /*84b0*/  IMAD.MOV.U32 R126, RZ, RZ, R226 ;  /* 0x000000ffff7e7224 */ /* 0x000fe200078e00e2 */
[----:B------:R-:W-:-:S03]  /*84c0*/  ISETP.GT.U32.AND P5, PT, R2, R227, PT ;  /* 0x000000e30200720c */ /* 0x000fc60003fa4070 */
[----:B------:R-:W-:Y:S01]  /*84d0*/  @!P1 IMAD.MOV R126, RZ, RZ, -R126 ;  /* 0x000000ffff7e9224 */ /* 0x000fe200078e0a7e */
[----:B------:R-:W-:Y:S01]  /*84e0*/  ISETP.GT.U32.AND P1, PT, R2, R224, PT ;  /* 0x000000e00200720c */ /* 0x000fe20003f24070 */
[----:B------:R-:W-:Y:S01]  /*84f0*/  IMAD.HI.U32 R229, R246, R143, RZ ;  /* 0x0000008ff6e57227 */ /* 0x000fe200078e00ff */
[----:B------:R-:W-:-:S03]  /*8500*/  IABS R226, R137 ;  /* 0x0000008900e27213 */ /* 0x000fc60000000000 */
[----:B------:R-:W-:Y:S02]  /*8510*/  IMAD.MOV.U32 R129, RZ, RZ, R225 ;  /* 0x000000ffff817224 */ /* 0x000fe400078e00e1 */
[----:B------:R-:W-:Y:S02]  /*8520*/  IMAD.MOV R229, RZ, RZ, -R229 ;  /* 0x000000ffffe57224 */ /* 0x000fe400078e0ae5 */
[----:B------:R-:W-:Y:S01]  /*8530*/  @!P3 IMAD.IADD R228, R228, 0x1, -R2 ;  /* 0x00000001e4e4b824 */ /* 0x000fe200078e0a02 */
[----:B------:R-:W-:Y:S01]  /*8540*/  ISETP.GE.AND P3, PT, R137, RZ, PT ;  /* 0x000000ff8900720c */ /* 0x000fe20003f66270 */
[----:B------:R-:W-:-:S04]  /*8550*/  IMAD.HI.U32 R137, R246, R226, RZ ;  /* 0x000000e2f6897227 */ /* 0x000fc800078e00ff */
[----:B------:R-:W-:Y:S01]  /*8560*/  @!P6 IMAD.MOV R129, RZ, RZ, -R129 ;  /* 0x000000ffff81e224 */ /* 0x000fe200078e0a81 */
[----:B------:R-:W-:Y:S01]  /*8570*/  ISETP.GE.AND P6, PT, R131, RZ, PT ;  /* 0x000000ff8300720c */ /* 0x000fe20003fc6270 */
[C---:B------:R-:W-:Y:S02]  /*8580*/  IMAD R225, R2.reuse, R229, R143 ;  /* 0x000000e502e17224 */ /* 0x040fe400078e028f */
[----:B------:R-:W-:Y:S02]  /*8590*/  IMAD.MOV.U32 R131, RZ, RZ, R228 ;  /* 0x000000ffff837224 */ /* 0x000fe400078e00e4 */
[--C-:B------:R-:W-:Y:S02]  /*85a0*/  @!P5 IMAD.IADD R227, R227, 0x1, -R2.reuse ;  /* 0x00000001e3e3d824 */ /* 0x100fe400078e0a02 */
[----:B------:R-:W-:Y:S01]  /*85b0*/  IMAD.MOV R228, RZ, RZ, -R137 ;  /* 0x000000ffffe47224 */ /* 0x000fe200078e0a89 */
[----:B------:R-:W-:Y:S01]  /*85c0*/  ISETP.GT.U32.AND P5, PT, R2, R225, PT ;  /* 0x000000e10200720c */ /* 0x000fe20003fa4070 */
[----:B------:R-:W-:Y:S01]  /*85d0*/  @!P1 IMAD.IADD R224, R224, 0x1, -R2 ;  /* 0x00000001e0e09824 */ /* 0x000fe200078e0a02 */
[----:B------:R-:W-:Y:S01]  /*85e0*/  IABS R229, R133 ;  /* 0x0000008500e57213 */ /* 0x000fe20000000000 */
[----:B------:R-:W-:Y:S01]  /*85f0*/  IMAD R228, R2, R228, R226 ;  /* 0x000000e402e47224 */ /* 0x000fe200078e02e2 */
[----:B------:R-:W-:Y:S01]  /*8600*/  ISETP.GE.AND P1, PT, R133, RZ, PT ;  /* 0x000000ff8500720c */ /* 0x000fe20003f26270 */
[----:B------:R-:W-:-:S02]  /*8610*/  IMAD.MOV.U32 R133, RZ, RZ, R227 ;  /* 0x000000ffff857224 */ /* 0x000fc400078e00e3 */
[----:B------:R-:W-:Y:S01]  /*8620*/  @!P0 IMAD.MOV R131, RZ, RZ, -R131 ;  /* 0x000000ffff838224 */ /* 0x000fe200078e0a83 */
[C---:B------:R-:W-:Y:S01]  /*8630*/  ISETP.GT.U32.AND P0, PT, R2.reuse, R224, PT ;  /* 0x000000e00200720c */ /* 0x040fe20003f04070 */
[----:B------:R-:W-:Y:S01]  /*8640*/  @!P2 IMAD.MOV R133, RZ, RZ, -R133 ;  /* 0x000000ffff85a224 */ /* 0x000fe200078e0a85 */
[----:B------:R-:W-:Y:S02]  /*8650*/  ISETP.GT.U32.AND P2, PT, R2, R228, PT ;  /* 0x000000e40200720c */ /* 0x000fe40003f44070 */
[----:B------:R-:W-:Y:S01]  /*8660*/  IABS R143, R135 ;  /* 0x00000087008f7213 */ /* 0x000fe20000000000 */
[----:B------:R-:W-:-:S04]  /*8670*/  @!P5 IMAD.IADD R225, R225, 0x1, -R2 ;  /* 0x00000001e1e1d824 */ /* 0x000fc800078e0a02 */
[----:B------:R-:W-:Y:S01]  /*8680*/  IMAD.HI.U32 R137, R246, R143, RZ ;  /* 0x0000008ff6897227 */ /* 0x000fe200078e00ff */
[----:B------:R-:W-:-:S03]  /*8690*/  ISETP.GT.U32.AND P5, PT, R2, R225, PT ;  /* 0x000000e10200720c */ /* 0x000fc60003fa4070 */
[----:B------:R-:W-:Y:S02]  /*86a0*/  IMAD.MOV R137, RZ, RZ, -R137 ;  /* 0x000000ffff897224 */ /* 0x000fe400078e0a89 */
[--C-:B------:R-:W-:Y:S01]  /*86b0*/  @!P0 IMAD.IADD R224, R224, 0x1, -R2.reuse ;  /* 0x00000001e0e08824 */ /* 0x100fe200078e0a02 */
[----:B------:R-:W-:Y:S01]  /*86c0*/  ISETP.GE.AND P0, PT, R135, RZ, PT ;  /* 0x000000ff8700720c */ /* 0x000fe20003f06270 */
[----:B------:R-:W-:Y:S02]  /*86d0*/  @!P2 IMAD.IADD R228, R228, 0x1, -R2 ;  /* 0x00000001e4e4a824 */ /* 0x000fe400078e0a02 */
[----:B------:R-:W-:-:S04]  /*86e0*/  IMAD.HI.U32 R231, R246, R229, RZ ;  /* 0x000000e5f6e77227 */ /* 0x000fc800078e00ff */
[C---:B------:R-:W-:Y:S02]  /*86f0*/  IMAD R143, R2.reuse, R137, R143 ;  /* 0x00000089028f7224 */ /* 0x040fe400078e028f */
[----:B------:R-:W-:Y:S01]  /*8700*/  IMAD.MOV.U32 R135, RZ, RZ, R224 ;  /* 0x000000ffff877224 */ /* 0x000fe200078e00e0 */
[C---:B------:R-:W-:Y:S01]  /*8710*/  ISETP.GT.U32.AND P2, PT, R2.reuse, R228, PT ;  /* 0x000000e40200720c */ /* 0x040fe20003f44070 */
[----:B------:R-:W-:Y:S01]  /*8720*/  IMAD.MOV R231, RZ, RZ, -R231 ;  /* 0x000000ffffe77224 */ /* 0x000fe200078e0ae7 */
[----:B------:R-:W-:Y:S01]  /*8730*/  IABS R227, R139 ;  /* 0x0000008b00e37213 */ /* 0x000fe20000000000 */
[----:B------:R-:W-:Y:S01]  /*8740*/  @!P4 IMAD.MOV R135, RZ, RZ, -R135 ;  /* 0x000000ffff87c224 */ /* 0x000fe200078e0a87 */
[C---:B------:R-:W-:Y:S01]  /*8750*/  ISETP.GT.U32.AND P4, PT, R2.reuse, R143, PT ;  /* 0x0000008f0200720c */ /* 0x040fe20003f84070 */
[----:B------:R-:W-:Y:S01]  /*8760*/  IMAD R229, R2, R231, R229 ;  /* 0x000000e702e57224 */ /* 0x000fe200078e02e5 */
[----:B------:R-:W-:Y:S01]  /*8770*/  IABS R226, R141 ;  /* 0x0000008d00e27213 */ /* 0x000fe20000000000 */
[----:B------:R-:W-:-:S04]  /*8780*/  IMAD.HI.U32 R231, R246, R227, RZ ;  /* 0x000000e3f6e77227 */ /* 0x000fc800078e00ff */
[----:B------:R-:W-:Y:S02]  /*8790*/  @!P5 IMAD.IADD R225, R225, 0x1, -R2 ;  /* 0x00000001e1e1d824 */ /* 0x000fe400078e0a02 */
[----:B------:R-:W-:Y:S01]  /*87a0*/  IMAD.HI.U32 R224, R246, R226, RZ ;  /* 0x000000e2f6e07227 */ /* 0x000fe200078e00ff */
[----:B------:R-:W-:-:S03]  /*87b0*/  ISETP.GT.U32.AND P5, PT, R2, R229, PT ;  /* 0x000000e50200720c */ /* 0x000fc60003fa4070 */
[----:B------:R-:W-:Y:S02]  /*87c0*/  IMAD.MOV R231, RZ, RZ, -R231 ;  /* 0x000000ffffe77224 */ /* 0x000fe400078e0ae7 */
[----:B------:R-:W-:Y:S02]  /*87d0*/  IMAD.MOV.U32 R137, RZ, RZ, R225 ;  /* 0x000000ffff897224 */ /* 0x000fe400078e00e1 */
[----:B------:R-:W-:Y:S02]  /*87e0*/  IMAD.MOV R224, RZ, RZ, -R224 ;  /* 0x000000ffffe07224 */ /* 0x000fe400078e0ae0 */
[--C-:B------:R-:W-:Y:S02]  /*87f0*/  @!P2 IMAD.IADD R228, R228, 0x1, -R2.reuse ;  /* 0x00000001e4e4a824 */ /* 0x100fe400078e0a02 */
[----:B------:R-:W-:Y:S01]  /*8800*/  IMAD R227, R2, R231, R227 ;  /* 0x000000e702e37224 */ /* 0x000fe200078e02e3 */
[----:B------:R-:W-:Y:S01]  /*8810*/  IABS R225, R145 ;  /* 0x0000009100e17213 */ /* 0x000fe20000000000 */
[----:B------:R-:W-:Y:S01]  /*8820*/  @!P6 IMAD.MOV R137, RZ, RZ, -R137 ;  /* 0x000000ffff89e224 */ /* 0x000fe200078e0a89 */
[----:B------:R-:W-:Y:S01]  /*8830*/  ISETP.GE.AND P6, PT, R139, RZ, PT ;  /* 0x000000ff8b00720c */ /* 0x000fe20003fc6270 */
[----:B------:R-:W-:-:S02]  /*8840*/  @!P4 IMAD.IADD R143, R143, 0x1, -R2 ;  /* 0x000000018f8fc824 */ /* 0x000fc400078e0a02 */
[C---:B------:R-:W-:Y:S02]  /*8850*/  IMAD R226, R2.reuse, R224, R226 ;  /* 0x000000e002e27224 */ /* 0x040fe400078e02e2 */
[----:B------:R-:W-:Y:S01]  /*8860*/  IMAD.MOV.U32 R139, RZ, RZ, R228 ;  /* 0x000000ffff8b7224 */ /* 0x000fe200078e00e4 */
[----:B------:R-:W-:Y:S01]  /*8870*/  ISETP.GT.U32.AND P2, PT, R2, R227, PT ;  /* 0x000000e30200720c */ /* 0x000fe20003f44070 */
[----:B------:R-:W-:Y:S01]  /*8880*/  IMAD.HI.U32 R231, R246, R225, RZ ;  /* 0x000000e1f6e77227 */ /* 0x000fe200078e00ff */
[----:B------:R-:W-:-:S03]  /*8890*/  ISETP.GT.U32.AND P4, PT, R2, R143, PT ;  /* 0x0000008f0200720c */ /* 0x000fc60003f84070 */
[----:B------:R-:W-:Y:S01]  /*88a0*/  @!P3 IMAD.MOV R139, RZ, RZ, -R139 ;  /* 0x000000ffff8bb224 */ /* 0x000fe200078e0a8b */
[C---:B------:R-:W-:Y:S01]  /*88b0*/  ISETP.GT.U32.AND P3, PT, R2.reuse, R226, PT ;  /* 0x000000e20200720c */ /* 0x040fe20003f64070 */
[----:B------:R-:W-:Y:S02]  /*88c0*/  IMAD.MOV R231, RZ, RZ, -R231 ;  /* 0x000000ffffe77224 */ /* 0x000fe400078e0ae7 */
[--C-:B------:R-:W-:Y:S02]  /*88d0*/  @!P5 IMAD.IADD R229, R229, 0x1, -R2.reuse ;  /* 0x00000001e5e5d824 */ /* 0x100fe400078e0a02 */
[C---:B------:R-:W-:Y:S02]  /*88e0*/  IMAD R225, R2.reuse, R231, R225 ;  /* 0x000000e702e17224 */ /* 0x040fe400078e02e1 */
[--C-:B------:R-:W-:Y:S01]  /*88f0*/  @!P2 IMAD.IADD R227, R227, 0x1, -R2.reuse ;  /* 0x00000001e3e3a824 */ /* 0x100fe200078e0a02 */
[C---:B------:R-:W-:Y:S01]  /*8900*/  ISETP.GT.U32.AND P5, PT, R2.reuse, R229, PT ;  /* 0x000000e50200720c */ /* 0x040fe20003fa4070 */
[----:B------:R-:W-:Y:S01]  /*8910*/  @!P4 IMAD.IADD R143, R143, 0x1, -R2 ;  /* 0x000000018f8fc824 */ /* 0x000fe200078e0a02 */
[----:B------:R-:W-:-:S03]  /*8920*/  ISETP.GT.U32.AND P4, PT, R2, R225, PT ;  /* 0x000000e10200720c */ /* 0x000fc60003f84070 */
[--C-:B------:R-:W-:Y:S01]  /*8930*/  @!P3 IMAD.IADD R226, R226, 0x1, -R2.reuse ;  /* 0x00000001e2e2b824 */ /* 0x100fe200078e0a02 */
[C---:B------:R-:W-:Y:S02]  /*8940*/  ISETP.GT.U32.AND P2, PT, R2.reuse, R227, PT ;  /* 0x000000e30200720c */ /* 0x040fe40003f44070 */
[----:B------:R-:W-:Y:S02]  /*8950*/  IABS R228, R147 ;  /* 0x0000009300e47213 */ /* 0x000fe40000000000 */
[----:B------:R-:W-:Y:S02]  /*8960*/  ISETP.GT.U32.AND P3, PT, R2, R226, PT ;  /* 0x000000e20200720c */ /* 0x000fe40003f64070 */
[----:B------:R-:W-:Y:S01]  /*8970*/  IABS R224, R165 ;  /* 0x000000a500e07213 */ /* 0x000fe20000000000 */
[----:B------:R-:W-:Y:S02]  /*8980*/  @!P5 IMAD.IADD R229, R229, 0x1, -R2 ;  /* 0x00000001e5e5d824 */ /* 0x000fe400078e0a02 */
[----:B------:R-:W-:Y:S01]  /*8990*/  IMAD.HI.U32 R231, R246, R228, RZ ;  /* 0x000000e4f6e77227 */ /* 0x000fe200078e00ff */
[----:B------:R-:W-:-:S03]  /*89a0*/  ISETP.GE.AND P5, PT, R141, RZ, PT ;  /* 0x000000ff8d00720c */ /* 0x000fc60003fa6270 */
[----:B------:R-:W-:Y:S02]  /*89b0*/  @!P4 IMAD.IADD R225, R225, 0x1, -R2 ;  /* 0x00000001e1e1c824 */ /* 0x000fe400078e0a02 */
[----:B------:R-:W-:Y:S02]  /*89c0*/  IMAD.MOV.U32 R141, RZ, RZ, R229 ;  /* 0x000000ffff8d7224 */ /* 0x000fe400078e00e5 */
[----:B------:R-:W-:Y:S02]  /*89d0*/  IMAD.MOV R231, RZ, RZ, -R231 ;  /* 0x000000ffffe77224 */ /* 0x000fe400078e0ae7 */
[----:B------:R-:W-:Y:S01]  /*89e0*/  IMAD.HI.U32 R229, R246, R224, RZ ;  /* 0x000000e0f6e57227 */ /* 0x000fe200078e00ff */
[----:B------:R-:W-:-:S03]  /*89f0*/  ISETP.GT.U32.AND P4, PT, R2, R225, PT ;  /* 0x000000e10200720c */ /* 0x000fc60003f84070 */
[----:B------:R-:W-:Y:S01]  /*8a00*/  @!P0 IMAD.MOV R143, RZ, RZ, -R143 ;  /* 0x000000ffff8f8224 */ /* 0x000fe200078e0a8f */
[----:B------:R-:W-:Y:S01]  /*8a10*/  ISETP.GE.AND P0, PT, R147, RZ, PT ;  /* 0x000000ff9300720c */ /* 0x000fe20003f06270 */
[----:B------:R-:W-:Y:S01]  /*8a20*/  @!P2 IMAD.IADD R227, R227, 0x1, -R2 ;  /* 0x00000001e3e3a824 */ /* 0x000fe200078e0a02 */
[----:B------:R-:W-:Y:S01]  /*8a30*/  ISETP.GE.AND P2, PT, R165, RZ, PT ;  /* 0x000000ffa500720c */ /* 0x000fe20003f46270 */
[----:B------:R-:W-:Y:S01]  /*8a40*/  IMAD R165, R2, R231, R228 ;  /* 0x000000e702a57224 */ /* 0x000fe200078e02e4 */
[----:B------:R-:W-:Y:S01]  /*8a50*/  IABS R147, R149 ;  /* 0x0000009500937213 */ /* 0x000fe20000000000 */
[----:B------:R-:W-:Y:S01]  /*8a60*/  @!P1 IMAD.MOV R141, RZ, RZ, -R141 ;  /* 0x000000ffff8d9224 */ /* 0x000fe200078e0a8d */
[----:B------:R-:W-:Y:S01]  /*8a70*/  ISETP.GE.AND P1, PT, R145, RZ, PT ;  /* 0x000000ff9100720c */ /* 0x000fe20003f26270 */
[----:B------:R-:W-:Y:S02]  /*8a80*/  IMAD.MOV R229, RZ, RZ, -R229 ;  /* 0x000000ffffe57224 */ /* 0x000fe400078e0ae5 */
[----:B------:R-:W-:-:S02]  /*8a90*/  @!P3 IMAD.IADD R226, R226, 0x1, -R2 ;  /* 0x00000001e2e2b824 */ /* 0x000fc400078e0a02 */
[----:B------:R-:W-:Y:S01]  /*8aa0*/  IMAD.MOV.U32 R145, RZ, RZ, R227 ;  /* 0x000000ffff917224 */ /* 0x000fe200078e00e3 */
[C---:B------:R-:W-:Y:S01]  /*8ab0*/  ISETP.GT.U32.AND P3, PT, R2.reuse, R165, PT ;  /* 0x000000a50200720c */ /* 0x040fe20003f64070 */
[----:B------:R-:W-:Y:S02]  /*8ac0*/  IMAD.MOV.U32 R227, RZ, RZ, R147 ;  /* 0x000000ffffe37224 */ /* 0x000fe400078e0093 */
[----:B------:R-:W-:Y:S02]  /*8ad0*/  IMAD R224, R2, R229, R224 ;  /* 0x000000e502e07224 */ /* 0x000fe400078e02e0 */
[----:B------:R-:W-:Y:S02]  /*8ae0*/  IMAD.MOV.U32 R147, RZ, RZ, R226 ;  /* 0x000000ffff937224 */ /* 0x000fe400078e00e2 */
[----:B------:R-:W-:Y:S01]  /*8af0*/  @!P6 IMAD.MOV R145, RZ, RZ, -R145 ;  /* 0x000000ffff91e224 */ /* 0x000fe200078e0a91 */
[----:B------:R-:W-:Y:S01]  /*8b00*/  ISETP.GE.AND P6, PT, R149, RZ, PT ;  /* 0x000000ff9500720c */ /* 0x000fe20003fc6270 */
[----:B------:R-:W-:Y:S01]  /*8b10*/  IMAD.HI.U32 R226, R246, R227, RZ ;  /* 0x000000e3f6e27227 */ /* 0x000fe200078e00ff */
[----:B------:R-:W-:-:S03]  /*8b20*/  IABS R149, R153 ;  /* 0x0000009900957213 */ /* 0x000fc60000000000 */
[----:B------:R-:W-:Y:S01]  /*8b30*/  @!P5 IMAD.MOV R147, RZ, RZ, -R147 ;  /* 0x000000ffff93d224 */ /* 0x000fe200078e0a93 */
[C---:B------:R-:W-:Y:S01]  /*8b40*/  ISETP.GT.U32.AND P5, PT, R2.reuse, R224, PT ;  /* 0x000000e00200720c */ /* 0x040fe20003fa4070 */
[----:B------:R-:W-:Y:S02]  /*8b50*/  IMAD.MOV R226, RZ, RZ, -R226 ;  /* 0x000000ffffe27224 */ /* 0x000fe400078e0ae2 */
[----:B------:R-:W-:Y:S01]  /*8b60*/  @!P4 IMAD.IADD R225, R225, 0x1, -R2 ;  /* 0x00000001e1e1c824 */ /* 0x000fe200078e0a02 */
[----:B------:R-:W-:Y:S02]  /*8b70*/  IABS R228, R151 ;  /* 0x0000009700e47213 */ /* 0x000fe40000000000 */
[----:B------:R-:W-:Y:S01]  /*8b80*/  ISETP.GE.AND P4, PT, R151, RZ, PT ;  /* 0x000000ff9700720c */ /* 0x000fe20003f86270 */
[----:B------:R-:W-:Y:S02]  /*8b90*/  IMAD.MOV.U32 R151, RZ, RZ, R149 ;  /* 0x000000ffff977224 */ /* 0x000fe400078e0095 */
[----:B------:R-:W-:-:S02]  /*8ba0*/  IMAD R226, R2, R226, R227 ;  /* 0x000000e202e27224 */ /* 0x000fc400078e02e3 */
[----:B------:R-:W-:Y:S02]  /*8bb0*/  IMAD.MOV.U32 R149, RZ, RZ, R225 ;  /* 0x000000ffff957224 */ /* 0x000fe400078e00e1 */
[--C-:B------:R-:W-:Y:S02]  /*8bc0*/  @!P3 IMAD.IADD R165, R165, 0x1, -R2.reuse ;  /* 0x00000001a5a5b824 */ /* 0x100fe400078e0a02 */
[----:B------:R-:W-:Y:S01]  /*8bd0*/  @!P1 IMAD.MOV R149, RZ, RZ, -R149 ;  /* 0x000000ffff959224 */ /* 0x000fe200078e0a95 */
[----:B------:R-:W-:Y:S01]  /*8be0*/  ISETP.GT.U32.AND P1, PT, R2, R226, PT ;  /* 0x000000e20200720c */ /* 0x000fe20003f24070 */
[----:B------:R-:W-:Y:S01]  /*8bf0*/  @!P5 IMAD.IADD R224, R224, 0x1, -R2 ;  /* 0x00000001e0e0d824 */ /* 0x000fe200078e0a02 */
[----:B------:R-:W-:Y:S01]  /*8c00*/  ISETP.GT.U32.AND P3, PT, R2, R165, PT ;  /* 0x000000a50200720c */ /* 0x000fe20003f64070 */
[----:B------:R-:W-:-:S03]  /*8c10*/  IMAD.HI.U32 R231, R246, R228, RZ ;  /* 0x000000e4f6e77227 */ /* 0x000fc600078e00ff */
[----:B------:R-:W-:Y:S01]  /*8c20*/  ISETP.GT.U32.AND P5, PT, R2, R224, PT ;  /* 0x000000e00200720c */ /* 0x000fe20003fa4070 */
[----:B------:R-:W-:Y:S02]  /*8c30*/  IMAD.MOV R231, RZ, RZ, -R231 ;  /* 0x000000ffffe77224 */ /* 0x000fe400078e0ae7 */
[----:B------:R-:W-:-:S04]  /*8c40*/  IMAD.HI.U32 R229, R246, R151, RZ ;  /* 0x00000097f6e57227 */ /* 0x000fc800078e00ff */
[----:B------:R-:W-:Y:S02]  /*8c50*/  IMAD R228, R2, R231, R228 ;  /* 0x000000e702e47224 */ /* 0x000fe400078e02e4 */
[----:B------:R-:W-:Y:S02]  /*8c60*/  IMAD.MOV R229, RZ, RZ, -R229 ;  /* 0x000000ffffe57224 */ /* 0x000fe400078e0ae5 */
[--C-:B------:R-:W-:Y:S02]  /*8c70*/  @!P1 IMAD.IADD R226, R226, 0x1, -R2.reuse ;  /* 0x00000001e2e29824 */ /* 0x100fe400078e0a02 */
[--C-:B------:R-:W-:Y:S01]  /*8c80*/  @!P3 IMAD.IADD R165, R165, 0x1, -R2.reuse ;  /* 0x00000001a5a5b824 */ /* 0x100fe200078e0a02 */
[C---:B------:R-:W-:Y:S01]  /*8c90*/  ISETP.GT.U32.AND P3, PT, R2.reuse, R228, PT ;  /* 0x000000e40200720c */ /* 0x040fe20003f64070 */
[C---:B------:R-:W-:Y:S01]  /*8ca0*/  IMAD R225, R2.reuse, R229, R151 ;  /* 0x000000e502e17224 */ /* 0x040fe200078e0297 */
[----:B------:R-:W-:Y:S01]  /*8cb0*/  IABS R227, R155 ;  /* 0x0000009b00e37213 */ /* 0x000fe20000000000 */
[----:B------:R-:W-:Y:S01]  /*8cc0*/  IMAD.MOV.U32 R151, RZ, RZ, R165 ;  /* 0x000000ffff977224 */ /* 0x000fe200078e00a5 */
[----:B------:R-:W-:Y:S01]  /*8cd0*/  ISETP.GT.U32.AND P1, PT, R2, R226, PT ;  /* 0x000000e20200720c */ /* 0x000fe20003f24070 */
[----:B------:R-:W-:Y:S01]  /*8ce0*/  @!P5 IMAD.IADD R224, R224, 0x1, -R2 ;  /* 0x00000001e0e0d824 */ /* 0x000fe200078e0a02 */
[----:B------:R-:W-:Y:S01]  /*8cf0*/  ISETP.GT.U32.AND P5, PT, R2, R225, PT ;  /* 0x000000e10200720c */ /* 0x000fe20003fa4070 */
[----:B------:R-:W-:Y:S01]  /*8d00*/  IMAD.HI.U32 R231, R246, R227, RZ ;  /* 0x000000e3f6e77227 */ /* 0x000fe200078e00ff */
[----:B------:R-:W-:-:S02]  /*8d10*/  IABS R232, R158 ;  /* 0x0000009e00e87213 */ /* 0x000fc40000000000 */
[----:B------:R-:W-:Y:S01]  /*8d20*/  IABS R229, R157 ;  /* 0x0000009d00e57213 */ /* 0x000fe20000000000 */
[----:B------:R-:W-:Y:S01]  /*8d30*/  @!P0 IMAD.MOV R151, RZ, RZ, -R151 ;  /* 0x000000ffff978224 */ /* 0x000fe200078e0a97 */
[----:B------:R-:W-:Y:S01]  /*8d40*/  ISETP.GE.AND P0, PT, R153, RZ, PT ;  /* 0x000000ff9900720c */ /* 0x000fe20003f06270 */
[----:B------:R-:W-:Y:S02]  /*8d50*/  IMAD.MOV R153, RZ, RZ, -R231 ;  /* 0x000000ffff997224 */ /* 0x000fe400078e0ae7 */
[----:B------:R-:W-:Y:S02]  /*8d60*/  IMAD.MOV.U32 R165, RZ, RZ, R232 ;  /* 0x000000ffffa57224 */ /* 0x000fe400078e00e8 */
[----:B------:R-:W-:-:S04]  /*8d70*/  IMAD.HI.U32 R231, R246, R229, RZ ;  /* 0x000000e5f6e77227 */ /* 0x000fc800078e00ff */
[----:B------:R-:W-:Y:S01]  /*8d80*/  @!P3 IMAD.IADD R228, R228, 0x1, -R2 ;  /* 0x00000001e4e4b824 */ /* 0x000fe200078e0a02 */
[----:B------:R-:W-:Y:S01]  /*8d90*/  ISETP.GE.AND P3, PT, R155, RZ, PT ;  /* 0x000000ff9b00720c */ /* 0x000fe20003f66270 */
[----:B------:R-:W-:Y:S02]  /*8da0*/  IMAD R227, R2, R153, R227 ;  /* 0x0000009902e37224 */ /* 0x000fe400078e02e3 */
[----:B------:R-:W-:-:S04]  /*8db0*/  IMAD.HI.U32 R155, R246, R165, RZ ;  /* 0x000000a5f69b7227 */ /* 0x000fc800078e00ff */
[----:B------:R-:W-:Y:S02]  /*8dc0*/  IMAD.MOV.U32 R153, RZ, RZ, R224 ;  /* 0x000000ffff997224 */ /* 0x000fe400078e00e0 */
[----:B------:R-:W-:Y:S02]  /*8dd0*/  IMAD.MOV R224, RZ, RZ, -R231 ;  /* 0x000000ffffe07224 */ /* 0x000fe400078e0ae7 */
[--C-:B------:R-:W-:Y:S02]  /*8de0*/  @!P1 IMAD.IADD R226, R226, 0x1, -R2.reuse ;  /* 0x00000001e2e29824 */ /* 0x100fe400078e0a02 */
[----:B------:R-:W-:Y:S02]  /*8df0*/  @!P5 IMAD.IADD R225, R225, 0x1, -R2 ;  /* 0x00000001e1e1d824 */ /* 0x000fe400078e0a02 */
[----:B------:R-:W-:Y:S01]  /*8e00*/  IMAD.MOV R231, RZ, RZ, -R155 ;  /* 0x000000ffffe77224 */ /* 0x000fe200078e0a9b */
[C---:B------:R-:W-:Y:S01]  /*8e10*/  ISETP.GT.U32.AND P5, PT, R2.reuse, R228, PT ;  /* 0x000000e40200720c */ /* 0x040fe20003fa4070 */
[C---:B------:R-:W-:Y:S01]  /*8e20*/  IMAD R224, R2.reuse, R224, R229 ;  /* 0x000000e002e07224 */ /* 0x040fe200078e02e5 */
[----:B------:R-:W-:Y:S01]  /*8e30*/  ISETP.GT.U32.AND P1, PT, R2, R227, PT ;  /* 0x000000e30200720c */ /* 0x000fe20003f24070 */
[----:B------:R-:W-:-:S02]  /*8e40*/  IMAD.MOV.U32 R155, RZ, RZ, R226 ;  /* 0x000000ffff9b7224 */ /* 0x000fc400078e00e2 */
[----:B------:R-:W-:Y:S01]  /*8e50*/  @!P2 IMAD.MOV R153, RZ, RZ, -R153 ;  /* 0x000000ffff99a224 */ /* 0x000fe200078e0a99 */
[C---:B------:R-:W-:Y:S01]  /*8e60*/  ISETP.GT.U32.AND P2, PT, R2.reuse, R225, PT ;  /* 0x000000e10200720c */ /* 0x040fe20003f44070 */
[----:B------:R-:W-:Y:S01]  /*8e70*/  @!P6 IMAD.MOV R155, RZ, RZ, -R155 ;  /* 0x000000ffff9be224 */ /* 0x000fe200078e0a9b */
[C---:B------:R-:W-:Y:S02]  /*8e80*/  ISETP.GT.U32.AND P6, PT, R2.reuse, R224, PT ;  /* 0x000000e00200720c */ /* 0x040fe40003fc4070 */
[----:B------:R-:W-:Y:S01]  /*8e90*/  IABS R229, R160 ;  /* 0x000000a000e57213 */ /* 0x000fe20000000000 */
[----:B------:R-:W-:Y:S01]  /*8ea0*/  IMAD R165, R2, R231, R165 ;  /* 0x000000e702a57224 */ /* 0x000fe200078e02a5 */
[----:B------:R-:W-:Y:S01]  /*8eb0*/  IABS R231, R164 ;  /* 0x000000a400e77213 */ /* 0x000fe20000000000 */
[--C-:B------:R-:W-:Y:S02]  /*8ec0*/  @!P5 IMAD.IADD R228, R228, 0x1, -R2.reuse ;  /* 0x00000001e4e4d824 */ /* 0x100fe400078e0a02 */
[----:B------:R-:W-:-:S02]  /*8ed0*/  @!P1 IMAD.IADD R227, R227, 0x1, -R2 ;  /* 0x00000001e3e39824 */ /* 0x000fc400078e0a02 */
[----:B------:R-:W-:Y:S02]  /*8ee0*/  IMAD.MOV.U32 R226, RZ, RZ, R229 ;  /* 0x000000ffffe27224 */ /* 0x000fe400078e00e5 */
[--C-:B------:R-:W-:Y:S01]  /*8ef0*/  @!P2 IMAD.IADD R225, R225, 0x1, -R2.reuse ;  /* 0x00000001e1e1a824 */ /* 0x100fe200078e0a02 */
[----:B------:R-:W-:Y:S01]  /*8f00*/  ISETP.GE.AND P2, PT, R157, RZ, PT ;  /* 0x000000ff9d00720c */ /* 0x000fe20003f46270 */
[----:B------:R-:W-:Y:S01]  /*8f10*/  @!P6 IMAD.IADD R224, R224, 0x1, -R2 ;  /* 0x00000001e0e0e824 */ /* 0x000fe200078e0a02 */
[C---:B------:R-:W-:Y:S01]  /*8f20*/  ISETP.GT.U32.AND P5, PT, R2.reuse, R165, PT ;  /* 0x000000a50200720c */ /* 0x040fe20003fa4070 */
[----:B------:R-:W-:Y:S01]  /*8f30*/  IMAD.MOV.U32 R157, RZ, RZ, R228 ;  /* 0x000000ffff9d7224 */ /* 0x000fe200078e00e4 */
[----:B------:R-:W-:Y:S01]  /*8f40*/  ISETP.GT.U32.AND P6, PT, R2, R227, PT ;  /* 0x000000e30200720c */ /* 0x000fe20003fc4070 */
[----:B------:R-:W-:Y:S02]  /*8f50*/  IMAD.MOV.U32 R229, RZ, RZ, R231 ;  /* 0x000000ffffe57224 */ /* 0x000fe400078e00e7 */
[----:B------:R-:W-:-:S04]  /*8f60*/  IMAD.HI.U32 R232, R246, R226, RZ ;  /* 0x000000e2f6e87227 */ /* 0x000fc800078e00ff */
[----:B------:R-:W-:Y:S01]  /*8f70*/  @!P4 IMAD.MOV R157, RZ, RZ, -R157 ;  /* 0x000000ffff9dc224 */ /* 0x000fe200078e0a9d */
[----:B------:R-:W-:Y:S01]  /*8f80*/  ISETP.GT.U32.AND P4, PT, R2, R224, PT ;  /* 0x000000e00200720c */ /* 0x000fe20003f84070 */
[----:B------:R-:W-:Y:S01]  /*8f90*/  IMAD.HI.U32 R231, R246, R229, RZ ;  /* 0x000000e5f6e77227 */ /* 0x000fe200078e00ff */
[----:B------:R-:W-:-:S03]  /*8fa0*/  ISETP.GE.AND P1, PT, R158, RZ, PT ;  /* 0x000000ff9e00720c */ /* 0x000fc60003f26270 */
[----:B------:R-:W-:Y:S02]  /*8fb0*/  IMAD.MOV R232, RZ, RZ, -R232 ;  /* 0x000000ffffe87224 */ /* 0x000fe400078e0ae8 */
[----:B------:R-:W-:Y:S02]  /*8fc0*/  IMAD.MOV.U32 R158, RZ, RZ, R225 ;  /* 0x000000ffff9e7224 */ /* 0x000fe400078e00e1 */
[----:B------:R-:W-:Y:S02]  /*8fd0*/  IMAD.MOV R231, RZ, RZ, -R231 ;  /* 0x000000ffffe77224 */ /* 0x000fe400078e0ae7 */
[C---:B------:R-:W-:Y:S02]  /*8fe0*/  IMAD R225, R2.reuse, R232, R226 ;  /* 0x000000e802e17224 */ /* 0x040fe400078e02e2 */
[----:B------:R-:W-:Y:S02]  /*8ff0*/  @!P5 IMAD.IADD R165, R165, 0x1, -R2 ;  /* 0x00000001a5a5d824 */ /* 0x000fe400078e0a02 */
[----:B------:R-:W-:-:S02]  /*9000*/  IMAD R229, R2, R231, R229 ;  /* 0x000000e702e57224 */ /* 0x000fc400078e02e5 */
[--C-:B------:R-:W-:Y:S01]  /*9010*/  @!P6 IMAD.IADD R227, R227, 0x1, -R2.reuse ;  /* 0x00000001e3e3e824 */ /* 0x100fe200078e0a02 */
[----:B------:R-:W-:Y:S01]  /*9020*/  ISETP.GT.U32.AND P6, PT, R2, R225, PT ;  /* 0x000000e10200720c */ /* 0x000fe20003fc4070 */
[----:B------:R-:W-:Y:S01]  /*9030*/  @!P4 IMAD.IADD R224, R224, 0x1, -R2 ;  /* 0x00000001e0e0c824 */ /* 0x000fe200078e0a02 */
[C---:B------:R-:W-:Y:S02]  /*9040*/  ISETP.GT.U32.AND P5, PT, R2.reuse, R165, PT ;  /* 0x000000a50200720c */ /* 0x040fe40003fa4070 */
[----:B------:R-:W-:Y:S02]  /*9050*/  ISETP.GT.U32.AND P4, PT, R2, R229, PT ;  /* 0x000000e50200720c */ /* 0x000fe40003f84070 */
[----:B------:R-:W-:Y:S01]  /*9060*/  IABS R233, R162 ;  /* 0x000000a200e97213 */ /* 0x000fe20000000000 */
[----:B------:R-:W-:Y:S01]  /*9070*/  @!P0 IMAD.MOV R158, RZ, RZ, -R158 ;  /* 0x000000ffff9e8224 */ /* 0x000fe200078e0a9e */
[----:B------:R-:W-:-:S03]  /*9080*/  ISETP.GE.AND P0, PT, R160, RZ, PT ;  /* 0x000000ffa000720c */ /* 0x000fc60003f06270 */
[----:B------:R-:W-:Y:S01]  /*9090*/  IMAD.MOV.U32 R228, RZ, RZ, R233 ;  /* 0x000000ffffe47224 */ /* 0x000fe200078e00e9 */
[----:B------:R-:W-:Y:S01]  /*90a0*/  IABS R233, R167 ;  /* 0x000000a700e97213 */ /* 0x000fe20000000000 */
[----:B------:R-:W-:Y:S02]  /*90b0*/  @!P6 IMAD.IADD R225, R225, 0x1, -R2 ;  /* 0x00000001e1e1e824 */ /* 0x000fe400078e0a02 */
[----:B------:R-:W-:-:S04]  /*90c0*/  IMAD.HI.U32 R160, R246, R228, RZ ;  /* 0x000000e4f6a07227 */ /* 0x000fc800078e00ff */
[--C-:B------:R-:W-:Y:S01]  /*90d0*/  @!P5 IMAD.IADD R165, R165, 0x1, -R2.reuse ;  /* 0x00000001a5a5d824 */ /* 0x100fe200078e0a02 */
[----:B------:R-:W-:Y:S01]  /*90e0*/  ISETP.GE.AND P5, PT, R164, RZ, PT ;  /* 0x000000ffa400720c */ /* 0x000fe20003fa6270 */
[----:B------:R-:W-:Y:S01]  /*90f0*/  @!P4 IMAD.IADD R229, R229, 0x1, -R2 ;  /* 0x00000001e5e5c824 */ /* 0x000fe200078e0a02 */
[----:B------:R-:W-:Y:S01]  /*9100*/  ISETP.GT.U32.AND P4, PT, R2, R225, PT ;  /* 0x000000e10200720c */ /* 0x000fe20003f84070 */
[----:B------:R-:W-:Y:S02]  /*9110*/  IMAD.MOV R160, RZ, RZ, -R160 ;  /* 0x000000ffffa07224 */ /* 0x000fe400078e0aa0 */
[----:B------:R-:W-:Y:S01]  /*9120*/  IMAD.HI.U32 R164, R246, R233, RZ ;  /* 0x000000e9f6a47227 */ /* 0x000fe200078e00ff */
[----:B------:R-:W-:-:S03]  /*9130*/  IABS R226, R169 ;  /* 0x000000a900e27213 */ /* 0x000fc60000000000 */
[C---:B------:R-:W-:Y:S02]  /*9140*/  IMAD R228, R2.reuse, R160, R228 ;  /* 0x000000a002e47224 */ /* 0x040fe400078e02e4 */
[----:B------:R-:W-:Y:S02]  /*9150*/  IMAD.MOV R164, RZ, RZ, -R164 ;  /* 0x000000ffffa47224 */ /* 0x000fe400078e0aa4 */
[----:B------:R-:W-:Y:S01]  /*9160*/  IMAD.MOV.U32 R160, RZ, RZ, R227 ;  /* 0x000000ffffa07224 */ /* 0x000fe200078e00e3 */
[----:B------:R-:W-:Y:S01]  /*9170*/  ISETP.GT.U32.AND P6, PT, R2, R228, PT ;  /* 0x000000e40200720c */ /* 0x000fe20003fc4070 */
[----:B------:R-:W-:-:S04]  /*9180*/  IMAD.HI.U32 R232, R246, R226, RZ ;  /* 0x000000e2f6e87227 */ /* 0x000fc800078e00ff */
[----:B------:R-:W-:Y:S01]  /*9190*/  IMAD R227, R2, R164, R233 ;  /* 0x000000a402e37224 */ /* 0x000fe200078e02e9 */
[----:B------:R-:W-:Y:S01]  /*91a0*/  IABS R164, R171 ;  /* 0x000000ab00a47213 */ /* 0x000fe20000000000 */
[----:B------:R-:W-:Y:S01]  /*91b0*/  @!P3 IMAD.MOV R160, RZ, RZ, -R160 ;  /* 0x000000ffffa0b224 */ /* 0x000fe200078e0aa0 */
[----:B------:R-:W-:Y:S01]  /*91c0*/  ISETP.GE.AND P3, PT, R162, RZ, PT ;  /* 0x000000ffa200720c */ /* 0x000fe20003f66270 */
[----:B------:R-:W-:Y:S02]  /*91d0*/  IMAD.MOV R232, RZ, RZ, -R232 ;  /* 0x000000ffffe87224 */ /* 0x000fe400078e0ae8 */
[----:B------:R-:W-:Y:S02]  /*91e0*/  IMAD.MOV.U32 R162, RZ, RZ, R224 ;  /* 0x000000ffffa27224 */ /* 0x000fe400078e00e0 */
[----:B------:R-:W-:Y:S02]  /*91f0*/  @!P4 IMAD.IADD R225, R225, 0x1, -R2 ;  /* 0x00000001e1e1c824 */ /* 0x000fe400078e0a02 */
[----:B------:R-:W-:-:S02]  /*9200*/  IMAD.MOV.U32 R224, RZ, RZ, R164 ;  /* 0x000000ffffe07224 */ /* 0x000fc400078e00a4 */
[----:B------:R-:W-:Y:S02]  /*9210*/  IMAD.MOV.U32 R164, RZ, RZ, R165 ;  /* 0x000000ffffa47224 */ /* 0x000fe400078e00a5 */
[C---:B------:R-:W-:Y:S02]  /*9220*/  IMAD R226, R2.reuse, R232, R226 ;  /* 0x000000e802e27224 */ /* 0x040fe400078e02e2 */
[----:B------:R-:W-:Y:S01]  /*9230*/  @!P2 IMAD.MOV R162, RZ, RZ, -R162 ;  /* 0x000000ffffa2a224 */ /* 0x000fe200078e0aa2 */
[----:B------:R-:W-:Y:S01]  /*9240*/  ISETP.GT.U32.AND P2, PT, R2, R229, PT ;  /* 0x000000e50200720c */ /* 0x000fe20003f44070 */
[----:B------:R-:W-:Y:S01]  /*9250*/  IMAD.MOV.U32 R165, RZ, RZ, R225 ;  /* 0x000000ffffa57224 */ /* 0x000fe200078e00e1 */
[----:B------:R-:W-:Y:S01]  /*9260*/  IABS R231, R183 ;  /* 0x000000b700e77213 */ /* 0x000fe20000000000 */
[----:B------:R-:W-:Y:S02]  /*9270*/  @!P6 IMAD.IADD R228, R228, 0x1, -R2 ;  /* 0x00000001e4e4e824 */ /* 0x000fe400078e0a02 */
[----:B------:R-:W-:Y:S01]  /*9280*/  @!P0 IMAD.MOV R165, RZ, RZ, -R165 ;  /* 0x000000ffffa58224 */ /* 0x000fe200078e0aa5 */
[----:B------:R-:W-:Y:S01]  /*9290*/  ISETP.GT.U32.AND P0, PT, R2, R226, PT ;  /* 0x000000e20200720c */ /* 0x000fe20003f04070 */
[----:B------:R-:W-:Y:S01]  /*92a0*/  @!P1 IMAD.MOV R164, RZ, RZ, -R164 ;  /* 0x000000ffffa49224 */ /* 0x000fe200078e0aa4 */
[----:B------:R-:W-:Y:S01]  /*92b0*/  ISETP.GE.AND P1, PT, R167, RZ, PT ;  /* 0x000000ffa700720c */ /* 0x000fe20003f26270 */
[----:B------:R-:W-:Y:S01]  /*92c0*/  IMAD.HI.U32 R167, R246, R224, RZ ;  /* 0x000000e0f6a77227 */ /* 0x000fe200078e00ff */
[----:B------:R-:W-:-:S03]  /*92d0*/  ISETP.GT.U32.AND P6, PT, R2, R228, PT ;  /* 0x000000e40200720c */ /* 0x000fc60003fc4070 */
[----:B------:R-:W-:Y:S01]  /*92e0*/  IMAD.HI.U32 R232, R246, R231, RZ ;  /* 0x000000e7f6e87227 */ /* 0x000fe200078e00ff */
[----:B------:R-:W-:-:S03]  /*92f0*/  ISETP.GT.U32.AND P4, PT, R2, R227, PT ;  /* 0x000000e30200720c */ /* 0x000fc60003f84070 */
[----:B------:R-:W-:Y:S02]  /*9300*/  IMAD.MOV R167, RZ, RZ, -R167 ;  /* 0x000000ffffa77224 */ /* 0x000fe400078e0aa7 */
[----:B------:R-:W-:Y:S02]  /*9310*/  IMAD.MOV R232, RZ, RZ, -R232 ;  /* 0x000000ffffe87224 */ /* 0x000fe400078e0ae8 */
[----:B------:R-:W-:Y:S02]  /*9320*/  @!P2 IMAD.IADD R229, R229, 0x1, -R2 ;  /* 0x00000001e5e5a824 */ /* 0x000fe400078e0a02 */
[C---:B------:R-:W-:Y:S02]  /*9330*/  IMAD R224, R2.reuse, R167, R224 ;  /* 0x000000a702e07224 */ /* 0x040fe400078e02e0 */
[----:B------:R-:W-:Y:S01]  /*9340*/  IMAD R225, R2, R232, R231 ;  /* 0x000000e802e17224 */ /* 0x000fe200078e02e7 */
[----:B------:R-:W-:Y:S01]  /*9350*/  IABS R231, R172 ;  /* 0x000000ac00e77213 */ /* 0x000fe20000000000 */
[----:B------:R-:W-:-:S02]  /*9360*/  @!P0 IMAD.IADD R226, R226, 0x1, -R2 ;  /* 0x00000001e2e28824 */ /* 0x000fc400078e0a02 */
[----:B------:R-:W-:Y:S02]  /*9370*/  IMAD.MOV.U32 R167, RZ, RZ, R229 ;  /* 0x000000ffffa77224 */ /* 0x000fe400078e00e5 */
[----:B------:R-:W-:Y:S02]  /*9380*/  @!P6 IMAD.IADD R228, R228, 0x1, -R2 ;  /* 0x00000001e4e4e824 */ /* 0x000fe400078e0a02 */
[----:B------:R-:W-:Y:S01]  /*9390*/  @!P5 IMAD.MOV R167, RZ, RZ, -R167 ;  /* 0x000000ffffa7d224 */ /* 0x000fe200078e0aa7 */
[----:B------:R-:W-:Y:S01]  /*93a0*/  ISETP.GT.U32.AND P5, PT, R2, R226, PT ;  /* 0x000000e20200720c */ /* 0x000fe20003fa4070 */
[----:B------:R-:W-:Y:S01]  /*93b0*/  IMAD.HI.U32 R229, R246, R231, RZ ;  /* 0x000000e7f6e57227 */ /* 0x000fe200078e00ff */
[----:B------:R-:W-:-:S03]  /*93c0*/  ISETP.GT.U32.AND P6, PT, R2, R225, PT ;  /* 0x000000e10200720c */ /* 0x000fc60003fc4070 */
[--C-:B------:R-:W-:Y:S02]  /*93d0*/  @!P4 IMAD.IADD R227, R227, 0x1, -R2.reuse ;  /* 0x00000001e3e3c824 */ /* 0x100fe400078e0a02 */
[----:B------:R-:W-:Y:S01]  /*93e0*/  IMAD.MOV R229, RZ, RZ, -R229 ;  /* 0x000000ffffe57224 */ /* 0x000fe200078e0ae5 */
[----:B------:R-:W-:Y:S02]  /*93f0*/  IABS R232, R174 ;  /* 0x000000ae00e87213 */ /* 0x000fe40000000000 */
[C---:B------:R-:W-:Y:S01]  /*9400*/  ISETP.GT.U32.AND P0, PT, R2.reuse, R227, PT ;  /* 0x000000e30200720c */ /* 0x040fe20003f04070 */
[----:B------:R-:W-:Y:S01]  /*9410*/  IMAD R231, R2, R229, R231 ;  /* 0x000000e502e77224 */ /* 0x000fe200078e02e7 */
[----:B------:R-:W-:Y:S01]  /*9420*/  ISETP.GE.AND P2, PT, R169, RZ, PT ;  /* 0x000000ffa900720c */ /* 0x000fe20003f46270 */
[----:B------:R-:W-:Y:S01]  /*9430*/  @!P5 IMAD.IADD R226, R226, 0x1, -R2 ;  /* 0x00000001e2e2d824 */ /* 0x000fe200078e0a02 */
[----:B------:R-:W-:Y:S01]  /*9440*/  IABS R233, R176 ;  /* 0x000000b000e97213 */ /* 0x000fe20000000000 */
[----:B------:R-:W-:Y:S01]  /*9450*/  IMAD.MOV.U32 R169, RZ, RZ, R228 ;  /* 0x000000ffffa97224 */ /* 0x000fe200078e00e4 */
[----:B------:R-:W-:Y:S01]  /*9460*/  ISETP.GT.U32.AND P5, PT, R2, R231, PT ;  /* 0x000000e70200720c */ /* 0x000fe20003fa4070 */
[----:B------:R-:W-:-:S02]  /*9470*/  @!P6 IMAD.IADD R225, R225, 0x1, -R2 ;  /* 0x00000001e1e1e824 */ /* 0x000fc400078e0a02 */
[----:B------:R-:W-:-:S04]  /*9480*/  IMAD.HI.U32 R229, R246, R232, RZ ;  /* 0x000000e8f6e57227 */ /* 0x000fc800078e00ff */
[----:B------:R-:W-:Y:S01]  /*9490*/  @!P3 IMAD.MOV R169, RZ, RZ, -R169 ;  /* 0x000000ffffa9b224 */ /* 0x000fe200078e0aa9 */
[C---:B------:R-:W-:Y:S01]  /*94a0*/  ISETP.GT.U32.AND P3, PT, R2.reuse, R224, PT ;  /* 0x000000e00200720c */ /* 0x040fe20003f64070 */
[----:B------:R-:W-:Y:S01]  /*94b0*/  IMAD.MOV.U32 R228, RZ, RZ, R233 ;  /* 0x000000ffffe47224 */ /* 0x000fe200078e00e9 */
[----:B------:R-:W-:Y:S01]  /*94c0*/  ISETP.GT.U32.AND P6, PT, R2, R225, PT ;  /* 0x000000e10200720c */ /* 0x000fe20003fc4070 */
[----:B------:R-:W-:Y:S02]  /*94d0*/  IMAD.MOV R229, RZ, RZ, -R229 ;  /* 0x000000ffffe57224 */ /* 0x000fe400078e0ae5 */
[----:B------:R-:W-:Y:S01]  /*94e0*/  @!P0 IMAD.IADD R227, R227, 0x1, -R2 ;  /* 0x00000001e3e38824 */ /* 0x000fe200078e0a02 */
[----:B------:R-:W-:Y:S01]  /*94f0*/  ISETP.GE.AND P0, PT, R171, RZ, PT ;  /* 0x000000ffab00720c */ /* 0x000fe20003f06270 */
[----:B------:R-:W-:-:S04]  /*9500*/  IMAD.HI.U32 R171, R246, R228, RZ ;  /* 0x000000e4f6ab7227 */ /* 0x000fc800078e00ff */
[C---:B------:R-:W-:Y:S02]  /*9510*/  IMAD R232, R2.reuse, R229, R232 ;  /* 0x000000e502e87224 */ /* 0x040fe400078e02e8 */
[----:B------:R-:W-:Y:S02]  /*9520*/  IMAD.MOV R171, RZ, RZ, -R171 ;  /* 0x000000ffffab7224 */ /* 0x000fe400078e0aab */
[----:B------:R-:W-:Y:S01]  /*9530*/  @!P5 IMAD.IADD R231, R231, 0x1, -R2 ;  /* 0x00000001e7e7d824 */ /* 0x000fe200078e0a02 */
[C---:B------:R-:W-:Y:S02]  /*9540*/  ISETP.GT.U32.AND P5, PT, R2.reuse, R232, PT ;  /* 0x000000e80200720c */ /* 0x040fe40003fa4070 */
[----:B------:R-:W-:Y:S01]  /*9550*/  ISETP.GE.AND P4, PT, R183, RZ, PT ;  /* 0x000000ffb700720c */ /* 0x000fe20003f86270 */
[----:B------:R-:W-:Y:S01]  /*9560*/  IMAD R228, R2, R171, R228 ;  /* 0x000000ab02e47224 */ /* 0x000fe200078e02e4 */
[----:B------:R-:W-:Y:S01]  /*9570*/  IABS R183, R178 ;  /* 0x000000b200b77213 */ /* 0x000fe20000000000 */
[----:B------:R-:W-:-:S02]  /*9580*/  @!P3 IMAD.IADD R224, R224, 0x1, -R2 ;  /* 0x00000001e0e0b824 */ /* 0x000fc400078e0a02 */
[----:B------:R-:W-:Y:S02]  /*9590*/  IMAD.MOV.U32 R171, RZ, RZ, R227 ;  /* 0x000000ffffab7224 */ /* 0x000fe400078e00e3 */
[----:B------:R-:W-:Y:S01]  /*95a0*/  @!P6 IMAD.IADD R225, R225, 0x1, -R2 ;  /* 0x00000001e1e1e824 */ /* 0x000fe200078e0a02 */
[----:B------:R-:W-:Y:S01]  /*95b0*/  ISETP.GE.AND P6, PT, R172, RZ, PT ;  /* 0x000000ffac00720c */ /* 0x000fe20003fc6270 */
[----:B------:R-:W-:Y:S01]  /*95c0*/  IMAD.HI.U32 R172, R246, R183, RZ ;  /* 0x000000b7f6ac7227 */ /* 0x000fe200078e00ff */
[----:B------:R-:W-:-:S03]  /*95d0*/  ISETP.GE.AND P3, PT, R174, RZ, PT ;  /* 0x000000ffae00720c */ /* 0x000fc60003f66270 */
[----:B------:R-:W-:Y:S01]  /*95e0*/  @!P1 IMAD.MOV R171, RZ, RZ, -R171 ;  /* 0x000000ffffab9224 */ /* 0x000fe200078e0aab */
[----:B------:R-:W-:Y:S01]  /*95f0*/  ISETP.GT.U32.AND P1, PT, R2, R224, PT ;  /* 0x000000e00200720c */ /* 0x000fe20003f24070 */
[----:B------:R-:W-:Y:S02]  /*9600*/  IMAD.MOV R227, RZ, RZ, -R172 ;  /* 0x000000ffffe37224 */ /* 0x000fe400078e0aac */
[----:B------:R-:W-:Y:S02]  /*9610*/  IMAD.MOV.U32 R172, RZ, RZ, R226 ;  /* 0x000000ffffac7224 */ /* 0x000fe400078e00e2 */
[----:B------:R-:W-:Y:S01]  /*9620*/  IMAD.MOV.U32 R174, RZ, RZ, R225 ;  /* 0x000000ffffae7224 */ /* 0x000fe200078e00e1 */
[----:B------:R-:W-:Y:S01]  /*9630*/  IABS R229, R179 ;  /* 0x000000b300e57213 */ /* 0x000fe20000000000 */
[----:B------:R-:W-:Y:S02]  /*9640*/  @!P5 IMAD.IADD R232, R232, 0x1, -R2 ;  /* 0x00000001e8e8d824 */ /* 0x000fe400078e0a02 */
[----:B------:R-:W-:Y:S01]  /*9650*/  @!P2 IMAD.MOV R172, RZ, RZ, -R172 ;  /* 0x000000ffffaca224 */ /* 0x000fe200078e0aac */
[C---:B------:R-:W-:Y:S01]  /*9660*/  ISETP.GT.U32.AND P2, PT, R2.reuse, R231, PT ;  /* 0x000000e70200720c */ /* 0x040fe20003f44070 */
[----:B------:R-:W-:Y:S01]  /*9670*/  @!P4 IMAD.MOV R174, RZ, RZ, -R174 ;  /* 0x000000ffffaec224 */ /* 0x000fe200078e0aae */
[C---:B------:R-:W-:Y:S01]  /*9680*/  ISETP.GT.U32.AND P4, PT, R2.reuse, R228, PT ;  /* 0x000000e40200720c */ /* 0x040fe20003f84070 */
[C---:B------:R-:W-:Y:S01]  /*9690*/  IMAD R183, R2.reuse, R227, R183 ;  /* 0x000000e302b77224 */ /* 0x040fe200078e02b7 */
[----:B------:R-:W-:Y:S01]  /*96a0*/  ISETP.GT.U32.AND P5, PT, R2, R232, PT ;  /* 0x000000e80200720c */ /* 0x000fe20003fa4070 */
[----:B------:R-:W-:-:S04]  /*96b0*/  IMAD.HI.U32 R225, R246, R229, RZ ;  /* 0x000000e5f6e17227 */ /* 0x000fc800078e00ff */
[----:B------:R-:W-:Y:S01]  /*96c0*/  @!P1 IMAD.IADD R224, R224, 0x1, -R2 ;  /* 0x00000001e0e09824 */ /* 0x000fe200078e0a02 */
[----:B------:R-:W-:Y:S01]  /*96d0*/  ISETP.GT.U32.AND P1, PT, R2, R183, PT ;  /* 0x000000b70200720c */ /* 0x000fe20003f24070 */
[----:B------:R-:W-:Y:S01]  /*96e0*/  IMAD.MOV R225, RZ, RZ, -R225 ;  /* 0x000000ffffe17224 */ /* 0x000fe200078e0ae1 */
[----:B------:R-:W-:-:S03]  /*96f0*/  IABS R233, R185 ;  /* 0x000000b900e97213 */ /* 0x000fc60000000000 */
[----:B------:R-:W-:Y:S01]  /*9700*/  IMAD R229, R2, R225, R229 ;  /* 0x000000e102e57224 */ /* 0x000fe200078e02e5 */
[----:B------:R-:W-:Y:S01]  /*9710*/  IABS R226, R181 ;  /* 0x000000b500e27213 */ /* 0x000fe20000000000 */
[--C-:B------:R-:W-:Y:S01]  /*9720*/  @!P2 IMAD.IADD R231, R231, 0x1, -R2.reuse ;  /* 0x00000001e7e7a824 */ /* 0x100fe200078e0a02 */
[----:B------:R-:W-:Y:S01]  /*9730*/  ISETP.GE.AND P2, PT, R176, RZ, PT ;  /* 0x000000ffb000720c */ /* 0x000fe20003f46270 */
[--C-:B------:R-:W-:Y:S02]  /*9740*/  @!P4 IMAD.IADD R228, R228, 0x1, -R2.reuse ;  /* 0x00000001e4e4c824 */ /* 0x100fe400078e0a02 */
[----:B------:R-:W-:Y:S01]  /*9750*/  @!P5 IMAD.IADD R232, R232, 0x1, -R2 ;  /* 0x00000001e8e8d824 */ /* 0x000fe200078e0a02 */
[----:B------:R-:W-:Y:S01]  /*9760*/  ISETP.GT.U32.AND P5, PT, R2, R229, PT ;  /* 0x000000e50200720c */ /* 0x000fe20003fa4070 */
[----:B------:R-:W-:Y:S02]  /*9770*/  IMAD.MOV.U32 R176, RZ, RZ, R224 ;  /* 0x000000ffffb07224 */ /* 0x000fe400078e00e0 */
[----:B------:R-:W-:Y:S01]  /*9780*/  IMAD.HI.U32 R224, R246, R233, RZ ;  /* 0x000000e9f6e07227 */ /* 0x000fe200078e00ff */
[----:B------:R-:W-:-:S03]  /*9790*/  ISETP.GT.U32.AND P4, PT, R2, R228, PT ;  /* 0x000000e40200720c */ /* 0x000fc60003f84070 */
[----:B------:R-:W-:-:S04]  /*97a0*/  IMAD.HI.U32 R227, R246, R226, RZ ;  /* 0x000000e2f6e37227 */ /* 0x000fc800078e00ff */
[----:B------:R-:W-:Y:S02]  /*97b0*/  @!P1 IMAD.IADD R183, R183, 0x1, -R2 ;  /* 0x00000001b7b79824 */ /* 0x000fe400078e0a02 */
[----:B------:R-:W-:Y:S02]  /*97c0*/  IMAD.MOV R224, RZ, RZ, -R224 ;  /* 0x000000ffffe07224 */ /* 0x000fe400078e0ae0 */
[----:B------:R-:W-:Y:S01]  /*97d0*/  IMAD.MOV R227, RZ, RZ, -R227 ;  /* 0x000000ffffe37224 */ /* 0x000fe200078e0ae3 */
[C---:B------:R-:W-:Y:S01]  /*97e0*/  ISETP.GT.U32.AND P1, PT, R2.reuse, R183, PT ;  /* 0x000000b70200720c */ /* 0x040fe20003f24070 */
[C---:B------:R-:W-:Y:S01]  /*97f0*/  IMAD R224, R2.reuse, R224, R233 ;  /* 0x000000e002e07224 */ /* 0x040fe200078e02e9 */
[----:B------:R-:W-:Y:S01]  /*9800*/  IABS R225, R186 ;  /* 0x000000ba00e17213 */ /* 0x000fe20000000000 */
[C---:B------:R-:W-:Y:S02]  /*9810*/  IMAD R226, R2.reuse, R227, R226 ;  /* 0x000000e302e27224 */ /* 0x040fe400078e02e2 */
[----:B------:R-:W-:Y:S01]  /*9820*/  @!P5 IMAD.IADD R229, R229, 0x1, -R2 ;  /* 0x00000001e5e5d824 */ /* 0x000fe200078e0a02 */
[----:B------:R-:W-:Y:S01]  /*9830*/  ISETP.GT.U32.AND P5, PT, R2, R224, PT ;  /* 0x000000e00200720c */ /* 0x000fe20003fa4070 */
[----:B------:R-:W-:Y:S01]  /*9840*/  @!P0 IMAD.MOV R176, RZ, RZ, -R176 ;  /* 0x000000ffffb08224 */ /* 0x000fe200078e0ab0 */
[----:B------:R-:W-:Y:S01]  /*9850*/  ISETP.GE.AND P0, PT, R178, RZ, PT ;  /* 0x000000ffb200720c */ /* 0x000fe20003f06270 */
[----:B------:R-:W-:Y:S01]  /*9860*/  @!P4 IMAD.IADD R228, R228, 0x1, -R2 ;  /* 0x00000001e4e4c824 */ /* 0x000fe200078e0a02 */
[----:B------:R-:W-:Y:S01]  /*9870*/  ISETP.GT.U32.AND P4, PT, R2, R226, PT ;  /* 0x000000e20200720c */ /* 0x000fe20003f84070 */
[----:B------:R-:W-:Y:S01]  /*9880*/  IMAD.HI.U32 R178, R246, R225, RZ ;  /* 0x000000e1f6b27227 */ /* 0x000fe200078e00ff */
[----:B------:R-:W-:-:S03]  /*9890*/  IABS R227, R190 ;  /* 0x000000be00e37213 */ /* 0x000fc60000000000 */
[----:B------:R-:W-:Y:S01]  /*98a0*/  @!P1 IMAD.IADD R183, R183, 0x1, -R2 ;  /* 0x00000001b7b79824 */ /* 0x000fe200078e0a02 */
[----:B------:R-:W-:Y:S01]  /*98b0*/  ISETP.GE.AND P1, PT, R179, RZ, PT ;  /* 0x000000ffb300720c */ /* 0x000fe20003f26270 */
[----:B------:R-:W-:Y:S02]  /*98c0*/  IMAD.MOV R178, RZ, RZ, -R178 ;  /* 0x000000ffffb27224 */ /* 0x000fe400078e0ab2 */
[----:B------:R-:W-:Y:S01]  /*98d0*/  IMAD.HI.U32 R179, R246, R227, RZ ;  /* 0x000000e3f6b37227 */ /* 0x000fe200078e00ff */
[----:B------:R-:W-:-:S03]  /*98e0*/  IABS R234, R188 ;  /* 0x000000bc00ea7213 */ /* 0x000fc60000000000 */
[----:B------:R-:W-:Y:S02]  /*98f0*/  IMAD R225, R2, R178, R225 ;  /* 0x000000b202e17224 */ /* 0x000fe400078e02e1 */
[----:B------:R-:W-:Y:S02]  /*9900*/  IMAD.MOV.U32 R178, RZ, RZ, R231 ;  /* 0x000000ffffb27224 */ /* 0x000fe400078e00e7 */
[--C-:B------:R-:W-:Y:S02]  /*9910*/  @!P5 IMAD.IADD R224, R224, 0x1, -R2.reuse ;  /* 0x00000001e0e0d824 */ /* 0x100fe400078e0a02 */
[----:B------:R-:W-:Y:S02]  /*9920*/  IMAD.MOV R179, RZ, RZ, -R179 ;  /* 0x000000ffffb37224 */ /* 0x000fe400078e0ab3 */
[----:B------:R-:W-:Y:S01]  /*9930*/  @!P4 IMAD.IADD R226, R226, 0x1, -R2 ;  /* 0x00000001e2e2c824 */ /* 0x000fe200078e0a02 */
[----:B------:R-:W-:Y:S01]  /*9940*/  ISETP.GE.AND P4, PT, R181, RZ, PT ;  /* 0x000000ffb500720c */ /* 0x000fe20003f86270 */
[----:B------:R-:W-:Y:S01]  /*9950*/  @!P6 IMAD.MOV R178, RZ, RZ, -R178 ;  /* 0x000000ffffb2e224 */ /* 0x000fe200078e0ab2 */
[C---:B------:R-:W-:Y:S01]  /*9960*/  ISETP.GT.U32.AND P6, PT, R2.reuse, R224, PT ;  /* 0x000000e00200720c */ /* 0x040fe20003fc4070 */
[C---:B------:R-:W-:Y:S01]  /*9970*/  IMAD R227, R2.reuse, R179, R227 ;  /* 0x000000b302e37224 */ /* 0x040fe200078e02e3 */
[----:B------:R-:W-:Y:S01]  /*9980*/  ISETP.GT.U32.AND P5, PT, R2, R229, PT ;  /* 0x000000e50200720c */ /* 0x000fe20003fa4070 */
[----:B------:R-:W-:-:S02]  /*9990*/  IMAD.MOV.U32 R181, RZ, RZ, R228 ;  /* 0x000000ffffb57224 */ /* 0x000fc400078e00e4 */
[----:B------:R-:W-:-:S04]  /*99a0*/  IMAD.HI.U32 R231, R246, R234, RZ ;  /* 0x000000eaf6e77227 */ /* 0x000fc800078e00ff */
[----:B------:R-:W-:Y:S02]  /*99b0*/  IMAD.MOV.U32 R179, RZ, RZ, R232 ;  /* 0x000000ffffb37224 */ /* 0x000fe400078e00e8 */
[----:B------:R-:W-:Y:S01]  /*99c0*/  @!P2 IMAD.MOV R181, RZ, RZ, -R181 ;  /* 0x000000ffffb5a224 */ /* 0x000fe200078e0ab5 */
[C---:B------:R-:W-:Y:S01]  /*99d0*/  ISETP.GT.U32.AND P2, PT, R2.reuse, R227, PT ;  /* 0x000000e30200720c */ /* 0x040fe20003f44070 */
[----:B------:R-:W-:Y:S02]  /*99e0*/  IMAD.MOV R231, RZ, RZ, -R231 ;  /* 0x000000ffffe77224 */ /* 0x000fe400078e0ae7 */
[----:B------:R-:W-:Y:S01]  /*99f0*/  @!P3 IMAD.MOV R179, RZ, RZ, -R179 ;  /* 0x000000ffffb3b224 */ /* 0x000fe200078e0ab3 */
[C---:B------:R-:W-:Y:S01]  /*9a00*/  ISETP.GT.U32.AND P3, PT, R2.reuse, R226, PT ;  /* 0x000000e20200720c */ /* 0x040fe20003f64070 */
[----:B------:R-:W-:Y:S02]  /*9a10*/  IMAD R228, R2, R231, R234 ;  /* 0x000000e702e47224 */ /* 0x000fe400078e02ea */
[----:B------:R-:W-:-:S02]  /*9a20*/  @!P6 IMAD.IADD R224, R224, 0x1, -R2 ;  /* 0x00000001e0e0e824 */ /* 0x000fc400078e0a02 */
[--C-:B------:R-:W-:Y:S01]  /*9a30*/  @!P5 IMAD.IADD R229, R229, 0x1, -R2.reuse ;  /* 0x00000001e5e5d824 */ /* 0x100fe200078e0a02 */
[C---:B------:R-:W-:Y:S01]  /*9a40*/  ISETP.GT.U32.AND P6, PT, R2.reuse, R228, PT ;  /* 0x000000e40200720c */ /* 0x040fe20003fc4070 */
[----:B------:R-:W-:Y:S01]  /*9a50*/  @!P0 IMAD.MOV R183, RZ, RZ, -R183 ;  /* 0x000000ffffb78224 */ /* 0x000fe200078e0ab7 */
[----:B------:R-:W-:Y:S01]  /*9a60*/  ISETP.GT.U32.AND P5, PT, R2, R225, PT ;  /* 0x000000e10200720c */ /* 0x000fe20003fa4070 */
[--C-:B------:R-:W-:Y:S01]  /*9a70*/  @!P2 IMAD.IADD R227, R227, 0x1, -R2.reuse ;  /* 0x00000001e3e3a824 */ /* 0x100fe200078e0a02 */
[----:B------:R-:W-:Y:S01]  /*9a80*/  ISETP.GE.AND P0, PT, R185, RZ, PT ;  /* 0x000000ffb900720c */ /* 0x000fe20003f06270 */
[----:B------:R-:W-:Y:S01]  /*9a90*/  IMAD.MOV.U32 R185, RZ, RZ, R229 ;  /* 0x000000ffffb97224 */ /* 0x000fe200078e00e5 */
[----:B------:R-:W-:Y:S01]  /*9aa0*/  IABS R233, R192 ;  /* 0x000000c000e97213 */ /* 0x000fe20000000000 */
[----:B------:R-:W-:Y:S01]  /*9ab0*/  @!P3 IMAD.IADD R226, R226, 0x1, -R2 ;  /* 0x00000001e2e2b824 */ /* 0x000fe200078e0a02 */
[----:B------:R-:W-:Y:S01]  /*9ac0*/  ISETP.GE.AND P3, PT, R190, RZ, PT ;  /* 0x000000ffbe00720c */ /* 0x000fe20003f66270 */
[----:B------:R-:W-:Y:S01]  /*9ad0*/  @!P1 IMAD.MOV R185, RZ, RZ, -R185 ;  /* 0x000000ffffb99224 */ /* 0x000fe200078e0ab9 */
[----:B------:R-:W-:Y:S01]  /*9ae0*/  ISETP.GT.U32.AND P1, PT, R2, R227, PT ;  /* 0x000000e30200720c */ /* 0x000fe20003f24070 */
[----:B------:R-:W-:Y:S01]  /*9af0*/  IMAD.HI.U32 R190, R246, R233, RZ ;  /* 0x000000e9f6be7227 */ /* 0x000fe200078e00ff */
[----:B------:R-:W-:-:S02]  /*9b00*/  ISETP.GE.AND P2, PT, R186, RZ, PT ;  /* 0x000000ffba00720c */ /* 0x000fc40003f46270 */
[----:B------:R-:W-:Y:S01]  /*9b10*/  IABS R231, R193 ;  /* 0x000000c100e77213 */ /* 0x000fe20000000000 */
[----:B------:R-:W-:Y:S02]  /*9b20*/  IMAD.MOV.U32 R186, RZ, RZ, R226 ;  /* 0x000000ffffba7224 */ /* 0x000fe400078e00e2 */
[----:B------:R-:W-:Y:S02]  /*9b30*/  @!P6 IMAD.IADD R228, R228, 0x1, -R2 ;  /* 0x00000001e4e4e824 */ /* 0x000fe400078e0a02 */
[----:B------:R-:W-:Y:S02]  /*9b40*/  IMAD.MOV R190, RZ, RZ, -R190 ;  /* 0x000000ffffbe7224 */ /* 0x000fe400078e0abe */
[----:B------:R-:W-:Y:S01]  /*9b50*/  @!P5 IMAD.IADD R225, R225, 0x1, -R2 ;  /* 0x00000001e1e1d824 */ /* 0x000fe200078e0a02 */
[----:B------:R-:W-:Y:S01]  /*9b60*/  ISETP.GE.AND P5, PT, R188, RZ, PT ;  /* 0x000000ffbc00720c */ /* 0x000fe20003fa6270 */
[----:B------:R-:W-:Y:S01]  /*9b70*/  @!P4 IMAD.MOV R186, RZ, RZ, -R186 ;  /* 0x000000ffffbac224 */ /* 0x000fe200078e0aba */
[----:B------:R-:W-:Y:S01]  /*9b80*/  IABS R188, R197 ;  /* 0x000000c500bc7213 */ /* 0x000fe20000000000 */
[C---:B------:R-:W-:Y:S01]  /*9b90*/  IMAD R229, R2.reuse, R190, R233 ;  /* 0x000000be02e57224 */ /* 0x040fe200078e02e9 */
[----:B------:R-:W-:Y:S01]  /*9ba0*/  ISETP.GT.U32.AND P4, PT, R2, R228, PT ;  /* 0x000000e40200720c */ /* 0x000fe20003f84070 */
[----:B------:R-:W-:-:S04]  /*9bb0*/  IMAD.HI.U32 R190, R246, R231, RZ ;  /* 0x000000e7f6be7227 */ /* 0x000fc800078e00ff */
[----:B------:R-:W-:Y:S02]  /*9bc0*/  IMAD.MOV.U32 R226, RZ, RZ, R188 ;  /* 0x000000ffffe27224 */ /* 0x000fe400078e00bc */
[----:B------:R-:W-:Y:S02]  /*9bd0*/  @!P1 IMAD.IADD R227, R227, 0x1, -R2 ;  /* 0x00000001e3e39824 */ /* 0x000fe400078e0a02 */
[----:B------:R-:W-:Y:S02]  /*9be0*/  IMAD.MOV.U32 R188, RZ, RZ, R224 ;  /* 0x000000ffffbc7224 */ /* 0x000fe400078e00e0 */
[----:B------:R-:W-:Y:S01]  /*9bf0*/  IMAD.MOV R224, RZ, RZ, -R190 ;  /* 0x000000ffffe07224 */ /* 0x000fe200078e0abe */
[C---:B------:R-:W-:Y:S01]  /*9c00*/  ISETP.GT.U32.AND P6, PT, R2.reuse, R225, PT ;  /* 0x000000e10200720c */ /* 0x040fe20003fc4070 */
[----:B------:R-:W-:Y:S01]  /*9c10*/  IMAD.MOV.U32 R190, RZ, RZ, R227 ;  /* 0x000000ffffbe7224 */ /* 0x000fe200078e00e3 */
[C---:B------:R-:W-:Y:S01]  /*9c20*/  ISETP.GT.U32.AND P1, PT, R2.reuse, R229, PT ;  /* 0x000000e50200720c */ /* 0x040fe20003f24070 */
[----:B------:R-:W-:-:S02]  /*9c30*/  IMAD R227, R2, R224, R231 ;  /* 0x000000e002e37224 */ /* 0x000fc400078e02e7 */
[----:B------:R-:W-:-:S03]  /*9c40*/  @!P4 IMAD.IADD R228, R228, 0x1, -R2 ;  /* 0x00000001e4e4c824 */ /* 0x000fc600078e0a02 */
[----:B------:R-:W-:Y:S01]  /*9c50*/  ISETP.GT.U32.AND P4, PT, R2, R227, PT ;  /* 0x000000e30200720c */ /* 0x000fe20003f84070 */
[----:B------:R-:W-:Y:S01]  /*9c60*/  @!P0 IMAD.MOV R188, RZ, RZ, -R188 ;  /* 0x000000ffffbc8224 */ /* 0x000fe200078e0abc */
[----:B------:R-:W-:-:S03]  /*9c70*/  ISETP.GE.AND P0, PT, R192, RZ, PT ;  /* 0x000000ffc000720c */ /* 0x000fc60003f06270 */
[--C-:B------:R-:W-:Y:S01]  /*9c80*/  @!P6 IMAD.IADD R225, R225, 0x1, -R2.reuse ;  /* 0x00000001e1e1e824 */ /* 0x100fe200078e0a02 */
[----:B------:R-:W-:Y:S01]  /*9c90*/  ISETP.GE.AND P6, PT, R197, RZ, PT ;  /* 0x000000ffc500720c */ /* 0x000fe20003fc6270 */
[----:B------:R-:W-:Y:S01]  /*9ca0*/  @!P1 IMAD.IADD R229, R229, 0x1, -R2 ;  /* 0x00000001e5e59824 */ /* 0x000fe200078e0a02 */
[----:B------:R-:W-:Y:S01]  /*9cb0*/  IABS R197, R202 ;  /* 0x000000ca00c57213 */ /* 0x000fe20000000000 */
[----:B------:R-:W-:-:S04]  /*9cc0*/  IMAD.HI.U32 R192, R246, R226, RZ ;  /* 0x000000e2f6c07227 */ /* 0x000fc800078e00ff */
[----:B------:R-:W-:Y:S01]  /*9cd0*/  @!P4 IMAD.IADD R227, R227, 0x1, -R2 ;  /* 0x00000001e3e3c824 */ /* 0x000fe200078e0a02 */
[----:B------:R-:W-:Y:S01]  /*9ce0*/  ISETP.GT.U32.AND P4, PT, R2, R229, PT ;  /* 0x000000e50200720c */ /* 0x000fe20003f84070 */
[----:B------:R-:W-:Y:S02]  /*9cf0*/  IMAD.MOV R192, RZ, RZ, -R192 ;  /* 0x000000ffffc07224 */ /* 0x000fe400078e0ac0 */
[----:B------:R-:W-:-:S04]  /*9d00*/  IMAD.HI.U32 R232, R246, R197, RZ ;  /* 0x000000c5f6e87227 */ /* 0x000fc800078e00ff */
[----:B------:R-:W-:Y:S01]  /*9d10*/  @!P3 IMAD.MOV R190, RZ, RZ, -R190 ;  /* 0x000000ffffbeb224 */ /* 0x000fe200078e0abe */
[----:B------:R-:W-:Y:S01]  /*9d20*/  ISETP.GE.AND P3, PT, R193, RZ, PT ;  /* 0x000000ffc100720c */ /* 0x000fe20003f66270 */
[----:B------:R-:W-:Y:S02]  /*9d30*/  IMAD.MOV.U32 R193, RZ, RZ, R228 ;  /* 0x000000ffffc17224 */ /* 0x000fe400078e00e4 */
[C---:B------:R-:W-:Y:S02]  /*9d40*/  IMAD R224, R2.reuse, R192, R226 ;  /* 0x000000c002e07224 */ /* 0x040fe400078e02e2 */
[----:B------:R-:W-:Y:S02]  /*9d50*/  IMAD.MOV R228, RZ, RZ, -R232 ;  /* 0x000000ffffe47224 */ /* 0x000fe400078e0ae8 */
[----:B------:R-:W-:Y:S01]  /*9d60*/  @!P5 IMAD.MOV R193, RZ, RZ, -R193 ;  /* 0x000000ffffc1d224 */ /* 0x000fe200078e0ac1 */
[C---:B------:R-:W-:Y:S01]  /*9d70*/  ISETP.GT.U32.AND P5, PT, R2.reuse, R224, PT ;  /* 0x000000e00200720c */ /* 0x040fe20003fa4070 */
[----:B------:R-:W-:Y:S01]  /*9d80*/  IMAD R228, R2, R228, R197 ;  /* 0x000000e402e47224 */ /* 0x000fe200078e02c5 */
[----:B------:R-:W-:Y:S01]  /*9d90*/  ISETP.GE.AND P1, PT, R202, RZ, PT ;  /* 0x000000ffca00720c */ /* 0x000fe20003f26270 */
[----:B------:R-:W-:Y:S01]  /*9da0*/  @!P4 IMAD.IADD R229, R229, 0x1, -R2 ;  /* 0x00000001e5e5c824 */ /* 0x000fe200078e0a02 */
[----:B------:R-:W-:Y:S01]  /*9db0*/  IABS R202, R195 ;  /* 0x000000c300ca7213 */ /* 0x000fe20000000000 */
[----:B------:R-:W-:Y:S01]  /*9dc0*/  IMAD.MOV.U32 R192, RZ, RZ, R225 ;  /* 0x000000ffffc07224 */ /* 0x000fe200078e00e1 */
[----:B------:R-:W-:-:S03]  /*9dd0*/  ISETP.GT.U32.AND P4, PT, R2, R228, PT ;  /* 0x000000e40200720c */ /* 0x000fc60003f84070 */
[----:B------:R-:W-:-:S04]  /*9de0*/  IMAD.HI.U32 R225, R246, R202, RZ ;  /* 0x000000caf6e17227 */ /* 0x000fc800078e00ff */
[----:B------:R-:W-:Y:S01]  /*9df0*/  @!P2 IMAD.MOV R192, RZ, RZ, -R192 ;  /* 0x000000ffffc0a224 */ /* 0x000fe200078e0ac0 */
[----:B------:R-:W-:Y:S01]  /*9e00*/  ISETP.GT.U32.AND P2, PT, R2, R227, PT ;  /* 0x000000e30200720c */ /* 0x000fe20003f44070 */
[----:B------:R-:W-:Y:S01]  /*9e10*/  IMAD.MOV R225, RZ, RZ, -R225 ;  /* 0x000000ffffe17224 */ /* 0x000fe200078e0ae1 */
[----:B------:R-:W-:Y:S01]  /*9e20*/  IABS R226, R200 ;  /* 0x000000c800e27213 */ /* 0x000fe20000000000 */
[----:B------:R-:W-:Y:S01]  /*9e30*/  @!P5 IMAD.IADD R224, R224, 0x1, -R2 ;  /* 0x00000001e0e0d824 */ /* 0x000fe200078e0a02 */
[----:B------:R-:W-:Y:S01]  /*9e40*/  ISETP.GE.AND P5, PT, R195, RZ, PT ;  /* 0x000000ffc300720c */ /* 0x000fe20003fa6270 */
[----:B------:R-:W-:Y:S01]  /*9e50*/  IMAD R202, R2, R225, R202 ;  /* 0x000000e102ca7224 */ /* 0x000fe200078e02ca */
[----:B------:R-:W-:Y:S01]  /*9e60*/  IABS R225, R204 ;  /* 0x000000cc00e17213 */ /* 0x000fe20000000000 */
[----:B------:R-:W-:Y:S02]  /*9e70*/  IMAD.MOV.U32 R195, RZ, RZ, R229 ;  /* 0x000000ffffc37224 */ /* 0x000fe400078e00e5 */
[----:B------:R-:W-:Y:S01]  /*9e80*/  @!P4 IMAD.IADD R228, R228, 0x1, -R2 ;  /* 0x00000001e4e4c824 */ /* 0x000fe200078e0a02 */
[----:B------:R-:W-:Y:S01]  /*9e90*/  ISETP.GT.U32.AND P4, PT, R2, R224, PT ;  /* 0x000000e00200720c */ /* 0x000fe20003f84070 */
[----:B------:R-:W-:Y:S01]  /*9ea0*/  IMAD.HI.U32 R197, R246, R226, RZ ;  /* 0x000000e2f6c57227 */ /* 0x000fe200078e00ff */
[----:B------:R-:W-:-:S03]  /*9eb0*/  IABS R231, R199 ;  /* 0x000000c700e77213 */ /* 0x000fc60000000000 */
[----:B------:R-:W-:Y:S01]  /*9ec0*/  @!P0 IMAD.MOV R195, RZ, RZ, -R195 ;  /* 0x000000ffffc38224 */ /* 0x000fe200078e0ac3 */
[C---:B------:R-:W-:Y:S01]  /*9ed0*/  ISETP.GT.U32.AND P0, PT, R2.reuse, R228, PT ;  /* 0x000000e40200720c */ /* 0x040fe20003f04070 */
[----:B------:R-:W-:Y:S01]  /*9ee0*/  @!P2 IMAD.IADD R227, R227, 0x1, -R2 ;  /* 0x00000001e3e3a824 */ /* 0x000fe200078e0a02 */
[----:B------:R-:W-:Y:S01]  /*9ef0*/  ISETP.GT.U32.AND P2, PT, R2, R202, PT ;  /* 0x000000ca0200720c */ /* 0x000fe20003f44070 */
[----:B------:R-:W-:Y:S02]  /*9f00*/  IMAD.MOV R197, RZ, RZ, -R197 ;  /* 0x000000ffffc57224 */ /* 0x000fe400078e0ac5 */
[----:B------:R-:W-:-:S04]  /*9f10*/  IMAD.HI.U32 R233, R246, R225, RZ ;  /* 0x000000e1f6e97227 */ /* 0x000fc800078e00ff */
[----:B------:R-:W-:Y:S02]  /*9f20*/  IMAD R226, R2, R197, R226 ;  /* 0x000000c502e27224 */ /* 0x000fe400078e02e2 */
[----:B------:R-:W-:Y:S02]  /*9f30*/  IMAD.MOV R233, RZ, RZ, -R233 ;  /* 0x000000ffffe97224 */ /* 0x000fe400078e0ae9 */
[----:B------:R-:W-:-:S04]  /*9f40*/  IMAD.HI.U32 R232, R246, R231, RZ ;  /* 0x000000e7f6e87227 */ /* 0x000fc800078e00ff */
[----:B------:R-:W-:Y:S02]  /*9f50*/  IMAD.MOV.U32 R197, RZ, RZ, R227 ;  /* 0x000000ffffc57224 */ /* 0x000fe400078e00e3 */
[----:B------:R-:W-:Y:S02]  /*9f60*/  IMAD R227, R2, R233, R225 ;  /* 0x000000e902e37224 */ /* 0x000fe400078e02e1 */
[----:B------:R-:W-:Y:S01]  /*9f70*/  @!P4 IMAD.IADD R224, R224, 0x1, -R2 ;  /* 0x00000001e0e0c824 */ /* 0x000fe200078e0a02 */
[----:B------:R-:W-:Y:S01]  /*9f80*/  ISETP.GT.U32.AND P4, PT, R2, R226, PT ;  /* 0x000000e20200720c */ /* 0x000fe20003f84070 */
[----:B------:R-:W-:Y:S02]  /*9f90*/  IMAD.MOV R232, RZ, RZ, -R232 ;  /* 0x000000ffffe87224 */ /* 0x000fe400078e0ae8 */
[----:B------:R-:W-:Y:S01]  /*9fa0*/  @!P0 IMAD.IADD R228, R228, 0x1, -R2 ;  /* 0x00000001e4e48824 */ /* 0x000fe200078e0a02 */
[C---:B------:R-:W-:Y:S01]  /*9fb0*/  ISETP.GT.U32.AND P0, PT, R2.reuse, R227, PT ;  /* 0x000000e30200720c */ /* 0x040fe20003f04070 */
[----:B------:R-:W-:-:S02]  /*9fc0*/  IMAD R231, R2, R232, R231 ;  /* 0x000000e802e77224 */ /* 0x000fc400078e02e7 */
[--C-:B------:R-:W-:Y:S01]  /*9fd0*/  @!P2 IMAD.IADD R202, R202, 0x1, -R2.reuse ;  /* 0x00000001cacaa824 */ /* 0x100fe200078e0a02 */
[----:B------:R-:W-:Y:S01]  /*9fe0*/  IABS R232, R206 ;  /* 0x000000ce00e87213 */ /* 0x000fe20000000000 */
[----:B------:R-:W-:Y:S01]  /*9ff0*/  @!P3 IMAD.MOV R197, RZ, RZ, -R197 ;  /* 0x000000ffffc5b224 */ /* 0x000fe200078e0ac5 */
[C---:B------:R-:W-:Y:S02]  /*a000*/  ISETP.GT.U32.AND P3, PT, R2.reuse, R231, PT ;  /* 0x000000e70200720c */ /* 0x040fe40003f64070 */
[----:B------:R-:W-:Y:S01]  /*a010*/  ISETP.GT.U32.AND P2, PT, R2, R202, PT ;  /* 0x000000ca0200720c */ /* 0x000fe20003f44070 */
[----:B------:R-:W-:Y:S01]  /*a020*/  @!P4 IMAD.IADD R226, R226, 0x1, -R2 ;  /* 0x00000001e2e2c824 */ /* 0x000fe200078e0a02 */
[----:B------:R-:W-:Y:S01]  /*a030*/  IABS R229, R207 ;  /* 0x000000cf00e57213 */ /* 0x000fe20000000000 */
[----:B------:R-:W-:-:S04]  /*a040*/  IMAD.HI.U32 R225, R246, R232, RZ ;  /* 0x000000e8f6e17227 */ /* 0x000fc800078e00ff */
[----:B------:R-:W-:Y:S01]  /*a050*/  @!P0 IMAD.IADD R227, R227, 0x1, -R2 ;  /* 0x00000001e3e38824 */ /* 0x000fe200078e0a02 */
[----:B------:R-:W-:Y:S01]  /*a060*/  ISETP.GT.U32.AND P0, PT, R2, R226, PT ;  /* 0x000000e20200720c */ /* 0x000fe20003f04070 */
[----:B------:R-:W-:Y:S02]  /*a070*/  IMAD.MOV R225, RZ, RZ, -R225 ;  /* 0x000000ffffe17224 */ /* 0x000fe400078e0ae1 */
[----:B------:R-:W-:-:S04]  /*a080*/  IMAD.HI.U32 R233, R246, R229, RZ ;  /* 0x000000e5f6e97227 */ /* 0x000fc800078e00ff */
[--C-:B------:R-:W-:Y:S02]  /*a090*/  @!P2 IMAD.IADD R202, R202, 0x1, -R2.reuse ;  /* 0x00000001cacaa824 */ /* 0x100fe400078e0a02 */
[----:B------:R-:W-:Y:S02]  /*a0a0*/  @!P3 IMAD.IADD R231, R231, 0x1, -R2 ;  /* 0x00000001e7e7b824 */ /* 0x000fe400078e0a02 */
[C---:B------:R-:W-:Y:S02]  /*a0b0*/  IMAD R225, R2.reuse, R225, R232 ;  /* 0x000000e102e17224 */ /* 0x040fe400078e02e8 */
[----:B------:R-:W-:Y:S01]  /*a0c0*/  IMAD.MOV R233, RZ, RZ, -R233 ;  /* 0x000000ffffe97224 */ /* 0x000fe200078e0ae9 */
[----:B------:R-:W-:Y:S01]  /*a0d0*/  ISETP.GE.AND P2, PT, R199, RZ, PT ;  /* 0x000000ffc700720c */ /* 0x000fe20003f46270 */
[----:B------:R-:W-:Y:S01]  /*a0e0*/  IMAD.MOV.U32 R199, RZ, RZ, R224 ;  /* 0x000000ffffc77224 */ /* 0x000fe200078e00e0 */
[C---:B------:R-:W-:Y:S01]  /*a0f0*/  ISETP.GT.U32.AND P4, PT, R2.reuse, R231, PT ;  /* 0x000000e70200720c */ /* 0x040fe20003f84070 */
[----:B------:R-:W-:Y:S01]  /*a100*/  @!P5 IMAD.MOV R202, RZ, RZ, -R202 ;  /* 0x000000ffffcad224 */ /* 0x000fe200078e0aca */
[C---:B------:R-:W-:Y:S01]  /*a110*/  ISETP.GT.U32.AND P5, PT, R2.reuse, R225, PT ;  /* 0x000000e10200720c */ /* 0x040fe20003fa4070 */
[----:B------:R-:W-:Y:S01]  /*a120*/  IMAD R224, R2, R233, R229 ;  /* 0x000000e902e07224 */ /* 0x000fe200078e02e5 */
[----:B------:R-:W-:Y:S01]  /*a130*/  IABS R232, R219 ;  /* 0x000000db00e87213 */ /* 0x000fe20000000000 */
[----:B------:R-:W-:Y:S01]  /*a140*/  @!P0 IMAD.IADD R226, R226, 0x1, -R2 ;  /* 0x00000001e2e28824 */ /* 0x000fe200078e0a02 */
[----:B------:R-:W-:-:S02]  /*a150*/  ISETP.GE.AND P3, PT, R200, RZ, PT ;  /* 0x000000ffc800720c */ /* 0x000fc40003f66270 */
[----:B------:R-:W-:Y:S01]  /*a160*/  ISETP.GT.U32.AND P0, PT, R2, R224, PT ;  /* 0x000000e00200720c */ /* 0x000fe20003f04070 */
[----:B------:R-:W-:Y:S02]  /*a170*/  IMAD.MOV.U32 R200, RZ, RZ, R228 ;  /* 0x000000ffffc87224 */ /* 0x000fe400078e00e4 */
[----:B------:R-:W-:-:S04]  /*a180*/  IMAD.HI.U32 R228, R246, R232, RZ ;  /* 0x000000e8f6e47227 */ /* 0x000fc800078e00ff */
[----:B------:R-:W-:Y:S01]  /*a190*/  @!P6 IMAD.MOV R199, RZ, RZ, -R199 ;  /* 0x000000ffffc7e224 */ /* 0x000fe200078e0ac7 */
[----:B------:R-:W-:Y:S01]  /*a1a0*/  ISETP.GT.U32.AND P6, PT, R2, R227, PT ;  /* 0x000000e30200720c */ /* 0x000fe20003fc4070 */
[----:B------:R-:W-:Y:S01]  /*a1b0*/  @!P1 IMAD.MOV R200, RZ, RZ, -R200 ;  /* 0x000000ffffc89224 */ /* 0x000fe200078e0ac8 */
[----:B------:R-:W-:Y:S01]  /*a1c0*/  ISETP.GE.AND P1, PT, R204, RZ, PT ;  /* 0x000000ffcc00720c */ /* 0x000fe20003f26270 */
[----:B------:R-:W-:Y:S01]  /*a1d0*/  IMAD.MOV R228, RZ, RZ, -R228 ;  /* 0x000000ffffe47224 */ /* 0x000fe200078e0ae4 */
[----:B------:R-:W-:Y:S01]  /*a1e0*/  IABS R204, R211 ;  /* 0x000000d300cc7213 */ /* 0x000fe20000000000 */
[--C-:B------:R-:W-:Y:S01]  /*a1f0*/  @!P4 IMAD.IADD R231, R231, 0x1, -R2.reuse ;  /* 0x00000001e7e7c824 */ /* 0x100fe200078e0a02 */
[----:B------:R-:W-:Y:S01]  /*a200*/  ISETP.GE.AND P4, PT, R206, RZ, PT ;  /* 0x000000ffce00720c */ /* 0x000fe20003f86270 */
[----:B------:R-:W-:Y:S01]  /*a210*/  @!P5 IMAD.IADD R225, R225, 0x1, -R2 ;  /* 0x00000001e1e1d824 */ /* 0x000fe200078e0a02 */
[----:B------:R-:W-:Y:S01]  /*a220*/  IABS R229, R209 ;  /* 0x000000d100e57213 */ /* 0x000fe20000000000 */
[----:B------:R-:W-:Y:S01]  /*a230*/  IMAD R228, R2, R228, R232 ;  /* 0x000000e402e47224 */ /* 0x000fe200078e02e8 */
[----:B------:R-:W-:Y:S01]  /*a240*/  ISETP.GE.AND P5, PT, R219, RZ, PT ;  /* 0x000000ffdb00720c */ /* 0x000fe20003fa6270 */
[----:B------:R-:W-:-:S02]  /*a250*/  IMAD.MOV.U32 R206, RZ, RZ, R226 ;  /* 0x000000ffffce7224 */ /* 0x000fc400078e00e2 */
[----:B------:R-:W-:Y:S02]  /*a260*/  IMAD.MOV.U32 R219, RZ, RZ, R204 ;  /* 0x000000ffffdb7224 */ /* 0x000fe400078e00cc */
[----:B------:R-:W-:Y:S01]  /*a270*/  @!P0 IMAD.IADD R224, R224, 0x1, -R2 ;  /* 0x00000001e0e08824 */ /* 0x000fe200078e0a02 */
[----:B------:R-:W-:Y:S01]  /*a280*/  ISETP.GT.U32.AND P0, PT, R2, R225, PT ;  /* 0x000000e10200720c */ /* 0x000fe20003f04070 */
[----:B------:R-:W-:-:S04]  /*a290*/  IMAD.HI.U32 R233, R246, R229, RZ ;  /* 0x000000e5f6e97227 */ /* 0x000fc800078e00ff */
[----:B------:R-:W-:Y:S02]  /*a2a0*/  IMAD.MOV.U32 R204, RZ, RZ, R231 ;  /* 0x000000ffffcc7224 */ /* 0x000fe400078e00e7 */
[----:B------:R-:W-:Y:S01]  /*a2b0*/  @!P3 IMAD.MOV R206, RZ, RZ, -R206 ;  /* 0x000000ffffceb224 */ /* 0x000fe200078e0ace */
[----:B------:R-:W-:Y:S01]  /*a2c0*/  ISETP.GT.U32.AND P3, PT, R2, R228, PT ;  /* 0x000000e40200720c */ /* 0x000fe20003f64070 */
[----:B------:R-:W-:-:S04]  /*a2d0*/  IMAD.HI.U32 R232, R246, R219, RZ ;  /* 0x000000dbf6e87227 */ /* 0x000fc800078e00ff */
[----:B------:R-:W-:Y:S01]  /*a2e0*/  @!P6 IMAD.IADD R227, R227, 0x1, -R2 ;  /* 0x00000001e3e3e824 */ /* 0x000fe200078e0a02 */
[----:B------:R-:W-:Y:S01]  /*a2f0*/  ISETP.GE.AND P6, PT, R207, RZ, PT ;  /* 0x000000ffcf00720c */ /* 0x000fe20003fc6270 */
[----:B------:R-:W-:Y:S01]  /*a300*/  @!P2 IMAD.MOV R204, RZ, RZ, -R204 ;  /* 0x000000ffffcca224 */ /* 0x000fe200078e0acc */
[----:B------:R-:W-:Y:S01]  /*a310*/  IABS R207, R213 ;  /* 0x000000d500cf7213 */ /* 0x000fe20000000000 */
[----:B------:R-:W-:Y:S01]  /*a320*/  IMAD.MOV R233, RZ, RZ, -R233 ;  /* 0x000000ffffe97224 */ /* 0x000fe200078e0ae9 */
[C---:B------:R-:W-:Y:S01]  /*a330*/  ISETP.GT.U32.AND P2, PT, R2.reuse, R224, PT ;  /* 0x000000e00200720c */ /* 0x040fe20003f44070 */
[----:B------:R-:W-:Y:S02]  /*a340*/  IMAD.MOV R232, RZ, RZ, -R232 ;  /* 0x000000ffffe87224 */ /* 0x000fe400078e0ae8 */
[----:B------:R-:W-:Y:S02]  /*a350*/  IMAD R226, R2, R233, R229 ;  /* 0x000000e902e27224 */ /* 0x000fe400078e02e5 */
[----:B------:R-:W-:-:S02]  /*a360*/  IMAD.MOV.U32 R231, RZ, RZ, R207 ;  /* 0x000000ffffe77224 */ /* 0x000fc400078e00cf */
[C---:B------:R-:W-:Y:S02]  /*a370*/  IMAD R219, R2.reuse, R232, R219 ;  /* 0x000000e802db7224 */ /* 0x040fe400078e02db */
[----:B------:R-:W-:Y:S01]  /*a380*/  @!P0 IMAD.IADD R225, R225, 0x1, -R2 ;  /* 0x00000001e1e18824 */ /* 0x000fe200078e0a02 */
[----:B------:R-:W-:Y:S01]  /*a390*/  ISETP.GT.U32.AND P0, PT, R2, R226, PT ;  /* 0x000000e20200720c */ /* 0x000fe20003f04070 */
[----:B------:R-:W-:Y:S02]  /*a3a0*/  IMAD.MOV.U32 R207, RZ, RZ, R227 ;  /* 0x000000ffffcf7224 */ /* 0x000fe400078e00e3 */
[----:B------:R-:W-:-:S04]  /*a3b0*/  IMAD.HI.U32 R227, R246, R231, RZ ;  /* 0x000000e7f6e37227 */ /* 0x000fc800078e00ff */
[--C-:B------:R-:W-:Y:S01]  /*a3c0*/  @!P3 IMAD.IADD R228, R228, 0x1, -R2.reuse ;  /* 0x00000001e4e4b824 */ /* 0x100fe200078e0a02 */
[----:B------:R-:W-:Y:S01]  /*a3d0*/  ISETP.GT.U32.AND P3, PT, R2, R219, PT ;  /* 0x000000db0200720c */ /* 0x000fe20003f64070 */
[----:B------:R-:W-:Y:S02]  /*a3e0*/  IMAD.MOV R227, RZ, RZ, -R227 ;  /* 0x000000ffffe37224 */ /* 0x000fe400078e0ae3 */
[----:B------:R-:W-:Y:S01]  /*a3f0*/  @!P2 IMAD.IADD R224, R224, 0x1, -R2 ;  /* 0x00000001e0e0a824 */ /* 0x000fe200078e0a02 */
[----:B------:R-:W-:Y:S01]  /*a400*/  ISETP.GE.AND P2, PT, R211, RZ, PT ;  /* 0x000000ffd300720c */ /* 0x000fe20003f46270 */
[----:B------:R-:W-:Y:S02]  /*a410*/  IMAD R227, R2, R227, R231 ;  /* 0x000000e302e37224 */ /* 0x000fe400078e02e7 */
[----:B------:R-:W-:Y:S01]  /*a420*/  IMAD.MOV.U32 R211, RZ, RZ, R224 ;  /* 0x000000ffffd37224 */ /* 0x000fe200078e00e0 */
[----:B------:R-:W-:Y:S01]  /*a430*/  IABS R233, R215 ;  /* 0x000000d700e97213 */ /* 0x000fe20000000000 */
[----:B------:R-:W-:Y:S01]  /*a440*/  @!P1 IMAD.MOV R207, RZ, RZ, -R207 ;  /* 0x000000ffffcf9224 */ /* 0x000fe200078e0acf */
[----:B------:R-:W-:Y:S01]  /*a450*/  ISETP.GE.AND P1, PT, R209, RZ, PT ;  /* 0x000000ffd100720c */ /* 0x000fe20003f26270 */
[----:B------:R-:W-:-:S02]  /*a460*/  @!P0 IMAD.IADD R226, R226, 0x1, -R2 ;  /* 0x00000001e2e28824 */ /* 0x000fc400078e0a02 */
[----:B------:R-:W-:Y:S01]  /*a470*/  @!P6 IMAD.MOV R211, RZ, RZ, -R211 ;  /* 0x000000ffffd3e224 */ /* 0x000fe200078e0ad3 */
[C---:B------:R-:W-:Y:S01]  /*a480*/  ISETP.GT.U32.AND P6, PT, R2.reuse, R227, PT ;  /* 0x000000e30200720c */ /* 0x040fe20003fc4070 */
[----:B------:R-:W-:Y:S01]  /*a490*/  IMAD.MOV.U32 R209, RZ, RZ, R225 ;  /* 0x000000ffffd17224 */ /* 0x000fe200078e00e1 */
[----:B------:R-:W-:Y:S01]  /*a4a0*/  IABS R229, R217 ;  /* 0x000000d900e57213 */ /* 0x000fe20000000000 */
[----:B------:R-:W-:Y:S01]  /*a4b0*/  @!P3 IMAD.IADD R219, R219, 0x1, -R2 ;  /* 0x00000001dbdbb824 */ /* 0x000fe200078e0a02 */
[----:B------:R-:W-:Y:S01]  /*a4c0*/  ISETP.GT.U32.AND P3, PT, R2, R226, PT ;  /* 0x000000e20200720c */ /* 0x000fe20003f64070 */
[----:B------:R-:W-:Y:S01]  /*a4d0*/  IMAD.HI.U32 R234, R246, R233, RZ ;  /* 0x000000e9f6ea7227 */ /* 0x000fe200078e00ff */
[----:B------:R-:W-:-:S03]  /*a4e0*/  ISETP.GT.U32.AND P0, PT, R2, R228, PT ;  /* 0x000000e40200720c */ /* 0x000fc60003f04070 */
[----:B------:R-:W-:Y:S01]  /*a4f0*/  @!P4 IMAD.MOV R209, RZ, RZ, -R209 ;  /* 0x000000ffffd1c224 */ /* 0x000fe200078e0ad1 */
[----:B------:R-:W-:Y:S01]  /*a500*/  ISETP.GT.U32.AND P4, PT, R2, R219, PT ;  /* 0x000000db0200720c */ /* 0x000fe20003f84070 */
[----:B------:R-:W-:-:S04]  /*a510*/  IMAD.HI.U32 R225, R246, R229, RZ ;  /* 0x000000e5f6e17227 */ /* 0x000fc800078e00ff */
[----:B------:R-:W-:Y:S02]  /*a520*/  IMAD.MOV R234, RZ, RZ, -R234 ;  /* 0x000000ffffea7224 */ /* 0x000fe400078e0aea */
[----:B------:R-:W-:Y:S02]  /*a530*/  IMAD.MOV R224, RZ, RZ, -R225 ;  /* 0x000000ffffe07224 */ /* 0x000fe400078e0ae1 */
[C---:B------:R-:W-:Y:S02]  /*a540*/  IMAD R225, R2.reuse, R234, R233 ;  /* 0x000000ea02e17224 */ /* 0x040fe400078e02e9 */
[--C-:B------:R-:W-:Y:S02]  /*a550*/  @!P6 IMAD.IADD R227, R227, 0x1, -R2.reuse ;  /* 0x00000001e3e3e824 */ /* 0x100fe400078e0a02 */
[----:B------:R-:W-:Y:S02]  /*a560*/  IMAD R224, R2, R224, R229 ;  /* 0x000000e002e07224 */ /* 0x000fe400078e02e5 */
[--C-:B------:R-:W-:Y:S01]  /*a570*/  @!P3 IMAD.IADD R226, R226, 0x1, -R2.reuse ;  /* 0x00000001e2e2b824 */ /* 0x100fe200078e0a02 */
[C---:B------:R-:W-:Y:S01]  /*a580*/  ISETP.GT.U32.AND P3, PT, R2.reuse, R225, PT ;  /* 0x000000e10200720c */ /* 0x040fe20003f64070 */
[--C-:B------:R-:W-:Y:S01]  /*a590*/  @!P4 IMAD.IADD R219, R219, 0x1, -R2.reuse ;  /* 0x00000001dbdbc824 */ /* 0x100fe200078e0a02 */
[----:B------:R-:W-:Y:S01]  /*a5a0*/  ISETP.GT.U32.AND P6, PT, R2, R227, PT ;  /* 0x000000e30200720c */ /* 0x000fe20003fc4070 */
[----:B------:R-:W-:Y:S01]  /*a5b0*/  @!P0 IMAD.IADD R228, R228, 0x1, -R2 ;  /* 0x00000001e4e48824 */ /* 0x000fe200078e0a02 */
[----:B------:R-:W-:-:S02]  /*a5c0*/  ISETP.GT.U32.AND P4, PT, R2, R224, PT ;  /* 0x000000e00200720c */ /* 0x000fc40003f84070 */
[----:B------:R-:W-:Y:S02]  /*a5d0*/  IABS R231, R221 ;  /* 0x000000dd00e77213 */ /* 0x000fe40000000000 */
[----:B------:R-:W-:Y:S01]  /*a5e0*/  ISETP.GE.AND P0, PT, R213, RZ, PT ;  /* 0x000000ffd500720c */ /* 0x000fe20003f06270 */
[----:B------:R-:W-:Y:S01]  /*a5f0*/  IMAD.MOV.U32 R213, RZ, RZ, R228 ;  /* 0x000000ffffd57224 */ /* 0x000fe200078e00e4 */
[----:B------:R-:W-:Y:S01]  /*a600*/  IABS R232, R220 ;  /* 0x000000dc00e87213 */ /* 0x000fe20000000000 */
[----:B------:R-:W-:-:S04]  /*a610*/  IMAD.HI.U32 R229, R246, R231, RZ ;  /* 0x000000e7f6e57227 */ /* 0x000fc800078e00ff */
[----:B------:R-:W-:Y:S01]  /*a620*/  @!P5 IMAD.MOV R213, RZ, RZ, -R213 ;  /* 0x000000ffffd5d224 */ /* 0x000fe200078e0ad5 */
[----:B------:R-:W-:Y:S01]  /*a630*/  ISETP.GE.AND P5, PT, R215, RZ, PT ;  /* 0x000000ffd700720c */ /* 0x000fe20003fa6270 */
[----:B------:R-:W-:Y:S02]  /*a640*/  IMAD.MOV R229, RZ, RZ, -R229 ;  /* 0x000000ffffe57224 */ /* 0x000fe400078e0ae5 */
[----:B------:R-:W-:Y:S02]  /*a650*/  @!P3 IMAD.IADD R225, R225, 0x1, -R2 ;  /* 0x00000001e1e1b824 */ /* 0x000fe400078e0a02 */
[----:B------:R-:W-:Y:S02]  /*a660*/  IMAD.MOV.U32 R215, RZ, RZ, R226 ;  /* 0x000000ffffd77224 */ /* 0x000fe400078e00e2 */
[----:B------:R-:W-:Y:S01]  /*a670*/  @!P6 IMAD.IADD R227, R227, 0x1, -R2 ;  /* 0x00000001e3e3e824 */ /* 0x000fe200078e0a02 */
[----:B------:R-:W-:Y:S01]  /*a680*/  ISETP.GE.AND P3, PT, R217, RZ, PT ;  /* 0x000000ffd900720c */ /* 0x000fe20003f66270 */
[----:B------:R-:W-:-:S04]  /*a690*/  IMAD.HI.U32 R233, R246, R232, RZ ;  /* 0x000000e8f6e97227 */ /* 0x000fc800078e00ff */
[----:B------:R-:W-:Y:S02]  /*a6a0*/  @!P4 IMAD.IADD R224, R224, 0x1, -R2 ;  /* 0x00000001e0e0c824 */ /* 0x000fe400078e0a02 */
[----:B------:R-:W-:Y:S02]  /*a6b0*/  IMAD.MOV.U32 R217, RZ, RZ, R219 ;  /* 0x000000ffffd97224 */ /* 0x000fe400078e00db */
[C---:B------:R-:W-:Y:S02]  /*a6c0*/  IMAD R231, R2.reuse, R229, R231 ;  /* 0x000000e502e77224 */ /* 0x040fe400078e02e7 */
[----:B------:R-:W-:Y:S01]  /*a6d0*/  @!P1 IMAD.MOV R215, RZ, RZ, -R215 ;  /* 0x000000ffffd79224 */ /* 0x000fe200078e0ad7 */
[C---:B------:R-:W-:Y:S01]  /*a6e0*/  ISETP.GT.U32.AND P1, PT, R2.reuse, R225, PT ;  /* 0x000000e10200720c */ /* 0x040fe20003f24070 */
[----:B------:R-:W-:Y:S01]  /*a6f0*/  IMAD.MOV.U32 R219, RZ, RZ, R227 ;  /* 0x000000ffffdb7224 */ /* 0x000fe200078e00e3 */
[----:B------:R-:W-:Y:S01]  /*a700*/  ISETP.GT.U32.AND P4, PT, R2, R224, PT ;  /* 0x000000e00200720c */ /* 0x000fe20003f84070 */
[----:B------:R-:W-:-:S02]  /*a710*/  IMAD.MOV R233, RZ, RZ, -R233 ;  /* 0x000000ffffe97224 */ /* 0x000fc400078e0ae9 */
[----:B------:R-:W-:Y:S01]  /*a720*/  @!P0 IMAD.MOV R219, RZ, RZ, -R219 ;  /* 0x000000ffffdb8224 */ /* 0x000fe200078e0adb */
[C---:B------:R-:W-:Y:S01]  /*a730*/  ISETP.GT.U32.AND P0, PT, R2.reuse, R231, PT ;  /* 0x000000e70200720c */ /* 0x040fe20003f04070 */
[----:B------:R-:W-:Y:S01]  /*a740*/  IMAD R232, R2, R233, R232 ;  /* 0x000000e902e87224 */ /* 0x000fe200078e02e8 */
[----:B------:R-:W-:-:S04]  /*a750*/  IABS R228, R223 ;  /* 0x000000df00e47213 */ /* 0x000fc80000000000 */
[----:B------:R-:W-:Y:S01]  /*a760*/  ISETP.GT.U32.AND P6, PT, R2, R232, PT ;  /* 0x000000e80200720c */ /* 0x000fe20003fc4070 */
[----:B------:R-:W-:Y:S02]  /*a770*/  @!P1 IMAD.IADD R225, R225, 0x1, -R2 ;  /* 0x00000001e1e19824 */ /* 0x000fe400078e0a02 */
[----:B------:R-:W-:-:S04]  /*a780*/  IMAD.HI.U32 R226, R246, R228, RZ ;  /* 0x000000e4f6e27227 */ /* 0x000fc800078e00ff */
[--C-:B------:R-:W-:Y:S01]  /*a790*/  @!P4 IMAD.IADD R224, R224, 0x1, -R2.reuse ;  /* 0x00000001e0e0c824 */ /* 0x100fe200078e0a02 */
[----:B------:R-:W-:Y:S01]  /*a7a0*/  ISETP.GE.AND P4, PT, R221, RZ, PT ;  /* 0x000000ffdd00720c */ /* 0x000fe20003f86270 */
[----:B------:R-:W-:Y:S01]  /*a7b0*/  @!P2 IMAD.MOV R217, RZ, RZ, -R217 ;  /* 0x000000ffffd9a224 */ /* 0x000fe200078e0ad9 */
[----:B------:R-:W-:Y:S01]  /*a7c0*/  ISETP.GE.AND P2, PT, R220, RZ, PT ;  /* 0x000000ffdc00720c */ /* 0x000fe20003f46270 */
[----:B------:R-:W-:Y:S01]  /*a7d0*/  IMAD.MOV.U32 R221, RZ, RZ, R225 ;  /* 0x000000ffffdd7224 */ /* 0x000fe200078e00e1 */
[----:B------:R-:W-:Y:S01]  /*a7e0*/  IABS R220, R212 ;  /* 0x000000d400dc7213 */ /* 0x000fe20000000000 */
[----:B------:R-:W-:Y:S02]  /*a7f0*/  @!P0 IMAD.IADD R231, R231, 0x1, -R2 ;  /* 0x00000001e7e78824 */ /* 0x000fe400078e0a02 */
[----:B------:R-:W-:Y:S02]  /*a800*/  IMAD.MOV R226, RZ, RZ, -R226 ;  /* 0x000000ffffe27224 */ /* 0x000fe400078e0ae2 */
[----:B------:R-:W-:Y:S01]  /*a810*/  @!P5 IMAD.MOV R221, RZ, RZ, -R221 ;  /* 0x000000ffffddd224 */ /* 0x000fe200078e0add */
[C---:B------:R-:W-:Y:S01]  /*a820*/  ISETP.GT.U32.AND P5, PT, R2.reuse, R231, PT ;  /* 0x000000e70200720c */ /* 0x040fe20003fa4070 */
[----:B------:R-:W-:-:S02]  /*a830*/  IMAD R228, R2, R226, R228 ;  /* 0x000000e202e47224 */ /* 0x000fc400078e02e4 */
[----:B------:R-:W-:Y:S01]  /*a840*/  @!P6 IMAD.IADD R232, R232, 0x1, -R2 ;  /* 0x00000001e8e8e824 */ /* 0x000fe200078e0a02 */
[----:B------:R-:W-:Y:S01]  /*a850*/  ISETP.GE.AND P6, PT, R223, RZ, PT ;  /* 0x000000ffdf00720c */ /* 0x000fe20003fc6270 */
[----:B------:R-:W-:Y:S01]  /*a860*/  IMAD.HI.U32 R226, R246, R220, RZ ;  /* 0x000000dcf6e27227 */ /* 0x000fe200078e00ff */
[----:B------:R-:W-:-:S03]  /*a870*/  ISETP.GT.U32.AND P1, PT, R2, R228, PT ;  /* 0x000000e40200720c */ /* 0x000fc60003f24070 */
[----:B------:R-:W-:Y:S02]  /*a880*/  IMAD.MOV.U32 R223, RZ, RZ, R224 ;  /* 0x000000ffffdf7224 */ /* 0x000fe400078e00e0 */
[----:B------:R-:W-:Y:S02]  /*a890*/  IMAD.MOV R226, RZ, RZ, -R226 ;  /* 0x000000ffffe27224 */ /* 0x000fe400078e0ae2 */
[----:B------:R-:W-:Y:S01]  /*a8a0*/  @!P3 IMAD.MOV R223, RZ, RZ, -R223 ;  /* 0x000000ffffdfb224 */ /* 0x000fe200078e0adf */
[----:B------:R-:W-:Y:S01]  /*a8b0*/  ISETP.GE.AND P3, PT, R212, RZ, PT ;  /* 0x000000ffd400720c */ /* 0x000fe20003f66270 */
[C---:B------:R-:W-:Y:S01]  /*a8c0*/  IMAD R212, R2.reuse, R226, R220 ;  /* 0x000000e202d47224 */ /* 0x040fe200078e02dc */
[C---:B------:R-:W-:Y:S01]  /*a8d0*/  ISETP.GT.U32.AND P0, PT, R2.reuse, R232, PT ;  /* 0x000000e80200720c */ /* 0x040fe20003f04070 */
[--C-:B------:R-:W-:Y:S01]  /*a8e0*/  @!P5 IMAD.IADD R231, R231, 0x1, -R2.reuse ;  /* 0x00000001e7e7d824 */ /* 0x100fe200078e0a02 */
[----:B------:R-:W-:Y:S02]  /*a8f0*/  IABS R235, R218 ;  /* 0x000000da00eb7213 */ /* 0x000fe40000000000 */
[----:B------:R-:W-:Y:S01]  /*a900*/  ISETP.GT.U32.AND P5, PT, R2, R212, PT ;  /* 0x000000d40200720c */ /* 0x000fe20003fa4070 */
[----:B------:R-:W-:-:S02]  /*a910*/  @!P1 IMAD.IADD R228, R228, 0x1, -R2 ;  /* 0x00000001e4e49824 */ /* 0x000fc400078e0a02 */
[----:B------:R-:W-:Y:S01]  /*a920*/  IMAD.HI.U32 R225, R246, R235, RZ ;  /* 0x000000ebf6e17227 */ /* 0x000fe200078e00ff */
[----:B------:R-:W-:-:S03]  /*a930*/  IABS R233, R216 ;  /* 0x000000d800e97213 */ /* 0x000fc60000000000 */
[----:B------:R-:W-:Y:S01]  /*a940*/  IMAD.MOV R225, RZ, RZ, -R225 ;  /* 0x000000ffffe17224 */ /* 0x000fe200078e0ae1 */
[----:B------:R-:W-:Y:S01]  /*a950*/  ISETP.GT.U32.AND P1, PT, R2, R228, PT ;  /* 0x000000e40200720c */ /* 0x000fe20003f24070 */
[----:B------:R-:W-:Y:S02]  /*a960*/  @!P0 IMAD.IADD R232, R232, 0x1, -R2 ;  /* 0x00000001e8e88824 */ /* 0x000fe400078e0a02 */
[----:B------:R-:W-:Y:S01]  /*a970*/  IMAD.HI.U32 R224, R246, R233, RZ ;  /* 0x000000e9f6e07227 */ /* 0x000fe200078e00ff */
[----:B------:R-:W-:-:S03]  /*a980*/  IABS R237, R208 ;  /* 0x000000d000ed7213 */ /* 0x000fc60000000000 */
[----:B------:R-:W-:Y:S02]  /*a990*/  IMAD R235, R2, R225, R235 ;  /* 0x000000e102eb7224 */ /* 0x000fe400078e02eb */
[----:B------:R-:W-:Y:S02]  /*a9a0*/  IMAD.MOV.U32 R225, RZ, RZ, R232 ;  /* 0x000000ffffe17224 */ /* 0x000fe400078e00e8 */
[----:B------:R-:W-:Y:S02]  /*a9b0*/  @!P5 IMAD.IADD R212, R212, 0x1, -R2 ;  /* 0x00000001d4d4d824 */ /* 0x000fe400078e0a02 */
[----:B------:R-:W-:Y:S02]  /*a9c0*/  IMAD.MOV R224, RZ, RZ, -R224 ;  /* 0x000000ffffe07224 */ /* 0x000fe400078e0ae0 */
[----:B------:R-:W-:Y:S01]  /*a9d0*/  @!P2 IMAD.MOV R225, RZ, RZ, -R225 ;  /* 0x000000ffffe1a224 */ /* 0x000fe200078e0ae1 */
[C---:B------:R-:W-:Y:S01]  /*a9e0*/  ISETP.GT.U32.AND P2, PT, R2.reuse, R212, PT ;  /* 0x000000d40200720c */ /* 0x040fe20003f44070 */
[----:B------:R-:W-:-:S02]  /*a9f0*/  IMAD R233, R2, R224, R233 ;  /* 0x000000e002e97224 */ /* 0x000fc400078e02e9 */
[----:B------:R-:W-:Y:S01]  /*aa00*/  IMAD.HI.U32 R220, R246, R237, RZ ;  /* 0x000000edf6dc7227 */ /* 0x000fe200078e00ff */
[----:B------:R-:W-:Y:S02]  /*aa10*/  IABS R239, R201 ;  /* 0x000000c900ef7213 */ /* 0x000fe40000000000 */
[----:B------:R-:W-:Y:S01]  /*aa20*/  ISETP.GT.U32.AND P5, PT, R2, R233, PT ;  /* 0x000000e90200720c */ /* 0x000fe20003fa4070 */
[----:B------:R-:W-:Y:S02]  /*aa30*/  @!P1 IMAD.IADD R228, R228, 0x1, -R2 ;  /* 0x00000001e4e49824 */ /* 0x000fe400078e0a02 */
[----:B------:R-:W-:Y:S02]  /*aa40*/  IMAD.MOV.U32 R227, RZ, RZ, R231 ;  /* 0x000000ffffe37224 */ /* 0x000fe400078e00e7 */
[----:B------:R-:W-:Y:S01]  /*aa50*/  IMAD.MOV R220, RZ, RZ, -R220 ;  /* 0x000000ffffdc7224 */ /* 0x000fe200078e0adc */
[----:B------:R-:W-:Y:S01]  /*aa60*/  ISETP.GE.AND P1, PT, R218, RZ, PT ;  /* 0x000000ffda00720c */ /* 0x000fe20003f26270 */
[----:B------:R-:W-:-:S02]  /*aa70*/  IMAD.MOV.U32 R229, RZ, RZ, R228 ;  /* 0x000000ffffe57224 */ /* 0x000fc400078e00e4 */
[----:B------:R-:W-:Y:S01]  /*aa80*/  @!P4 IMAD.MOV R227, RZ, RZ, -R227 ;  /* 0x000000ffffe3c224 */ /* 0x000fe200078e0ae3 */
[C---:B------:R-:W-:Y:S01]  /*aa90*/  ISETP.GT.U32.AND P4, PT, R2.reuse, R235, PT ;  /* 0x000000eb0200720c */ /* 0x040fe20003f84070 */
[----:B------:R-:W-:Y:S02]  /*aaa0*/  IMAD R237, R2, R220, R237 ;  /* 0x000000dc02ed7224 */ /* 0x000fe400078e02ed */
[----:B------:R-:W-:-:S04]  /*aab0*/  IMAD.HI.U32 R218, R246, R239, RZ ;  /* 0x000000eff6da7227 */ /* 0x000fc800078e00ff */
[----:B------:R-:W-:Y:S01]  /*aac0*/  @!P6 IMAD.MOV R229, RZ, RZ, -R229 ;  /* 0x000000ffffe5e224 */ /* 0x000fe200078e0ae5 */
[----:B------:R-:W-:Y:S01]  /*aad0*/  ISETP.GE.AND P6, PT, R208, RZ, PT ;  /* 0x000000ffd000720c */ /* 0x000fe20003fc6270 */
[----:B------:R-:W-:Y:S01]  /*aae0*/  @!P2 IMAD.IADD R212, R212, 0x1, -R2 ;  /* 0x00000001d4d4a824 */ /* 0x000fe200078e0a02 */
[C---:B------:R-:W-:Y:S01]  /*aaf0*/  ISETP.GT.U32.AND P2, PT, R2.reuse, R237, PT ;  /* 0x000000ed0200720c */ /* 0x040fe20003f44070 */
[----:B------:R-:W-:Y:S01]  /*ab00*/  IMAD.MOV R208, RZ, RZ, -R218 ;  /* 0x000000ffffd07224 */ /* 0x000fe200078e0ada */
[----:B------:R-:W-:Y:S01]  /*ab10*/  IABS R241, R203 ;  /* 0x000000cb00f17213 */ /* 0x000fe20000000000 */
[----:B------:R-:W-:Y:S02]  /*ab20*/  @!P5 IMAD.IADD R233, R233, 0x1, -R2 ;  /* 0x00000001e9e9d824 */ /* 0x000fe400078e0a02 */
[----:B------:R-:W-:Y:S02]  /*ab30*/  IMAD R239, R2, R208, R239 ;  /* 0x000000d002ef7224 */ /* 0x000fe400078e02ef */
[----:B------:R-:W-:Y:S01]  /*ab40*/  IMAD.MOV.U32 R231, RZ, RZ, R212 ;  /* 0x000000ffffe77224 */ /* 0x000fe200078e00d4 */
[----:B------:R-:W-:Y:S01]  /*ab50*/  ISETP.GE.AND P0, PT, R216, RZ, PT ;  /* 0x000000ffd800720c */ /* 0x000fe20003f06270 */
[----:B------:R-:W-:Y:S01]  /*ab60*/  @!P4 IMAD.IADD R235, R235, 0x1, -R2 ;  /* 0x00000001ebebc824 */ /* 0x000fe200078e0a02 */
[----:B------:R-:W-:Y:S01]  /*ab70*/  IABS R216, R205 ;  /* 0x000000cd00d87213 */ /* 0x000fe20000000000 */
[----:B------:R-:W-:Y:S01]  /*ab80*/  @!P3 IMAD.MOV R231, RZ, RZ, -R231 ;  /* 0x000000ffffe7b224 */ /* 0x000fe200078e0ae7 */
[----:B------:R-:W-:Y:S01]  /*ab90*/  ISETP.GT.U32.AND P5, PT, R2, R233, PT ;  /* 0x000000e90200720c */ /* 0x000fe20003fa4070 */
[----:B------:R-:W-:Y:S01]  /*aba0*/  IMAD.HI.U32 R218, R246, R241, RZ ;  /* 0x000000f1f6da7227 */ /* 0x000fe200078e00ff */
[----:B------:R-:W-:-:S02]  /*abb0*/  ISETP.GT.U32.AND P3, PT, R2, R239, PT ;  /* 0x000000ef0200720c */ /* 0x000fc40003f64070 */
[----:B------:R-:W-:Y:S01]  /*abc0*/  ISETP.GT.U32.AND P4, PT, R2, R235, PT ;  /* 0x000000eb0200720c */ /* 0x000fe20003f84070 */
[----:B------:R-:W-:Y:S02]  /*abd0*/  @!P2 IMAD.IADD R237, R237, 0x1, -R2 ;  /* 0x00000001ededa824 */ /* 0x000fe400078e0a02 */
[----:B------:R-:W-:Y:S02]  /*abe0*/  IMAD.MOV R218, RZ, RZ, -R218 ;  /* 0x000000ffffda7224 */ /* 0x000fe400078e0ada */
[----:B------:R-:W-:Y:S01]  /*abf0*/  IMAD.HI.U32 R208, R246, R216, RZ ;  /* 0x000000d8f6d07227 */ /* 0x000fe200078e00ff */
[----:B------:R-:W-:-:S03]  /*ac00*/  ISETP.GT.U32.AND P2, PT, R2, R237, PT ;  /* 0x000000ed0200720c */ /* 0x000fc60003f44070 */
[C---:B------:R-:W-:Y:S02]  /*ac10*/  IMAD R241, R2.reuse, R218, R241 ;  /* 0x000000da02f17224 */ /* 0x040fe400078e02f1 */
[----:B------:R-:W-:Y:S01]  /*ac20*/  IMAD.MOV R208, RZ, RZ, -R208 ;  /* 0x000000ffffd07224 */ /* 0x000fe200078e0ad0 */
[----:B------:R-:W-:Y:S01]  /*ac30*/  IABS R245, R64 ;  /* 0x0000004000f57213 */ /* 0x000fe20000000000 */
[----:B------:R-:W-:Y:S01]  /*ac40*/  @!P5 IMAD.IADD R233, R233, 0x1, -R2 ;  /* 0x00000001e9e9d824 */ /* 0x000fe200078e0a02 */
[C---:B------:R-:W-:Y:S01]  /*ac50*/  ISETP.GT.U32.AND P5, PT, R2.reuse, R241, PT ;  /* 0x000000f10200720c */ /* 0x040fe20003fa4070 */
[C---:B------:R-:W-:Y:S02]  /*ac60*/  IMAD R243, R2.reuse, R208, R216 ;  /* 0x000000d002f37224 */ /* 0x040fe400078e02d8 */
[--C-:B------:R-:W-:Y:S02]  /*ac70*/  @!P3 IMAD.IADD R239, R239, 0x1, -R2.reuse ;  /* 0x00000001efefb824 */ /* 0x100fe400078e0a02 */
[----:B------:R-:W-:Y:S01]  /*ac80*/  @!P4 IMAD.IADD R235, R235, 0x1, -R2 ;  /* 0x00000001ebebc824 */ /* 0x000fe200078e0a02 */
[C---:B------:R-:W-:Y:S01]  /*ac90*/  ISETP.GT.U32.AND P4, PT, R2.reuse, R243, PT ;  /* 0x000000f30200720c */ /* 0x040fe20003f84070 */
[----:B------:R-:W-:Y:S01]  /*aca0*/  @!P0 IMAD.MOV R233, RZ, RZ, -R233 ;  /* 0x000000ffffe98224 */ /* 0x000fe200078e0ae9 */
[----:B------:R-:W-:Y:S01]  /*acb0*/  ISETP.GT.U32.AND P0, PT, R2, R239, PT ;  /* 0x000000ef0200720c */ /* 0x000fe20003f04070 */
[----:B------:R-:W-:-:S04]  /*acc0*/  IMAD.HI.U32 R212, R246, R245, RZ ;  /* 0x000000f5f6d47227 */ /* 0x000fc800078e00ff */
[----:B------:R-:W-:Y:S01]  /*acd0*/  @!P2 IMAD.IADD R237, R237, 0x1, -R2 ;  /* 0x00000001ededa824 */ /* 0x000fe200078e0a02 */
[----:B------:R-:W-:Y:S01]  /*ace0*/  ISETP.GE.AND P2, PT, R203, RZ, PT ;  /* 0x000000ffcb00720c */ /* 0x000fe20003f46270 */
[----:B------:R-:W-:Y:S02]  /*acf0*/  IMAD.MOV R203, RZ, RZ, -R212 ;  /* 0x000000ffffcb7224 */ /* 0x000fe400078e0ad4 */
[--C-:B------:R-:W-:Y:S02]  /*ad00*/  @!P5 IMAD.IADD R241, R241, 0x1, -R2.reuse ;  /* 0x00000001f1f1d824 */ /* 0x100fe400078e0a02 */
[C---:B------:R-:W-:Y:S01]  /*ad10*/  IMAD R245, R2.reuse, R203, R245 ;  /* 0x000000cb02f57224 */ /* 0x040fe200078e02f5 */
[----:B------:R-:W-:Y:S01]  /*ad20*/  IABS R208, R128 ;  /* 0x0000008000d07213 */ /* 0x000fe20000000000 */
[--C-:B------:R-:W-:Y:S01]  /*ad30*/  @!P4 IMAD.IADD R243, R243, 0x1, -R2.reuse ;  /* 0x00000001f3f3c824 */ /* 0x100fe200078e0a02 */
[C---:B------:R-:W-:Y:S01]  /*ad40*/  ISETP.GT.U32.AND P4, PT, R2.reuse, R241, PT ;  /* 0x000000f10200720c */ /* 0x040fe20003f84070 */
[----:B------:R-:W-:Y:S01]  /*ad50*/  @!P0 IMAD.IADD R239, R239, 0x1, -R2 ;  /* 0x00000001efef8824 */ /* 0x000fe200078e0a02 */
[----:B------:R-:W-:-:S02]  /*ad60*/  ISETP.GT.U32.AND P0, PT, R2, R245, PT ;  /* 0x000000f50200720c */ /* 0x000fc40003f04070 */
[----:B------:R-:W-:Y:S01]  /*ad70*/  ISETP.GE.AND P3, PT, R201, RZ, PT ;  /* 0x000000ffc900720c */ /* 0x000fe20003f66270 */
[----:B------:R-:W-:-:S04]  /*ad80*/  IMAD.HI.U32 R201, R246, R208, RZ ;  /* 0x000000d0f6c97227 */ /* 0x000fc800078e00ff */
[----:B------:R-:W-:Y:S02]  /*ad90*/  IMAD.MOV R201, RZ, RZ, -R201 ;  /* 0x000000ffffc97224 */ /* 0x000fe400078e0ac9 */
[----:B------:R-:W-:Y:S01]  /*ada0*/  @!P1 IMAD.MOV R235, RZ, RZ, -R235 ;  /* 0x000000ffffeb9224 */ /* 0x000fe200078e0aeb */
[C---:B------:R-:W-:Y:S01]  /*adb0*/  ISETP.GT.U32.AND P1, PT, R2.reuse, R243, PT ;  /* 0x000000f30200720c */ /* 0x040fe20003f24070 */
[C---:B------:R-:W-:Y:S01]  /*adc0*/  IMAD R201, R2.reuse, R201, R208 ;  /* 0x000000c902c97224 */ /* 0x040fe200078e02d0 */
[----:B------:R-:W-:Y:S01]  /*add0*/  IABS R203, R191 ;  /* 0x000000bf00cb7213 */ /* 0x000fe20000000000 */
[--C-:B------:R-:W-:Y:S02]  /*ade0*/  @!P4 IMAD.IADD R241, R241, 0x1, -R2.reuse ;  /* 0x00000001f1f1c824 */ /* 0x100fe400078e0a02 */
[----:B------:R-:W-:Y:S02]  /*adf0*/  @!P0 IMAD.IADD R245, R245, 0x1, -R2 ;  /* 0x00000001f5f58824 */ /* 0x000fe400078e0a02 */
[----:B------:R-:W-:Y:S01]  /*ae00*/  @!P3 IMAD.MOV R239, RZ, RZ, -R239 ;  /* 0x000000ffffefb224 */ /* 0x000fe200078e0aef */
[----:B------:R-:W-:Y:S01]  /*ae10*/  ISETP.GT.U32.AND P3, PT, R2, R201, PT ;  /* 0x000000c90200720c */ /* 0x000fe20003f64070 */
[----:B------:R-:W-:Y:S01]  /*ae20*/  @!P6 IMAD.MOV R237, RZ, RZ, -R237 ;  /* 0x000000ffffede224 */ /* 0x000fe200078e0aed */
[----:B------:R-:W-:Y:S01]  /*ae30*/  ISETP.GE.AND P6, PT, R64, RZ, PT ;  /* 0x000000ff4000720c */ /* 0x000fe20003fc6270 */
[----:B------:R-:W-:Y:S01]  /*ae40*/  @!P2 IMAD.MOV R241, RZ, RZ, -R241 ;  /* 0x000000fffff1a224 */ /* 0x000fe200078e0af1 */
[----:B------:R-:W-:-:S02]  /*ae50*/  IABS R64, R194 ;  /* 0x000000c200407213 */ /* 0x000fc40000000000 */
[----:B------:R-:W-:Y:S01]  /*ae60*/  ISETP.GE.AND P5, PT, R205, RZ, PT ;  /* 0x000000ffcd00720c */ /* 0x000fe20003fa6270 */
[----:B------:R-:W-:Y:S01]  /*ae70*/  IMAD.HI.U32 R205, R246, R203, RZ ;  /* 0x000000cbf6cd7227 */ /* 0x000fe200078e00ff */
[----:B------:R-:W-:-:S03]  /*ae80*/  ISETP.GT.U32.AND P2, PT, R2, R245, PT ;  /* 0x000000f50200720c */ /* 0x000fc60003f44070 */
[----:B------:R-:W-:Y:S01]  /*ae90*/  @!P1 IMAD.IADD R243, R243, 0x1, -R2 ;  /* 0x00000001f3f39824 */ /* 0x000fe200078e0a02 */
[----:B------:R-:W-:Y:S01]  /*aea0*/  ISETP.GE.AND P1, PT, R191, RZ, PT ;  /* 0x000000ffbf00720c */ /* 0x000fe20003f26270 */
[----:B------:R-:W-:Y:S01]  /*aeb0*/  IMAD.HI.U32 R191, R246, R64, RZ ;  /* 0x00000040f6bf7227 */ /* 0x000fe200078e00ff */
[----:B------:R-:W-:-:S03]  /*aec0*/  ISETP.GE.AND P0, PT, R194, RZ, PT ;  /* 0x000000ffc200720c */ /* 0x000fc60003f06270 */
[----:B------:R-:W-:Y:S01]  /*aed0*/  IMAD.MOV R205, RZ, RZ, -R205 ;  /* 0x000000ffffcd7224 */ /* 0x000fe200078e0acd */
[----:B------:R-:W-:Y:S01]  /*aee0*/  ISETP.GE.AND P4, PT, R128, RZ, PT ;  /* 0x000000ff8000720c */ /* 0x000fe20003f86270 */
[----:B------:R-:W-:Y:S01]  /*aef0*/  IMAD.MOV R194, RZ, RZ, -R191 ;  /* 0x000000ffffc27224 */ /* 0x000fe200078e0abf */
[----:B------:R-:W-:Y:S01]  /*af00*/  IABS R128, R60 ;  /* 0x0000003c00807213 */ /* 0x000fe20000000000 */
[----:B------:R-:W-:Y:S02]  /*af10*/  IMAD R191, R2, R205, R203 ;  /* 0x000000cd02bf7224 */ /* 0x000fe400078e02cb */
[--C-:B------:R-:W-:Y:S01]  /*af20*/  @!P3 IMAD.IADD R201, R201, 0x1, -R2.reuse ;  /* 0x00000001c9c9b824 */ /* 0x100fe200078e0a02 */
[----:B------:R-:W-:Y:S01]  /*af30*/  ISETP.GE.AND P3, PT, R60, RZ, PT ;  /* 0x000000ff3c00720c */ /* 0x000fe20003f66270 */
[----:B------:R-:W-:Y:S01]  /*af40*/  @!P2 IMAD.IADD R245, R245, 0x1, -R2 ;  /* 0x00000001f5f5a824 */ /* 0x000fe200078e0a02 */
[C---:B------:R-:W-:Y:S01]  /*af50*/  ISETP.GT.U32.AND P2, PT, R2.reuse, R191, PT ;  /* 0x000000bf0200720c */ /* 0x040fe20003f44070 */
[----:B------:R-:W-:Y:S01]  /*af60*/  @!P5 IMAD.MOV R243, RZ, RZ, -R243 ;  /* 0x000000fffff3d224 */ /* 0x000fe200078e0af3 */
[----:B------:R-:W-:Y:S01]  /*af70*/  ISETP.GT.U32.AND P5, PT, R2, R201, PT ;  /* 0x000000c90200720c */ /* 0x000fe20003fa4070 */
[----:B------:R-:W-:-:S04]  /*af80*/  IMAD.HI.U32 R60, R246, R128, RZ ;  /* 0x00000080f63c7227 */ /* 0x000fc800078e00ff */
[----:B------:R-:W-:Y:S02]  /*af90*/  IMAD.MOV R60, RZ, RZ, -R60 ;  /* 0x000000ffff3c7224 */ /* 0x000fe400078e0a3c */
[C---:B------:R-:W-:Y:S02]  /*afa0*/  IMAD R64, R2.reuse, R194, R64 ;  /* 0x000000c202407224 */ /* 0x040fe400078e0240 */
[C---:B------:R-:W-:Y:S02]  /*afb0*/  IMAD R128, R2.reuse, R60, R128 ;  /* 0x0000003c02807224 */ /* 0x040fe400078e0280 */
[--C-:B------:R-:W-:Y:S02]  /*afc0*/  @!P2 IMAD.IADD R191, R191, 0x1, -R2.reuse ;  /* 0x00000001bfbfa824 */ /* 0x100fe400078e0a02 */
[----:B------:R-:W-:Y:S01]  /*afd0*/  @!P5 IMAD.IADD R201, R201, 0x1, -R2 ;  /* 0x00000001c9c9d824 */ /* 0x000fe200078e0a02 */
[C---:B------:R-:W-:Y:S02]  /*afe0*/  ISETP.GT.U32.AND P2, PT, R2.reuse, R128, PT ;  /* 0x000000800200720c */ /* 0x040fe40003f44070 */
[C---:B------:R-:W-:Y:S01]  /*aff0*/  ISETP.GT.U32.AND P5, PT, R2.reuse, R64, PT ;  /* 0x000000400200720c */ /* 0x040fe20003fa4070 */
[----:B------:R-:W-:Y:S01]  /*b000*/  @!P6 IMAD.MOV R245, RZ, RZ, -R245 ;  /* 0x000000fffff5e224 */ /* 0x000fe200078e0af5 */
[----:B------:R-:W-:-:S02]  /*b010*/  ISETP.GT.U32.AND P6, PT, R2, R191, PT ;  /* 0x000000bf0200720c */ /* 0x000fc40003fc4070 */
[----:B------:R-:W-:Y:S02]  /*b020*/  IABS R208, R13 ;  /* 0x0000000d00d07213 */ /* 0x000fe40000000000 */
[----:B------:R-:W-:Y:S02]  /*b030*/  IABS R205, R84 ;  /* 0x0000005400cd7213 */ /* 0x000fe40000000000 */
[----:B------:R-:W-:Y:S01]  /*b040*/  IABS R194, R72 ;  /* 0x0000004800c27213 */ /* 0x000fe20000000000 */
[----:B------:R-:W-:Y:S01]  /*b050*/  IMAD.HI.U32 R220, R246, R208, RZ ;  /* 0x000000d0f6dc7227 */ /* 0x000fe200078e00ff */
[----:B------:R-:W-:-:S03]  /*b060*/  IABS R203, R68 ;  /* 0x0000004400cb7213 */ /* 0x000fc60000000000 */
[--C-:B------:R-:W-:Y:S02]  /*b070*/  @!P2 IMAD.IADD R128, R128, 0x1, -R2.reuse ;  /* 0x000000018080a824 */ /* 0x100fe400078e0a02 */
[----:B------:R-:W-:Y:S02]  /*b080*/  @!P5 IMAD.IADD R64, R64, 0x1, -R2 ;  /* 0x000000014040d824 */ /* 0x000fe400078e0a02 */
[----:B------:R-:W-:Y:S01]  /*b090*/  IMAD.HI.U32 R216, R246, R205, RZ ;  /* 0x000000cdf6d87227 */ /* 0x000fe200078e00ff */
[----:B------:R-:W-:-:S03]  /*b0a0*/  ISETP.GT.U32.AND P2, PT, R2, R128, PT ;  /* 0x000000800200720c */ /* 0x000fc60003f44070 */
[----:B------:R-:W-:Y:S01]  /*b0b0*/  IMAD.MOV.U32 R60, RZ, RZ, R201 ;  /* 0x000000ffff3c7224 */ /* 0x000fe200078e00c9 */
[----:B------:R-:W-:Y:S01]  /*b0c0*/  ISETP.GT.U32.AND P5, PT, R2, R64, PT ;  /* 0x000000400200720c */ /* 0x000fe20003fa4070 */
[----:B------:R-:W-:Y:S02]  /*b0d0*/  IMAD.MOV R220, RZ, RZ, -R220 ;  /* 0x000000ffffdc7224 */ /* 0x000fe400078e0adc */
[----:B------:R-:W-:-:S04]  /*b0e0*/  IMAD.HI.U32 R212, R246, R194, RZ ;  /* 0x000000c2f6d47227 */ /* 0x000fc800078e00ff */
[----:B------:R-:W-:Y:S02]  /*b0f0*/  IMAD.MOV R216, RZ, RZ, -R216 ;  /* 0x000000ffffd87224 */ /* 0x000fe400078e0ad8 */
[----:B------:R-:W-:Y:S02]  /*b100*/  @!P6 IMAD.IADD R191, R191, 0x1, -R2 ;  /* 0x00000001bfbfe824 */ /* 0x000fe400078e0a02 */
[----:B------:R-:W-:-:S04]  /*b110*/  IMAD.HI.U32 R218, R246, R203, RZ ;  /* 0x000000cbf6da7227 */ /* 0x000fc800078e00ff */
[----:B------:R-:W-:Y:S01]  /*b120*/  @!P4 IMAD.MOV R60, RZ, RZ, -R60 ;  /* 0x000000ffff3cc224 */ /* 0x000fe200078e0a3c */
[----:B------:R-:W-:Y:S01]  /*b130*/  ISETP.GE.AND P4, PT, R13, RZ, PT ;  /* 0x000000ff0d00720c */ /* 0x000fe20003f86270 */
[C---:B------:R-:W-:Y:S02]  /*b140*/  IMAD R208, R2.reuse, R220, R208 ;  /* 0x000000dc02d07224 */ /* 0x040fe400078e02d0 */
[----:B------:R-:W-:Y:S02]  /*b150*/  IMAD.MOV R212, RZ, RZ, -R212 ;  /* 0x000000ffffd47224 */ /* 0x000fe400078e0ad4 */
[C---:B------:R-:W-:Y:S02]  /*b160*/  IMAD R205, R2.reuse, R216, R205 ;  /* 0x000000d802cd7224 */ /* 0x040fe400078e02cd */
[----:B------:R-:W-:Y:S02]  /*b170*/  IMAD.MOV.U32 R13, RZ, RZ, R191 ;  /* 0x000000ffff0d7224 */ /* 0x000fe400078e00bf */
[----:B------:R-:W-:Y:S01]  /*b180*/  IMAD.MOV R218, RZ, RZ, -R218 ;  /* 0x000000ffffda7224 */ /* 0x000fe200078e0ada */
[C---:B------:R-:W-:Y:S01]  /*b190*/  ISETP.GT.U32.AND P6, PT, R2.reuse, R208, PT ;  /* 0x000000d00200720c */ /* 0x040fe20003fc4070 */
[----:B------:R-:W-:-:S02]  /*b1a0*/  IMAD R194, R2, R212, R194 ;  /* 0x000000d402c27224 */ /* 0x000fc400078e02c2 */
[----:B------:R-:W-:Y:S01]  /*b1b0*/  @!P1 IMAD.MOV R13, RZ, RZ, -R13 ;  /* 0x000000ffff0d9224 */ /* 0x000fe200078e0a0d */
[C---:B------:R-:W-:Y:S01]  /*b1c0*/  ISETP.GT.U32.AND P1, PT, R2.reuse, R205, PT ;  /* 0x000000cd0200720c */ /* 0x040fe20003f24070 */
[----:B------:R-:W-:Y:S02]  /*b1d0*/  IMAD R203, R2, R218, R203 ;  /* 0x000000da02cb7224 */ /* 0x000fe400078e02cb */
[--C-:B------:R-:W-:Y:S01]  /*b1e0*/  @!P2 IMAD.IADD R128, R128, 0x1, -R2.reuse ;  /* 0x000000018080a824 */ /* 0x100fe200078e0a02 */
[----:B------:R-:W-:Y:S01]  /*b1f0*/  ISETP.GT.U32.AND P2, PT, R2, R194, PT ;  /* 0x000000c20200720c */ /* 0x000fe20003f44070 */
[--C-:B------:R-:W-:Y:S01]  /*b200*/  @!P5 IMAD.IADD R64, R64, 0x1, -R2.reuse ;  /* 0x000000014040d824 */ /* 0x100fe200078e0a02 */
[----:B------:R-:W-:Y:S02]  /*b210*/  IABS R201, R76 ;  /* 0x0000004c00c97213 */ /* 0x000fe40000000000 */
[----:B------:R-:W-:Y:S01]  /*b220*/  ISETP.GT.U32.AND P5, PT, R2, R203, PT ;  /* 0x000000cb0200720c */ /* 0x000fe20003fa4070 */
[----:B------:R-:W-:-:S02]  /*b230*/  @!P6 IMAD.IADD R208, R208, 0x1, -R2 ;  /* 0x00000001d0d0e824 */ /* 0x000fc400078e0a02 */
[----:B------:R-:W-:Y:S01]  /*b240*/  IMAD.HI.U32 R191, R246, R201, RZ ;  /* 0x000000c9f6bf7227 */ /* 0x000fe200078e00ff */
[----:B------:R-:W-:Y:S02]  /*b250*/  ISETP.GE.AND P6, PT, R84, RZ, PT ;  /* 0x000000ff5400720c */ /* 0x000fe40003fc6270 */
[----:B------:R-:W-:Y:S01]  /*b260*/  IABS R84, R80 ;  /* 0x0000005000547213 */ /* 0x000fe20000000000 */
[--C-:B------:R-:W-:Y:S02]  /*b270*/  @!P1 IMAD.IADD R205, R205, 0x1, -R2.reuse ;  /* 0x00000001cdcd9824 */ /* 0x100fe400078e0a02 */
[----:B------:R-:W-:Y:S02]  /*b280*/  IMAD.MOV R191, RZ, RZ, -R191 ;  /* 0x000000ffffbf7224 */ /* 0x000fe400078e0abf */
[--C-:B------:R-:W-:Y:S01]  /*b290*/  @!P2 IMAD.IADD R194, R194, 0x1, -R2.reuse ;  /* 0x00000001c2c2a824 */ /* 0x100fe200078e0a02 */
[----:B------:R-:W-:Y:S01]  /*b2a0*/  ISETP.GT.U32.AND P2, PT, R2, R205, PT ;  /* 0x000000cd0200720c */ /* 0x000fe20003f44070 */
[----:B------:R-:W-:-:S02]  /*b2b0*/  @!P5 IMAD.IADD R203, R203, 0x1, -R2 ;  /* 0x00000001cbcbd824 */ /* 0x000fc400078e0a02 */
[----:B------:R-:W-:Y:S02]  /*b2c0*/  IMAD R191, R2, R191, R201 ;  /* 0x000000bf02bf7224 */ /* 0x000fe400078e02c9 */
[----:B------:R-:W-:Y:S01]  /*b2d0*/  IMAD.HI.U32 R201, R246, R84, RZ ;  /* 0x00000054f6c97227 */ /* 0x000fe200078e00ff */
[----:B------:R-:W-:-:S03]  /*b2e0*/  ISETP.GT.U32.AND P1, PT, R2, R203, PT ;  /* 0x000000cb0200720c */ /* 0x000fc60003f24070 */
[----:B------:R-:W-:Y:S01]  /*b2f0*/  IMAD.MOV R201, RZ, RZ, -R201 ;  /* 0x000000ffffc97224 */ /* 0x000fe200078e0ac9 */
[----:B------:R-:W-:-:S03]  /*b300*/  ISETP.GT.U32.AND P5, PT, R2, R208, PT ;  /* 0x000000d00200720c */ /* 0x000fc60003fa4070 */
[C---:B------:R-:W-:Y:S02]  /*b310*/  IMAD R201, R2.reuse, R201, R84 ;  /* 0x000000c902c97224 */ /* 0x040fe400078e0254 */
[----:B------:R-:W-:Y:S02]  /*b320*/  @!P2 IMAD.IADD R205, R205, 0x1, -R2 ;  /* 0x00000001cdcda824 */ /* 0x000fe400078e0a02 */
[----:B------:R-:W-:Y:S01]  /*b330*/  @!P0 IMAD.MOV R64, RZ, RZ, -R64 ;  /* 0x000000ffff408224 */ /* 0x000fe200078e0a40 */
[----:B------:R-:W-:Y:S02]  /*b340*/  ISETP.GT.U32.AND P2, PT, R2, R201, PT ;  /* 0x000000c90200720c */ /* 0x000fe40003f44070 */
[----:B------:R-:W-:Y:S01]  /*b350*/  ISETP.GE.AND P0, PT, R68, RZ, PT ;  /* 0x000000ff4400720c */ /* 0x000fe20003f06270 */
[----:B------:R-:W-:Y:S01]  /*b360*/  IMAD.MOV.U32 R68, RZ, RZ, R128 ;  /* 0x000000ffff447224 */ /* 0x000fe200078e0080 */
[----:B------:R-:W-:Y:S01]  /*b370*/  IABS R128, R88 ;  /* 0x0000005800807213 */ /* 0x000fe20000000000 */
[----:B------:R-:W-:Y:S01]  /*b380*/  @!P1 IMAD.IADD R203, R203, 0x1, -R2 ;  /* 0x00000001cbcb9824 */ /* 0x000fe200078e0a02 */
[C---:B------:R-:W-:Y:S01]  /*b390*/  ISETP.GT.U32.AND P1, PT, R2.reuse, R191, PT ;  /* 0x000000bf0200720c */ /* 0x040fe20003f24070 */
[----:B------:R-:W-:Y:S01]  /*b3a0*/  @!P3 IMAD.MOV R68, RZ, RZ, -R68 ;  /* 0x000000ffff44b224 */ /* 0x000fe200078e0a44 */
[----:B------:R-:W-:Y:S01]  /*b3b0*/  ISETP.GT.U32.AND P3, PT, R2, R194, PT ;  /* 0x000000c20200720c */ /* 0x000fe20003f64070 */
[----:B------:R-:W-:Y:S01]  /*b3c0*/  @!P5 IMAD.IADD R208, R208, 0x1, -R2 ;  /* 0x00000001d0d0d824 */ /* 0x000fe200078e0a02 */
[----:B------:R-:W-:Y:S01]  /*b3d0*/  ISETP.GE.AND P5, PT, R72, RZ, PT ;  /* 0x000000ff4800720c */ /* 0x000fe20003fa6270 */
[----:B------:R-:W-:Y:S01]  /*b3e0*/  IMAD.HI.U32 R72, R246, R128, RZ ;  /* 0x00000080f6487227 */ /* 0x000fe200078e00ff */
[----:B------:R-:W-:-:S03]  /*b3f0*/  IABS R216, R91 ;  /* 0x0000005b00d87213 */ /* 0x000fc60000000000 */
[----:B------:R-:W-:Y:S02]  /*b400*/  IMAD.MOV R72, RZ, RZ, -R72 ;  /* 0x000000ffff487224 */ /* 0x000fe400078e0a48 */
[----:B------:R-:W-:Y:S02]  /*b410*/  @!P2 IMAD.IADD R201, R201, 0x1, -R2 ;  /* 0x00000001c9c9a824 */ /* 0x000fe400078e0a02 */
[C---:B------:R-:W-:Y:S02]  /*b420*/  IMAD R128, R2.reuse, R72, R128 ;  /* 0x0000004802807224 */ /* 0x040fe400078e0280 */
[----:B------:R-:W-:Y:S01]  /*b430*/  @!P1 IMAD.IADD R191, R191, 0x1, -R2 ;  /* 0x00000001bfbf9824 */ /* 0x000fe200078e0a02 */
[----:B------:R-:W-:Y:S01]  /*b440*/  ISETP.GT.U32.AND P2, PT, R2, R201, PT ;  /* 0x000000c90200720c */ /* 0x000fe20003f44070 */
[----:B------:R-:W-:Y:S02]  /*b450*/  IMAD.MOV.U32 R72, RZ, RZ, R208 ;  /* 0x000000ffff487224 */ /* 0x000fe400078e00d0 */
[----:B------:R-:W-:-:S04]  /*b460*/  IMAD.HI.U32 R218, R246, R216, RZ ;  /* 0x000000d8f6da7227 */ /* 0x000fc800078e00ff */
[----:B------:R-:W-:Y:S01]  /*b470*/  @!P3 IMAD.IADD R194, R194, 0x1, -R2 ;  /* 0x00000001c2c2b824 */ /* 0x000fe200078e0a02 */
[----:B------:R-:W-:Y:S01]  /*b480*/  ISETP.GE.AND P3, PT, R76, RZ, PT ;  /* 0x000000ff4c00720c */ /* 0x000fe20003f66270 */
[----:B------:R-:W-:Y:S01]  /*b490*/  @!P4 IMAD.MOV R72, RZ, RZ, -R72 ;  /* 0x000000ffff48c224 */ /* 0x000fe200078e0a48 */
[C---:B------:R-:W-:Y:S01]  /*b4a0*/  ISETP.GT.U32.AND P4, PT, R2.reuse, R191, PT ;  /* 0x000000bf0200720c */ /* 0x040fe20003f84070 */
[----:B------:R-:W-:Y:S02]  /*b4b0*/  IMAD.MOV.U32 R76, RZ, RZ, R203 ;  /* 0x000000ffff4c7224 */ /* 0x000fe400078e00cb */
[----:B------:R-:W-:Y:S02]  /*b4c0*/  IMAD.MOV R218, RZ, RZ, -R218 ;  /* 0x000000ffffda7224 */ /* 0x000fe400078e0ada */
[----:B------:R-:W-:Y:S02]  /*b4d0*/  IMAD.MOV.U32 R84, RZ, RZ, R194 ;  /* 0x000000ffff547224 */ /* 0x000fe400078e00c2 */
[----:B------:R-:W-:Y:S01]  /*b4e0*/  @!P0 IMAD.MOV R76, RZ, RZ, -R76 ;  /* 0x000000ffff4c8224 */ /* 0x000fe200078e0a4c */
[C---:B------:R-:W-:Y:S01]  /*b4f0*/  ISETP.GT.U32.AND P0, PT, R2.reuse, R128, PT ;  /* 0x000000800200720c */ /* 0x040fe20003f04070 */
[----:B------:R-:W-:-:S02]  /*b500*/  IMAD R194, R2, R218, R216 ;  /* 0x000000da02c27224 */ /* 0x000fc400078e02d8 */
[--C-:B------:R-:W-:Y:S01]  /*b510*/  @!P2 IMAD.IADD R201, R201, 0x1, -R2.reuse ;  /* 0x00000001c9c9a824 */ /* 0x100fe200078e0a02 */
[----:B------:R-:W-:Y:S02]  /*b520*/  ISETP.GE.AND P1, PT, R80, RZ, PT ;  /* 0x000000ff5000720c */ /* 0x000fe40003f26270 */
[----:B------:R-:W-:Y:S01]  /*b530*/  ISETP.GT.U32.AND P2, PT, R2, R194, PT ;  /* 0x000000c20200720c */ /* 0x000fe20003f44070 */
[----:B------:R-:W-:Y:S02]  /*b540*/  IMAD.MOV.U32 R80, RZ, RZ, R205 ;  /* 0x000000ffff507224 */ /* 0x000fe400078e00cd */
[----:B------:R-:W-:Y:S02]  /*b550*/  @!P4 IMAD.IADD R191, R191, 0x1, -R2 ;  /* 0x00000001bfbfc824 */ /* 0x000fe400078e0a02 */
[----:B------:R-:W-:Y:S01]  /*b560*/  @!P6 IMAD.MOV R80, RZ, RZ, -R80 ;  /* 0x000000ffff50e224 */ /* 0x000fe200078e0a50 */
[----:B------:R-:W-:Y:S01]  /*b570*/  ISETP.GE.AND P6, PT, R88, RZ, PT ;  /* 0x000000ff5800720c */ /* 0x000fe20003fc6270 */
[----:B------:R-:W-:Y:S01]  /*b580*/  IMAD.MOV.U32 R88, RZ, RZ, R191 ;  /* 0x000000ffff587224 */ /* 0x000fe200078e00bf */
[----:B------:R-:W-:Y:S01]  /*b590*/  IABS R212, R107 ;  /* 0x0000006b00d47213 */ /* 0x000fe20000000000 */
[----:B------:R-:W-:Y:S01]  /*b5a0*/  @!P0 IMAD.IADD R128, R128, 0x1, -R2 ;  /* 0x0000000180808824 */ /* 0x000fe200078e0a02 */
[----:B------:R-:W-:Y:S01]  /*b5b0*/  ISETP.GE.AND P4, PT, R107, RZ, PT ;  /* 0x000000ff6b00720c */ /* 0x000fe20003f86270 */
[----:B------:R-:W-:Y:S01]  /*b5c0*/  @!P3 IMAD.MOV R88, RZ, RZ, -R88 ;  /* 0x000000ffff58b224 */ /* 0x000fe200078e0a58 */
[----:B------:R-:W-:Y:S01]  /*b5d0*/  IABS R107, R95 ;  /* 0x0000005f006b7213 */ /* 0x000fe20000000000 */
[----:B------:R-:W-:Y:S01]  /*b5e0*/  @!P2 IMAD.IADD R194, R194, 0x1, -R2 ;  /* 0x00000001c2c2a824 */ /* 0x000fe200078e0a02 */
[----:B------:R-:W-:Y:S01]  /*b5f0*/  ISETP.GT.U32.AND P3, PT, R2, R128, PT ;  /* 0x000000800200720c */ /* 0x000fe20003f64070 */
[----:B------:R-:W-:Y:S01]  /*b600*/  IMAD.HI.U32 R208, R246, R212, RZ ;  /* 0x000000d4f6d07227 */ /* 0x000fe200078e00ff */
[----:B------:R-:W-:-:S02]  /*b610*/  ISETP.GE.AND P0, PT, R95, RZ, PT ;  /* 0x000000ff5f00720c */ /* 0x000fc40003f06270 */
[----:B------:R-:W-:Y:S01]  /*b620*/  ISETP.GT.U32.AND P2, PT, R2, R194, PT ;  /* 0x000000c20200720c */ /* 0x000fe20003f44070 */
[----:B------:R-:W-:Y:S02]  /*b630*/  IMAD.MOV R208, RZ, RZ, -R208 ;  /* 0x000000ffffd07224 */ /* 0x000fe400078e0ad0 */
[----:B------:R-:W-:-:S04]  /*b640*/  IMAD.HI.U32 R95, R246, R107, RZ ;  /* 0x0000006bf65f7227 */ /* 0x000fc800078e00ff */
[----:B------:R-:W-:Y:S02]  /*b650*/  IMAD R191, R2, R208, R212 ;  /* 0x000000d002bf7224 */ /* 0x000fe400078e02d4 */
[----:B------:R-:W-:Y:S01]  /*b660*/  IMAD.MOV R95, RZ, RZ, -R95 ;  /* 0x000000ffff5f7224 */ /* 0x000fe200078e0a5f */
[----:B------:R-:W-:Y:S01]  /*b670*/  IABS R212, R111 ;  /* 0x0000006f00d47213 */ /* 0x000fe20000000000 */
[----:B------:R-:W-:Y:S01]  /*b680*/  @!P3 IMAD.IADD R128, R128, 0x1, -R2 ;  /* 0x000000018080b824 */ /* 0x000fe200078e0a02 */
[C---:B------:R-:W-:Y:S01]  /*b690*/  ISETP.GT.U32.AND P3, PT, R2.reuse, R191, PT ;  /* 0x000000bf0200720c */ /* 0x040fe20003f64070 */
[----:B------:R-:W-:Y:S02]  /*b6a0*/  IMAD R107, R2, R95, R107 ;  /* 0x0000005f026b7224 */ /* 0x000fe400078e026b */
[----:B------:R-:W-:Y:S01]  /*b6b0*/  @!P5 IMAD.MOV R84, RZ, RZ, -R84 ;  /* 0x000000ffff54d224 */ /* 0x000fe200078e0a54 */
[----:B------:R-:W-:Y:S01]  /*b6c0*/  ISETP.GE.AND P5, PT, R91, RZ, PT ;  /* 0x000000ff5b00720c */ /* 0x000fe20003fa6270 */
[----:B------:R-:W-:Y:S01]  /*b6d0*/  IMAD.MOV.U32 R91, RZ, RZ, R201 ;  /* 0x000000ffff5b7224 */ /* 0x000fe200078e00c9 */
[----:B------:R-:W-:Y:S01]  /*b6e0*/  IABS R208, R115 ;  /* 0x0000007300d07213 */ /* 0x000fe20000000000 */
[----:B------:R-:W-:Y:S01]  /*b6f0*/  IMAD.HI.U32 R95, R246, R212, RZ ;  /* 0x000000d4f65f7227 */ /* 0x000fe200078e00ff */
[----:B------:R-:W-:-:S03]  /*b700*/  IABS R216, R99 ;  /* 0x0000006300d87213 */ /* 0x000fc60000000000 */
[----:B------:R-:W-:Y:S01]  /*b710*/  @!P2 IMAD.IADD R194, R194, 0x1, -R2 ;  /* 0x00000001c2c2a824 */ /* 0x000fe200078e0a02 */
[----:B------:R-:W-:Y:S01]  /*b720*/  ISETP.GT.U32.AND P2, PT, R2, R107, PT ;  /* 0x0000006b0200720c */ /* 0x000fe20003f44070 */
[----:B------:R-:W-:Y:S01]  /*b730*/  @!P1 IMAD.MOV R91, RZ, RZ, -R91 ;  /* 0x000000ffff5b9224 */ /* 0x000fe200078e0a5b */
[----:B------:R-:W-:Y:S01]  /*b740*/  ISETP.GE.AND P1, PT, R99, RZ, PT ;  /* 0x000000ff6300720c */ /* 0x000fe20003f26270 */
[----:B------:R-:W-:Y:S02]  /*b750*/  IMAD.MOV R95, RZ, RZ, -R95 ;  /* 0x000000ffff5f7224 */ /* 0x000fe400078e0a5f */
[----:B------:R-:W-:Y:S01]  /*b760*/  IMAD.HI.U32 R99, R246, R208, RZ ;  /* 0x000000d0f6637227 */ /* 0x000fe200078e00ff */
[----:B------:R-:W-:-:S03]  /*b770*/  IABS R218, R103 ;  /* 0x0000006700da7213 */ /* 0x000fc60000000000 */
[----:B------:R-:W-:-:S04]  /*b780*/  IMAD.HI.U32 R203, R246, R216, RZ ;  /* 0x000000d8f6cb7227 */ /* 0x000fc800078e00ff */
[C---:B------:R-:W-:Y:S02]  /*b790*/  IMAD R212, R2.reuse, R95, R212 ;  /* 0x0000005f02d47224 */ /* 0x040fe400078e02d4 */
[----:B------:R-:W-:Y:S02]  /*b7a0*/  @!P3 IMAD.IADD R191, R191, 0x1, -R2 ;  /* 0x00000001bfbfb824 */ /* 0x000fe400078e0a02 */
[----:B------:R-:W-:Y:S02]  /*b7b0*/  IMAD.MOV.U32 R95, RZ, RZ, R128 ;  /* 0x000000ffff5f7224 */ /* 0x000fe400078e0080 */
[----:B------:R-:W-:Y:S02]  /*b7c0*/  IMAD.MOV R99, RZ, RZ, -R99 ;  /* 0x000000ffff637224 */ /* 0x000fe400078e0a63 */
[----:B------:R-:W-:Y:S02]  /*b7d0*/  IMAD.MOV R203, RZ, RZ, -R203 ;  /* 0x000000ffffcb7224 */ /* 0x000fe400078e0acb */
[----:B------:R-:W-:Y:S01]  /*b7e0*/  @!P6 IMAD.MOV R95, RZ, RZ, -R95 ;  /* 0x000000ffff5fe224 */ /* 0x000fe200078e0a5f */
[C---:B------:R-:W-:Y:S01]  /*b7f0*/  ISETP.GT.U32.AND P6, PT, R2.reuse, R191, PT ;  /* 0x000000bf0200720c */ /* 0x040fe20003fc4070 */
[----:B------:R-:W-:-:S02]  /*b800*/  IMAD R208, R2, R99, R208 ;  /* 0x0000006302d07224 */ /* 0x000fc400078e02d0 */
[----:B------:R-:W-:Y:S02]  /*b810*/  @!P2 IMAD.IADD R107, R107, 0x1, -R2 ;  /* 0x000000016b6ba824 */ /* 0x000fe400078e0a02 */
[----:B------:R-:W-:-:S04]  /*b820*/  IMAD.HI.U32 R201, R246, R218, RZ ;  /* 0x000000daf6c97227 */ /* 0x000fc800078e00ff */
[C---:B------:R-:W-:Y:S02]  /*b830*/  IMAD R216, R2.reuse, R203, R216 ;  /* 0x000000cb02d87224 */ /* 0x040fe400078e02d8 */
[----:B------:R-:W-:Y:S01]  /*b840*/  IMAD.MOV.U32 R99, RZ, RZ, R194 ;  /* 0x000000ffff637224 */ /* 0x000fe200078e00c2 */
[C---:B------:R-:W-:Y:S01]  /*b850*/  ISETP.GT.U32.AND P2, PT, R2.reuse, R107, PT ;  /* 0x0000006b0200720c */ /* 0x040fe20003f44070 */
[----:B------:R-:W-:Y:S02]  /*b860*/  IMAD.MOV R201, RZ, RZ, -R201 ;  /* 0x000000ffffc97224 */ /* 0x000fe400078e0ac9 */
[----:B------:R-:W-:Y:S01]  /*b870*/  @!P5 IMAD.MOV R99, RZ, RZ, -R99 ;  /* 0x000000ffff63d224 */ /* 0x000fe200078e0a63 */
[C---:B------:R-:W-:Y:S01]  /*b880*/  ISETP.GT.U32.AND P5, PT, R2.reuse, R216, PT ;  /* 0x000000d80200720c */ /* 0x040fe20003fa4070 */
[----:B------:R-:W-:Y:S01]  /*b890*/  IMAD R218, R2, R201, R218 ;  /* 0x000000c902da7224 */ /* 0x000fe200078e02da */
[----:B------:R-:W-:Y:S02]  /*b8a0*/  ISETP.GE.AND P3, PT, R103, RZ, PT ;  /* 0x000000ff6700720c */ /* 0x000fe40003f66270 */
[----:B------:R-:W-:-:S02]  /*b8b0*/  IABS R128, R119 ;  /* 0x0000007700807213 */ /* 0x000fc40000000000 */
[----:B------:R-:W-:Y:S01]  /*b8c0*/  IABS R103, R132 ;  /* 0x0000008400677213 */ /* 0x000fe20000000000 */
[----:B------:R-:W-:Y:S01]  /*b8d0*/  @!P6 IMAD.IADD R191, R191, 0x1, -R2 ;  /* 0x00000001bfbfe824 */ /* 0x000fe200078e0a02 */
[----:B------:R-:W-:Y:S01]  /*b8e0*/  ISETP.GT.U32.AND P6, PT, R2, R218, PT ;  /* 0x000000da0200720c */ /* 0x000fe20003fc4070 */
[----:B------:R-:W-:-:S04]  /*b8f0*/  IMAD.HI.U32 R205, R246, R128, RZ ;  /* 0x00000080f6cd7227 */ /* 0x000fc800078e00ff */
[----:B------:R-:W-:Y:S02]  /*b900*/  IMAD.MOV.U32 R194, RZ, RZ, R103 ;  /* 0x000000ffffc27224 */ /* 0x000fe400078e0067 */
[--C-:B------:R-:W-:Y:S01]  /*b910*/  @!P2 IMAD.IADD R107, R107, 0x1, -R2.reuse ;  /* 0x000000016b6ba824 */ /* 0x100fe200078e0a02 */
[----:B------:R-:W-:Y:S01]  /*b920*/  ISETP.GT.U32.AND P2, PT, R2, R212, PT ;  /* 0x000000d40200720c */ /* 0x000fe20003f44070 */
[----:B------:R-:W-:Y:S02]  /*b930*/  IMAD.MOV R205, RZ, RZ, -R205 ;  /* 0x000000ffffcd7224 */ /* 0x000fe400078e0acd */
[----:B------:R-:W-:Y:S01]  /*b940*/  @!P5 IMAD.IADD R216, R216, 0x1, -R2 ;  /* 0x00000001d8d8d824 */ /* 0x000fe200078e0a02 */
[----:B------:R-:W-:Y:S01]  /*b950*/  ISETP.GT.U32.AND P5, PT, R2, R208, PT ;  /* 0x000000d00200720c */ /* 0x000fe20003fa4070 */
[----:B------:R-:W-:-:S04]  /*b960*/  IMAD.HI.U32 R103, R246, R194, RZ ;  /* 0x000000c2f6677227 */ /* 0x000fc800078e00ff */
[----:B------:R-:W-:Y:S02]  /*b970*/  IMAD R128, R2, R205, R128 ;  /* 0x000000cd02807224 */ /* 0x000fe400078e0280 */
[----:B------:R-:W-:Y:S02]  /*b980*/  IMAD.MOV R103, RZ, RZ, -R103 ;  /* 0x000000ffff677224 */ /* 0x000fe400078e0a67 */
[----:B------:R-:W-:Y:S01]  /*b990*/  @!P6 IMAD.IADD R218, R218, 0x1, -R2 ;  /* 0x00000001dadae824 */ /* 0x000fe200078e0a02 */
[C---:B------:R-:W-:Y:S01]  /*b9a0*/  ISETP.GT.U32.AND P6, PT, R2.reuse, R128, PT ;  /* 0x000000800200720c */ /* 0x040fe20003fc4070 */
[----:B------:R-:W-:Y:S01]  /*b9b0*/  IMAD R194, R2, R103, R194 ;  /* 0x0000006702c27224 */ /* 0x000fe200078e02c2 */
[----:B------:R-:W-:Y:S01]  /*b9c0*/  IABS R201, R123 ;  /* 0x0000007b00c97213 */ /* 0x000fe20000000000 */
[----:B------:R-:W-:Y:S01]  /*b9d0*/  IMAD.MOV.U32 R103, RZ, RZ, R191 ;  /* 0x000000ffff677224 */ /* 0x000fe200078e00bf */
[----:B------:R-:W-:Y:S01]  /*b9e0*/  IABS R203, R136 ;  /* 0x0000008800cb7213 */ /* 0x000fe20000000000 */
[--C-:B------:R-:W-:Y:S01]  /*b9f0*/  @!P2 IMAD.IADD R212, R212, 0x1, -R2.reuse ;  /* 0x00000001d4d4a824 */ /* 0x100fe200078e0a02 */
[----:B------:R-:W-:Y:S01]  /*ba00*/  ISETP.GT.U32.AND P2, PT, R2, R216, PT ;  /* 0x000000d80200720c */ /* 0x000fe20003f44070 */
[----:B------:R-:W-:-:S02]  /*ba10*/  @!P5 IMAD.IADD R208, R208, 0x1, -R2 ;  /* 0x00000001d0d0d824 */ /* 0x000fc400078e0a02 */
[----:B------:R-:W-:Y:S01]  /*ba20*/  @!P4 IMAD.MOV R103, RZ, RZ, -R103 ;  /* 0x000000ffff67c224 */ /* 0x000fe200078e0a67 */
[----:B------:R-:W-:Y:S01]  /*ba30*/  ISETP.GT.U32.AND P4, PT, R2, R218, PT ;  /* 0x000000da0200720c */ /* 0x000fe20003f84070 */
[----:B------:R-:W-:Y:S01]  /*ba40*/  IMAD.HI.U32 R220, R246, R201, RZ ;  /* 0x000000c9f6dc7227 */ /* 0x000fe200078e00ff */
[----:B------:R-:W-:-:S03]  /*ba50*/  ISETP.GT.U32.AND P5, PT, R2, R212, PT ;  /* 0x000000d40200720c */ /* 0x000fc60003fa4070 */
[----:B------:R-:W-:Y:S01]  /*ba60*/  @!P0 IMAD.MOV R107, RZ, RZ, -R107 ;  /* 0x000000ffff6b8224 */ /* 0x000fe200078e0a6b */
[----:B------:R-:W-:Y:S01]  /*ba70*/  ISETP.GT.U32.AND P0, PT, R2, R208, PT ;  /* 0x000000d00200720c */ /* 0x000fe20003f04070 */
[----:B------:R-:W-:-:S04]  /*ba80*/  IMAD.HI.U32 R205, R246, R203, RZ ;  /* 0x000000cbf6cd7227 */ /* 0x000fc800078e00ff */
[----:B------:R-:W-:Y:S02]  /*ba90*/  IMAD.MOV R220, RZ, RZ, -R220 ;  /* 0x000000ffffdc7224 */ /* 0x000fe400078e0adc */
[--C-:B------:R-:W-:Y:S02]  /*baa0*/  @!P6 IMAD.IADD R128, R128, 0x1, -R2.reuse ;  /* 0x000000018080e824 */ /* 0x100fe400078e0a02 */
[----:B------:R-:W-:Y:S02]  /*bab0*/  IMAD.MOV R205, RZ, RZ, -R205 ;  /* 0x000000ffffcd7224 */ /* 0x000fe400078e0acd */
[C---:B------:R-:W-:Y:S01]  /*bac0*/  IMAD R201, R2.reuse, R220, R201 ;  /* 0x000000dc02c97224 */ /* 0x040fe200078e02c9 */
[C---:B------:R-:W-:Y:S01]  /*bad0*/  ISETP.GT.U32.AND P6, PT, R2.reuse, R128, PT ;  /* 0x000000800200720c */ /* 0x040fe20003fc4070 */
[----:B------:R-:W-:Y:S01]  /*bae0*/  IMAD R191, R2, R205, R203 ;  /* 0x000000cd02bf7224 */ /* 0x000fe200078e02cb */
[----:B------:R-:W-:Y:S01]  /*baf0*/  IABS R203, R166 ;  /* 0x000000a600cb7213 */ /* 0x000fe20000000000 */
[--C-:B------:R-:W-:Y:S01]  /*bb00*/  @!P2 IMAD.IADD R216, R216, 0x1, -R2.reuse ;  /* 0x00000001d8d8a824 */ /* 0x100fe200078e0a02 */
[----:B------:R-:W-:Y:S01]  /*bb10*/  ISETP.GT.U32.AND P2, PT, R2, R201, PT ;  /* 0x000000c90200720c */ /* 0x000fe20003f44070 */
[--C-:B------:R-:W-:Y:S01]  /*bb20*/  @!P4 IMAD.IADD R218, R218, 0x1, -R2.reuse ;  /* 0x00000001dadac824 */ /* 0x100fe200078e0a02 */
[----:B------:R-:W-:Y:S01]  /*bb30*/  ISETP.GT.U32.AND P4, PT, R2, R194, PT ;  /* 0x000000c20200720c */ /* 0x000fe20003f84070 */
[--C-:B------:R-:W-:Y:S01]  /*bb40*/  @!P5 IMAD.IADD R212, R212, 0x1, -R2.reuse ;  /* 0x00000001d4d4d824 */ /* 0x100fe200078e0a02 */
[----:B------:R-:W-:Y:S01]  /*bb50*/  ISETP.GE.AND P5, PT, R111, RZ, PT ;  /* 0x000000ff6f00720c */ /* 0x000fe20003fa6270 */
[----:B------:R-:W-:Y:S01]  /*bb60*/  @!P0 IMAD.IADD R208, R208, 0x1, -R2 ;  /* 0x00000001d0d08824 */ /* 0x000fe200078e0a02 */
[----:B------:R-:W-:Y:S01]  /*bb70*/  ISETP.GT.U32.AND P0, PT, R2, R191, PT ;  /* 0x000000bf0200720c */ /* 0x000fe20003f04070 */
[----:B------:R-:W-:Y:S01]  /*bb80*/  IMAD.HI.U32 R111, R246, R203, RZ ;  /* 0x000000cbf66f7227 */ /* 0x000fe200078e00ff */
[----:B------:R-:W-:-:S03]  /*bb90*/  IABS R205, R152 ;  /* 0x0000009800cd7213 */ /* 0x000fc60000000000 */
[----:B------:R-:W-:Y:S02]  /*bba0*/  IMAD.MOV R111, RZ, RZ, -R111 ;  /* 0x000000ffff6f7224 */ /* 0x000fe400078e0a6f */
[--C-:B------:R-:W-:Y:S01]  /*bbb0*/  @!P6 IMAD.IADD R128, R128, 0x1, -R2.reuse ;  /* 0x000000018080e824 */ /* 0x100fe200078e0a02 */
[----:B------:R-:W-:Y:S01]  /*bbc0*/  ISETP.GE.AND P6, PT, R115, RZ, PT ;  /* 0x000000ff7300720c */ /* 0x000fe20003fc6270 */
[----:B------:R-:W-:Y:S02]  /*bbd0*/  IMAD R203, R2, R111, R203 ;  /* 0x0000006f02cb7224 */ /* 0x000fe400078e02cb */
[--C-:B------:R-:W-:Y:S01]  /*bbe0*/  @!P2 IMAD.IADD R201, R201, 0x1, -R2.reuse ;  /* 0x00000001c9c9a824 */ /* 0x100fe200078e0a02 */
[----:B------:R-:W-:Y:S01]  /*bbf0*/  ISETP.GE.AND P2, PT, R119, RZ, PT ;  /* 0x000000ff7700720c */ /* 0x000fe20003f46270 */
[----:B------:R-:W-:Y:S02]  /*bc00*/  @!P4 IMAD.IADD R194, R194, 0x1, -R2 ;  /* 0x00000001c2c2c824 */ /* 0x000fe400078e0a02 */
[----:B------:R-:W-:-:S02]  /*bc10*/  IMAD.MOV.U32 R111, RZ, RZ, R216 ;  /* 0x000000ffff6f7224 */ /* 0x000fc400078e00d8 */
[----:B------:R-:W-:Y:S01]  /*bc20*/  IMAD.HI.U32 R220, R246, R205, RZ ;  /* 0x000000cdf6dc7227 */ /* 0x000fe200078e00ff */
[----:B------:R-:W-:-:S03]  /*bc30*/  IABS R115, R187 ;  /* 0x000000bb00737213 */ /* 0x000fc60000000000 */
[----:B------:R-:W-:Y:S01]  /*bc40*/  @!P0 IMAD.IADD R191, R191, 0x1, -R2 ;  /* 0x00000001bfbf8824 */ /* 0x000fe200078e0a02 */
[C---:B------:R-:W-:Y:S01]  /*bc50*/  ISETP.GT.U32.AND P0, PT, R2.reuse, R201, PT ;  /* 0x000000c90200720c */ /* 0x040fe20003f04070 */
[----:B------:R-:W-:Y:S01]  /*bc60*/  @!P1 IMAD.MOV R111, RZ, RZ, -R111 ;  /* 0x000000ffff6f9224 */ /* 0x000fe200078e0a6f */
[----:B------:R-:W-:Y:S01]  /*bc70*/  ISETP.GT.U32.AND P1, PT, R2, R194, PT ;  /* 0x000000c20200720c */ /* 0x000fe20003f24070 */
[----:B------:R-:W-:Y:S01]  /*bc80*/  IMAD.MOV R220, RZ, RZ, -R220 ;  /* 0x000000ffffdc7224 */ /* 0x000fe200078e0adc */
[----:B------:R-:W-:Y:S01]  /*bc90*/  ISETP.GE.AND P4, PT, R123, RZ, PT ;  /* 0x000000ff7b00720c */ /* 0x000fe20003f86270 */
[----:B------:R-:W-:Y:S02]  /*bca0*/  IMAD.MOV.U32 R119, RZ, RZ, R212 ;  /* 0x000000ffff777224 */ /* 0x000fe400078e00d4 */
[----:B------:R-:W-:Y:S02]  /*bcb0*/  IMAD.MOV.U32 R123, RZ, RZ, R208 ;  /* 0x000000ffff7b7224 */ /* 0x000fe400078e00d0 */
[----:B------:R-:W-:-:S02]  /*bcc0*/  IMAD.MOV.U32 R216, RZ, RZ, R115 ;  /* 0x000000ffffd87224 */ /* 0x000fc400078e0073 */
[C---:B------:R-:W-:Y:S02]  /*bcd0*/  IMAD R205, R2.reuse, R220, R205 ;  /* 0x000000dc02cd7224 */ /* 0x040fe400078e02cd */
[----:B------:R-:W-:Y:S02]  /*bce0*/  IMAD.MOV.U32 R115, RZ, RZ, R218 ;  /* 0x000000ffff737224 */ /* 0x000fe400078e00da */
[----:B------:R-:W-:Y:S01]  /*bcf0*/  @!P5 IMAD.MOV R119, RZ, RZ, -R119 ;  /* 0x000000ffff77d224 */ /* 0x000fe200078e0a77 */
[----:B------:R-:W-:Y:S01]  /*bd00*/  ISETP.GT.U32.AND P5, PT, R2, R191, PT ;  /* 0x000000bf0200720c */ /* 0x000fe20003fa4070 */
[----:B------:R-:W-:Y:S01]  /*bd10*/  @!P6 IMAD.MOV R123, RZ, RZ, -R123 ;  /* 0x000000ffff7be224 */ /* 0x000fe200078e0a7b */
[----:B------:R-:W-:Y:S01]  /*bd20*/  ISETP.GE.AND P6, PT, R132, RZ, PT ;  /* 0x000000ff8400720c */ /* 0x000fe20003fc6270 */
[----:B------:R-:W-:Y:S01]  /*bd30*/  @!P3 IMAD.MOV R115, RZ, RZ, -R115 ;  /* 0x000000ffff73b224 */ /* 0x000fe200078e0a73 */
[C---:B------:R-:W-:Y:S01]  /*bd40*/  ISETP.GT.U32.AND P3, PT, R2.reuse, R205, PT ;  /* 0x000000cd0200720c */ /* 0x040fe20003f64070 */
[----:B------:R-:W-:Y:S01]  /*bd50*/  @!P2 IMAD.MOV R128, RZ, RZ, -R128 ;  /* 0x000000ffff80a224 */ /* 0x000fe200078e0a80 */
[----:B------:R-:W-:Y:S01]  /*bd60*/  ISETP.GT.U32.AND P2, PT, R2, R203, PT ;  /* 0x000000cb0200720c */ /* 0x000fe20003f44070 */
[----:B------:R-:W-:-:S04]  /*bd70*/  IMAD.HI.U32 R132, R246, R216, RZ ;  /* 0x000000d8f6847227 */ /* 0x000fc800078e00ff */
[--C-:B------:R-:W-:Y:S01]  /*bd80*/  @!P0 IMAD.IADD R201, R201, 0x1, -R2.reuse ;  /* 0x00000001c9c98824 */ /* 0x100fe200078e0a02 */
[----:B------:R-:W-:Y:S01]  /*bd90*/  ISETP.GE.AND P0, PT, R136, RZ, PT ;  /* 0x000000ff8800720c */ /* 0x000fe20003f06270 */
[----:B------:R-:W-:Y:S01]  /*bda0*/  @!P1 IMAD.IADD R194, R194, 0x1, -R2 ;  /* 0x00000001c2c29824 */ /* 0x000fe200078e0a02 */
[----:B------:R-:W-:Y:S01]  /*bdb0*/  ISETP.GE.AND P1, PT, R152, RZ, PT ;  /* 0x000000ff9800720c */ /* 0x000fe20003f26270 */
[----:B------:R-:W-:Y:S02]  /*bdc0*/  IMAD.MOV R152, RZ, RZ, -R132 ;  /* 0x000000ffff987224 */ /* 0x000fe400078e0a84 */
[----:B------:R-:W-:Y:S02]  /*bdd0*/  IMAD.MOV.U32 R136, RZ, RZ, R194 ;  /* 0x000000ffff887224 */ /* 0x000fe400078e00c2 */
[----:B------:R-:W-:Y:S02]  /*bde0*/  @!P5 IMAD.IADD R191, R191, 0x1, -R2 ;  /* 0x00000001bfbfd824 */ /* 0x000fe400078e0a02 */
[----:B------:R-:W-:Y:S01]  /*bdf0*/  IMAD R152, R2, R152, R216 ;  /* 0x0000009802987224 */ /* 0x000fe200078e02d8 */
[----:B------:R-:W-:Y:S01]  /*be00*/  IABS R216, R140 ;  /* 0x0000008c00d87213 */ /* 0x000fe20000000000 */
[----:B------:R-:W-:Y:S01]  /*be10*/  @!P6 IMAD.MOV R136, RZ, RZ, -R136 ;  /* 0x000000ffff88e224 */ /* 0x000fe200078e0a88 */
[----:B------:R-:W-:Y:S01]  /*be20*/  ISETP.GE.AND P6, PT, R140, RZ, PT ;  /* 0x000000ff8c00720c */ /* 0x000fe20003fc6270 */
[----:B------:R-:W-:-:S02]  /*be30*/  @!P3 IMAD.IADD R205, R205, 0x1, -R2 ;  /* 0x00000001cdcdb824 */ /* 0x000fc400078e0a02 */
[----:B------:R-:W-:Y:S02]  /*be40*/  IMAD.MOV.U32 R132, RZ, RZ, R201 ;  /* 0x000000ffff847224 */ /* 0x000fe400078e00c9 */
[----:B------:R-:W-:Y:S02]  /*be50*/  @!P2 IMAD.IADD R203, R203, 0x1, -R2 ;  /* 0x00000001cbcba824 */ /* 0x000fe400078e0a02 */
[----:B------:R-:W-:Y:S01]  /*be60*/  IMAD.MOV.U32 R140, RZ, RZ, R191 ;  /* 0x000000ffff8c7224 */ /* 0x000fe200078e00bf */
[C---:B------:R-:W-:Y:S01]  /*be70*/  ISETP.GT.U32.AND P2, PT, R2.reuse, R205, PT ;  /* 0x000000cd0200720c */ /* 0x040fe20003f44070 */
[----:B------:R-:W-:Y:S01]  /*be80*/  @!P4 IMAD.MOV R132, RZ, RZ, -R132 ;  /* 0x000000ffff84c224 */ /* 0x000fe200078e0a84 */
[C---:B------:R-:W-:Y:S01]  /*be90*/  ISETP.GT.U32.AND P4, PT, R2.reuse, R203, PT ;  /* 0x000000cb0200720c */ /* 0x040fe20003f84070 */
[----:B------:R-:W-:Y:S01]  /*bea0*/  @!P0 IMAD.MOV R140, RZ, RZ, -R140 ;  /* 0x000000ffff8c8224 */ /* 0x000fe200078e0a8c */
[----:B------:R-:W-:Y:S02]  /*beb0*/  ISETP.GT.U32.AND P0, PT, R2, R152, PT ;  /* 0x000000980200720c */ /* 0x000fe40003f04070 */
[----:B------:R-:W-:-:S02]  /*bec0*/  ISETP.GE.AND P5, PT, R166, RZ, PT ;  /* 0x000000ffa600720c */ /* 0x000fc40003fa6270 */
[----:B------:R-:W-:Y:S02]  /*bed0*/  ISETP.GE.AND P3, PT, R187, RZ, PT ;  /* 0x000000ffbb00720c */ /* 0x000fe40003f66270 */
[----:B------:R-:W-:Y:S02]  /*bee0*/  IABS R166, R144 ;  /* 0x0000009000a67213 */ /* 0x000fe40000000000 */
[----:B------:R-:W-:Y:S01]  /*bef0*/  IABS R187, R148 ;  /* 0x0000009400bb7213 */ /* 0x000fe20000000000 */
[--C-:B------:R-:W-:Y:S01]  /*bf00*/  @!P2 IMAD.IADD R205, R205, 0x1, -R2.reuse ;  /* 0x00000001cdcda824 */ /* 0x100fe200078e0a02 */
[----:B------:R-:W-:Y:S01]  /*bf10*/  ISETP.GE.AND P2, PT, R144, RZ, PT ;  /* 0x000000ff9000720c */ /* 0x000fe20003f46270 */
[--C-:B------:R-:W-:Y:S01]  /*bf20*/  @!P4 IMAD.IADD R203, R203, 0x1, -R2.reuse ;  /* 0x00000001cbcbc824 */ /* 0x100fe200078e0a02 */
[----:B------:R-:W-:Y:S01]  /*bf30*/  ISETP.GE.AND P4, PT, R148, RZ, PT ;  /* 0x000000ff9400720c */ /* 0x000fe20003f86270 */
[----:B------:R-:W-:Y:S02]  /*bf40*/  @!P0 IMAD.IADD R152, R152, 0x1, -R2 ;  /* 0x0000000198988824 */ /* 0x000fe400078e0a02 */
[----:B------:R-:W-:-:S04]  /*bf50*/  IMAD.HI.U32 R144, R246, R166, RZ ;  /* 0x000000a6f6907227 */ /* 0x000fc800078e00ff */
[----:B------:R-:W-:Y:S01]  /*bf60*/  IMAD.HI.U32 R148, R246, R187, RZ ;  /* 0x000000bbf6947227 */ /* 0x000fe200078e00ff */
[----:B------:R-:W-:-:S03]  /*bf70*/  ISETP.GT.U32.AND P0, PT, R2, R152, PT ;  /* 0x000000980200720c */ /* 0x000fc60003f04070 */
[----:B------:R-:W-:-:S04]  /*bf80*/  IMAD.HI.U32 R194, R246, R216, RZ ;  /* 0x000000d8f6c27227 */ /* 0x000fc800078e00ff */
[----:B------:R-:W-:Y:S02]  /*bf90*/  IMAD.MOV R144, RZ, RZ, -R144 ;  /* 0x000000ffff907224 */ /* 0x000fe400078e0a90 */
[----:B------:R-:W-:Y:S02]  /*bfa0*/  IMAD.MOV R148, RZ, RZ, -R148 ;  /* 0x000000ffff947224 */ /* 0x000fe400078e0a94 */
[----:B------:R-:W-:Y:S02]  /*bfb0*/  IMAD.MOV R194, RZ, RZ, -R194 ;  /* 0x000000ffffc27224 */ /* 0x000fe400078e0ac2 */
[C---:B------:R-:W-:Y:S02]  /*bfc0*/  IMAD R166, R2.reuse, R144, R166 ;  /* 0x0000009002a67224 */ /* 0x040fe400078e02a6 */
[C---:B------:R-:W-:Y:S01]  /*bfd0*/  IMAD R187, R2.reuse, R148, R187 ;  /* 0x0000009402bb7224 */ /* 0x040fe200078e02bb */
[----:B------:R-:W-:Y:S01]  /*bfe0*/  IABS R191, R156 ;  /* 0x0000009c00bf7213 */ /* 0x000fe20000000000 */
[----:B------:R-:W-:-:S02]  /*bff0*/  IMAD R216, R2, R194, R216 ;  /* 0x000000c202d87224 */ /* 0x000fc400078e02d8 */
[----:B------:R-:W-:Y:S02]  /*c000*/  IMAD.MOV.U32 R144, RZ, RZ, R205 ;  /* 0x000000ffff907224 */ /* 0x000fe400078e00cd */
[----:B------:R-:W-:Y:S02]  /*c010*/  IMAD.MOV.U32 R148, RZ, RZ, R203 ;  /* 0x000000ffff947224 */ /* 0x000fe400078e00cb */
[----:B------:R-:W-:Y:S01]  /*c020*/  @!P1 IMAD.MOV R144, RZ, RZ, -R144 ;  /* 0x000000ffff909224 */ /* 0x000fe200078e0a90 */
[C---:B------:R-:W-:Y:S01]  /*c030*/  ISETP.GT.U32.AND P1, PT, R2.reuse, R216, PT ;  /* 0x000000d80200720c */ /* 0x040fe20003f24070 */
[----:B------:R-:W-:Y:S01]  /*c040*/  @!P5 IMAD.MOV R148, RZ, RZ, -R148 ;  /* 0x000000ffff94d224 */ /* 0x000fe200078e0a94 */
[----:B------:R-:W-:Y:S01]  /*c050*/  ISETP.GT.U32.AND P5, PT, R2, R166, PT ;  /* 0x000000a60200720c */ /* 0x000fe20003fa4070 */
[----:B------:R-:W-:-:S04]  /*c060*/  IMAD.HI.U32 R201, R246, R191, RZ ;  /* 0x000000bff6c97227 */ /* 0x000fc800078e00ff */
[----:B------:R-:W-:Y:S01]  /*c070*/  @!P0 IMAD.IADD R152, R152, 0x1, -R2 ;  /* 0x0000000198988824 */ /* 0x000fe200078e0a02 */
[----:B------:R-:W-:Y:S01]  /*c080*/  ISETP.GT.U32.AND P0, PT, R2, R187, PT ;  /* 0x000000bb0200720c */ /* 0x000fe20003f04070 */
[----:B------:R-:W-:Y:S01]  /*c090*/  IMAD.MOV R203, RZ, RZ, -R201 ;  /* 0x000000ffffcb7224 */ /* 0x000fe200078e0ac9 */
[----:B------:R-:W-:-:S03]  /*c0a0*/  IABS R201, R163 ;  /* 0x000000a300c97213 */ /* 0x000fc60000000000 */
[----:B------:R-:W-:Y:S02]  /*c0b0*/  IMAD R203, R2, R203, R191 ;  /* 0x000000cb02cb7224 */ /* 0x000fe400078e02bf */
[--C-:B------:R-:W-:Y:S02]  /*c0c0*/  @!P1 IMAD.IADD R216, R216, 0x1, -R2.reuse ;  /* 0x00000001d8d89824 */ /* 0x100fe400078e0a02 */
[--C-:B------:R-:W-:Y:S01]  /*c0d0*/  @!P5 IMAD.IADD R166, R166, 0x1, -R2.reuse ;  /* 0x00000001a6a6d824 */ /* 0x100fe200078e0a02 */
[C---:B------:R-:W-:Y:S01]  /*c0e0*/  ISETP.GT.U32.AND P1, PT, R2.reuse, R203, PT ;  /* 0x000000cb0200720c */ /* 0x040fe20003f24070 */
[----:B------:R-:W-:Y:S01]  /*c0f0*/  IMAD.MOV.U32 R191, RZ, RZ, R201 ;  /* 0x000000ffffbf7224 */ /* 0x000fe200078e00c9 */
[----:B------:R-:W-:Y:S01]  /*c100*/  IABS R194, R159 ;  /* 0x0000009f00c27213 */ /* 0x000fe20000000000 */
[----:B------:R-:W-:Y:S02]  /*c110*/  @!P0 IMAD.IADD R187, R187, 0x1, -R2 ;  /* 0x00000001bbbb8824 */ /* 0x000fe400078e0a02 */
[----:B------:R-:W-:Y:S01]  /*c120*/  @!P3 IMAD.MOV R152, RZ, RZ, -R152 ;  /* 0x000000ffff98b224 */ /* 0x000fe200078e0a98 */
[----:B------:R-:W-:Y:S01]  /*c130*/  ISETP.GT.U32.AND P3, PT, R2, R166, PT ;  /* 0x000000a60200720c */ /* 0x000fe20003f64070 */
[----:B------:R-:W-:Y:S01]  /*c140*/  IMAD.HI.U32 R208, R246, R191, RZ ;  /* 0x000000bff6d07227 */ /* 0x000fe200078e00ff */
[----:B------:R-:W-:-:S02]  /*c150*/  ISETP.GT.U32.AND P5, PT, R2, R216, PT ;  /* 0x000000d80200720c */ /* 0x000fc40003fa4070 */
[----:B------:R-:W-:Y:S01]  /*c160*/  ISETP.GT.U32.AND P0, PT, R2, R187, PT ;  /* 0x000000bb0200720c */ /* 0x000fe20003f04070 */
[----:B------:R-:W-:-:S04]  /*c170*/  IMAD.HI.U32 R205, R246, R194, RZ ;  /* 0x000000c2f6cd7227 */ /* 0x000fc800078e00ff */
[----:B------:R-:W-:Y:S02]  /*c180*/  IMAD.MOV R208, RZ, RZ, -R208 ;  /* 0x000000ffffd07224 */ /* 0x000fe400078e0ad0 */
[----:B------:R-:W-:Y:S02]  /*c190*/  IMAD.MOV R205, RZ, RZ, -R205 ;  /* 0x000000ffffcd7224 */ /* 0x000fe400078e0acd */
[----:B------:R-:W-:Y:S02]  /*c1a0*/  @!P1 IMAD.IADD R203, R203, 0x1, -R2 ;  /* 0x00000001cbcb9824 */ /* 0x000fe400078e0a02 */
[C---:B------:R-:W-:Y:S02]  /*c1b0*/  IMAD R191, R2.reuse, R208, R191 ;  /* 0x000000d002bf7224 */ /* 0x040fe400078e02bf */
[----:B------:R-:W-:Y:S01]  /*c1c0*/  IMAD R194, R2, R205, R194 ;  /* 0x000000cd02c27224 */ /* 0x000fe200078e02c2 */
[----:B------:R-:W-:Y:S01]  /*c1d0*/  IABS R201, R177 ;  /* 0x000000b100c97213 */ /* 0x000fe20000000000 */
[--C-:B------:R-:W-:Y:S01]  /*c1e0*/  @!P3 IMAD.IADD R166, R166, 0x1, -R2.reuse ;  /* 0x00000001a6a6b824 */ /* 0x100fe200078e0a02 */
[----:B------:R-:W-:Y:S01]  /*c1f0*/  IABS R205, R180 ;  /* 0x000000b400cd7213 */ /* 0x000fe20000000000 */
[----:B------:R-:W-:Y:S01]  /*c200*/  @!P5 IMAD.IADD R216, R216, 0x1, -R2 ;  /* 0x00000001d8d8d824 */ /* 0x000fe200078e0a02 */
[----:B------:R-:W-:-:S02]  /*c210*/  ISETP.GT.U32.AND P1, PT, R2, R203, PT ;  /* 0x000000cb0200720c */ /* 0x000fc40003f24070 */
[C---:B------:R-:W-:Y:S01]  /*c220*/  ISETP.GT.U32.AND P3, PT, R2.reuse, R191, PT ;  /* 0x000000bf0200720c */ /* 0x040fe20003f64070 */
[----:B------:R-:W-:Y:S01]  /*c230*/  @!P0 IMAD.IADD R187, R187, 0x1, -R2 ;  /* 0x00000001bbbb8824 */ /* 0x000fe200078e0a02 */
[----:B------:R-:W-:Y:S01]  /*c240*/  ISETP.GT.U32.AND P5, PT, R2, R194, PT ;  /* 0x000000c20200720c */ /* 0x000fe20003fa4070 */
[----:B------:R-:W-:Y:S01]  /*c250*/  IMAD.HI.U32 R208, R246, R201, RZ ;  /* 0x000000c9f6d07227 */ /* 0x000fe200078e00ff */
[----:B------:R-:W-:-:S03]  /*c260*/  ISETP.GE.AND P0, PT, R156, RZ, PT ;  /* 0x000000ff9c00720c */ /* 0x000fc60003f06270 */
[----:B------:R-:W-:-:S04]  /*c270*/  IMAD.HI.U32 R156, R246, R205, RZ ;  /* 0x000000cdf69c7227 */ /* 0x000fc800078e00ff */
[----:B------:R-:W-:Y:S02]  /*c280*/  IMAD.MOV R208, RZ, RZ, -R208 ;  /* 0x000000ffffd07224 */ /* 0x000fe400078e0ad0 */
[----:B------:R-:W-:Y:S02]  /*c290*/  IMAD.MOV R156, RZ, RZ, -R156 ;  /* 0x000000ffff9c7224 */ /* 0x000fe400078e0a9c */
[C---:B------:R-:W-:Y:S02]  /*c2a0*/  IMAD R201, R2.reuse, R208, R201 ;  /* 0x000000d002c97224 */ /* 0x040fe400078e02c9 */
[----:B------:R-:W-:Y:S01]  /*c2b0*/  IMAD R205, R2, R156, R205 ;  /* 0x0000009c02cd7224 */ /* 0x000fe200078e02cd */
[----:B------:R-:W-:Y:S01]  /*c2c0*/  IABS R212, R170 ;  /* 0x000000aa00d47213 */ /* 0x000fe20000000000 */
[--C-:B------:R-:W-:Y:S02]  /*c2d0*/  @!P1 IMAD.IADD R203, R203, 0x1, -R2.reuse ;  /* 0x00000001cbcb9824 */ /* 0x100fe400078e0a02 */
[----:B------:R-:W-:-:S02]  /*c2e0*/  @!P3 IMAD.IADD R191, R191, 0x1, -R2 ;  /* 0x00000001bfbfb824 */ /* 0x000fc400078e0a02 */
[----:B------:R-:W-:Y:S02]  /*c2f0*/  IMAD.MOV.U32 R156, RZ, RZ, R216 ;  /* 0x000000ffff9c7224 */ /* 0x000fe400078e00d8 */
[----:B------:R-:W-:Y:S01]  /*c300*/  @!P5 IMAD.IADD R194, R194, 0x1, -R2 ;  /* 0x00000001c2c2d824 */ /* 0x000fe200078e0a02 */
[----:B------:R-:W-:Y:S01]  /*c310*/  ISETP.GE.AND P5, PT, R159, RZ, PT ;  /* 0x000000ff9f00720c */ /* 0x000fe20003fa6270 */
[----:B------:R-:W-:Y:S01]  /*c320*/  IMAD.MOV.U32 R159, RZ, RZ, R166 ;  /* 0x000000ffff9f7224 */ /* 0x000fe200078e00a6 */
[C---:B------:R-:W-:Y:S01]  /*c330*/  ISETP.GT.U32.AND P1, PT, R2.reuse, R201, PT ;  /* 0x000000c90200720c */ /* 0x040fe20003f24070 */
[----:B------:R-:W-:Y:S01]  /*c340*/  @!P6 IMAD.MOV R156, RZ, RZ, -R156 ;  /* 0x000000ffff9ce224 */ /* 0x000fe200078e0a9c */
[----:B------:R-:W-:Y:S01]  /*c350*/  IABS R208, R173 ;  /* 0x000000ad00d07213 */ /* 0x000fe20000000000 */
[----:B------:R-:W-:Y:S01]  /*c360*/  IMAD.MOV.U32 R166, RZ, RZ, R203 ;  /* 0x000000ffffa67224 */ /* 0x000fe200078e00cb */
[----:B------:R-:W-:Y:S01]  /*c370*/  ISETP.GT.U32.AND P6, PT, R2, R191, PT ;  /* 0x000000bf0200720c */ /* 0x000fe20003fc4070 */
[----:B------:R-:W-:-:S04]  /*c380*/  IMAD.HI.U32 R218, R246, R212, RZ ;  /* 0x000000d4f6da7227 */ /* 0x000fc800078e00ff */
[----:B------:R-:W-:Y:S01]  /*c390*/  @!P0 IMAD.MOV R166, RZ, RZ, -R166 ;  /* 0x000000ffffa68224 */ /* 0x000fe200078e0aa6 */
[----:B------:R-:W-:Y:S01]  /*c3a0*/  ISETP.GT.U32.AND P0, PT, R2, R205, PT ;  /* 0x000000cd0200720c */ /* 0x000fe20003f04070 */
[----:B------:R-:W-:-:S04]  /*c3b0*/  IMAD.HI.U32 R216, R246, R208, RZ ;  /* 0x000000d0f6d87227 */ /* 0x000fc800078e00ff */
[----:B------:R-:W-:Y:S02]  /*c3c0*/  IMAD.MOV R218, RZ, RZ, -R218 ;  /* 0x000000ffffda7224 */ /* 0x000fe400078e0ada */
[----:B------:R-:W-:Y:S02]  /*c3d0*/  IMAD.MOV R216, RZ, RZ, -R216 ;  /* 0x000000ffffd87224 */ /* 0x000fe400078e0ad8 */
[C---:B------:R-:W-:Y:S01]  /*c3e0*/  IMAD R203, R2.reuse, R218, R212 ;  /* 0x000000da02cb7224 */ /* 0x040fe200078e02d4 */
[----:B------:R-:W-:Y:S01]  /*c3f0*/  ISETP.GE.AND P3, PT, R163, RZ, PT ;  /* 0x000000ffa300720c */ /* 0x000fe20003f66270 */
[----:B------:R-:W-:Y:S01]  /*c400*/  @!P1 IMAD.IADD R201, R201, 0x1, -R2 ;  /* 0x00000001c9c99824 */ /* 0x000fe200078e0a02 */
[C---:B------:R-:W-:Y:S01]  /*c410*/  ISETP.GT.U32.AND P1, PT, R2.reuse, R194, PT ;  /* 0x000000c20200720c */ /* 0x040fe20003f24070 */
[----:B------:R-:W-:Y:S02]  /*c420*/  IMAD.MOV.U32 R163, RZ, RZ, R187 ;  /* 0x000000ffffa37224 */ /* 0x000fe400078e00bb */
[----:B------:R-:W-:-:S02]  /*c430*/  IMAD R187, R2, R216, R208 ;  /* 0x000000d802bb7224 */ /* 0x000fc400078e02d0 */
[--C-:B------:R-:W-:Y:S01]  /*c440*/  @!P6 IMAD.IADD R191, R191, 0x1, -R2.reuse ;  /* 0x00000001bfbfe824 */ /* 0x100fe200078e0a02 */
[C---:B------:R-:W-:Y:S01]  /*c450*/  ISETP.GT.U32.AND P6, PT, R2.reuse, R203, PT ;  /* 0x000000cb0200720c */ /* 0x040fe20003fc4070 */
[----:B------:R-:W-:Y:S01]  /*c460*/  @!P2 IMAD.MOV R159, RZ, RZ, -R159 ;  /* 0x000000ffff9fa224 */ /* 0x000fe200078e0a9f */
[C---:B------:R-:W-:Y:S01]  /*c470*/  ISETP.GT.U32.AND P2, PT, R2.reuse, R201, PT ;  /* 0x000000c90200720c */ /* 0x040fe20003f44070 */
[--C-:B------:R-:W-:Y:S01]  /*c480*/  @!P0 IMAD.IADD R205, R205, 0x1, -R2.reuse ;  /* 0x00000001cdcd8824 */ /* 0x100fe200078e0a02 */
[----:B------:R-:W-:Y:S01]  /*c490*/  ISETP.GT.U32.AND P0, PT, R2, R187, PT ;  /* 0x000000bb0200720c */ /* 0x000fe20003f04070 */
[----:B------:R-:W-:Y:S02]  /*c4a0*/  @!P4 IMAD.MOV R163, RZ, RZ, -R163 ;  /* 0x000000ffffa3c224 */ /* 0x000fe400078e0aa3 */
[----:B------:R-:W-:Y:S01]  /*c4b0*/  @!P1 IMAD.IADD R194, R194, 0x1, -R2 ;  /* 0x00000001c2c29824 */ /* 0x000fe200078e0a02 */
[----:B------:R-:W-:Y:S02]  /*c4c0*/  ISETP.GE.AND P1, PT, R180, RZ, PT ;  /* 0x000000ffb400720c */ /* 0x000fe40003f26270 */
[----:B------:R-:W-:-:S02]  /*c4d0*/  ISETP.GE.AND P4, PT, R177, RZ, PT ;  /* 0x000000ffb100720c */ /* 0x000fc40003f86270 */
[----:B------:R-:W-:Y:S01]  /*c4e0*/  IABS R180, R198 ;  /* 0x000000c600b47213 */ /* 0x000fe20000000000 */
[--C-:B------:R-:W-:Y:S01]  /*c4f0*/  @!P6 IMAD.IADD R203, R203, 0x1, -R2.reuse ;  /* 0x00000001cbcbe824 */ /* 0x100fe200078e0a02 */
[----:B------:R-:W-:Y:S01]  /*c500*/  IABS R177, R184 ;  /* 0x000000b800b17213 */ /* 0x000fe20000000000 */
[----:B------:R-:W-:Y:S01]  /*c510*/  @!P2 IMAD.IADD R201, R201, 0x1, -R2 ;  /* 0x00000001c9c9a824 */ /* 0x000fe200078e0a02 */
[----:B------:R-:W-:Y:S01]  /*c520*/  ISETP.GE.AND P2, PT, R170, RZ, PT ;  /* 0x000000ffaa00720c */ /* 0x000fe20003f46270 */
[----:B------:R-:W-:Y:S01]  /*c530*/  IMAD.MOV.U32 R170, RZ, RZ, R194 ;  /* 0x000000ffffaa7224 */ /* 0x000fe200078e00c2 */
[C---:B------:R-:W-:Y:S01]  /*c540*/  ISETP.GT.U32.AND P6, PT, R2.reuse, R205, PT ;  /* 0x000000cd0200720c */ /* 0x040fe20003fc4070 */
[----:B------:R-:W-:Y:S01]  /*c550*/  @!P0 IMAD.IADD R187, R187, 0x1, -R2 ;  /* 0x00000001bbbb8824 */ /* 0x000fe200078e0a02 */
[----:B------:R-:W-:Y:S01]  /*c560*/  ISETP.GT.U32.AND P0, PT, R2, R203, PT ;  /* 0x000000cb0200720c */ /* 0x000fe20003f04070 */
[----:B------:R-:W-:-:S04]  /*c570*/  IMAD.HI.U32 R194, R246, R180, RZ ;  /* 0x000000b4f6c27227 */ /* 0x000fc800078e00ff */
[----:B------:R-:W-:-:S04]  /*c580*/  IMAD.HI.U32 R212, R246, R177, RZ ;  /* 0x000000b1f6d47227 */ /* 0x000fc800078e00ff */
[----:B------:R-:W-:Y:S02]  /*c590*/  IMAD.MOV R194, RZ, RZ, -R194 ;  /* 0x000000ffffc27224 */ /* 0x000fe400078e0ac2 */
[----:B------:R-:W-:Y:S01]  /*c5a0*/  @!P5 IMAD.MOV R170, RZ, RZ, -R170 ;  /* 0x000000ffffaad224 */ /* 0x000fe200078e0aaa */
[----:B------:R-:W-:Y:S01]  /*c5b0*/  ISETP.GE.AND P5, PT, R173, RZ, PT ;  /* 0x000000ffad00720c */ /* 0x000fe20003fa6270 */
[----:B------:R-:W-:Y:S02]  /*c5c0*/  IMAD.MOV R212, RZ, RZ, -R212 ;  /* 0x000000ffffd47224 */ /* 0x000fe400078e0ad4 */
[----:B------:R-:W-:Y:S02]  /*c5d0*/  IMAD.MOV.U32 R173, RZ, RZ, R191 ;  /* 0x000000ffffad7224 */ /* 0x000fe400078e00bf */
[C---:B------:R-:W-:Y:S02]  /*c5e0*/  IMAD R191, R2.reuse, R194, R180 ;  /* 0x000000c202bf7224 */ /* 0x040fe400078e02b4 */
[C---:B------:R-:W-:Y:S01]  /*c5f0*/  IMAD R194, R2.reuse, R212, R177 ;  /* 0x000000d402c27224 */ /* 0x040fe200078e02b1 */
[----:B------:R-:W-:Y:S01]  /*c600*/  IABS R208, R175 ;  /* 0x000000af00d07213 */ /* 0x000fe20000000000 */
[--C-:B------:R-:W-:Y:S01]  /*c610*/  @!P6 IMAD.IADD R205, R205, 0x1, -R2.reuse ;  /* 0x00000001cdcde824 */ /* 0x100fe200078e0a02 */
[C---:B------:R-:W-:Y:S01]  /*c620*/  ISETP.GT.U32.AND P6, PT, R2.reuse, R191, PT ;  /* 0x000000bf0200720c */ /* 0x040fe20003fc4070 */
[----:B------:R-:W-:Y:S01]  /*c630*/  @!P0 IMAD.IADD R203, R203, 0x1, -R2 ;  /* 0x00000001cbcb8824 */ /* 0x000fe200078e0a02 */
[----:B------:R-:W-:Y:S01]  /*c640*/  ISETP.GT.U32.AND P0, PT, R2, R194, PT ;  /* 0x000000c20200720c */ /* 0x000fe20003f04070 */
[----:B------:R-:W-:-:S04]  /*c650*/  IMAD.HI.U32 R180, R246, R208, RZ ;  /* 0x000000d0f6b47227 */ /* 0x000fc800078e00ff */
[----:B------:R-:W-:Y:S02]  /*c660*/  IMAD.MOV.U32 R177, RZ, RZ, R201 ;  /* 0x000000ffffb17224 */ /* 0x000fe400078e00c9 */
[----:B------:R-:W-:Y:S02]  /*c670*/  IMAD.MOV R201, RZ, RZ, -R180 ;  /* 0x000000ffffc97224 */ /* 0x000fe400078e0ab4 */
[----:B------:R-:W-:Y:S01]  /*c680*/  @!P4 IMAD.MOV R177, RZ, RZ, -R177 ;  /* 0x000000ffffb1c224 */ /* 0x000fe200078e0ab1 */
[----:B------:R-:W-:Y:S01]  /*c690*/  ISETP.GE.AND P4, PT, R198, RZ, PT ;  /* 0x000000ffc600720c */ /* 0x000fe20003f86270 */
[----:B------:R-:W-:Y:S02]  /*c6a0*/  IMAD.MOV.U32 R180, RZ, RZ, R205 ;  /* 0x000000ffffb47224 */ /* 0x000fe400078e00cd */
[----:B------:R-:W-:Y:S01]  /*c6b0*/  @!P3 IMAD.MOV R173, RZ, RZ, -R173 ;  /* 0x000000ffffadb224 */ /* 0x000fe200078e0aad */
[C---:B------:R-:W-:Y:S01]  /*c6c0*/  ISETP.GT.U32.AND P3, PT, R2.reuse, R187, PT ;  /* 0x000000bb0200720c */ /* 0x040fe20003f64070 */
[----:B------:R-:W-:Y:S01]  /*c6d0*/  IMAD R198, R2, R201, R208 ;  /* 0x000000c902c67224 */ /* 0x000fe200078e02d0 */
[----:B------:R-:W-:Y:S01]  /*c6e0*/  IABS R201, R189 ;  /* 0x000000bd00c97213 */ /* 0x000fe20000000000 */
[----:B------:R-:W-:-:S02]  /*c6f0*/  @!P6 IMAD.IADD R191, R191, 0x1, -R2 ;  /* 0x00000001bfbfe824 */ /* 0x000fc400078e0a02 */
[----:B------:R-:W-:Y:S02]  /*c700*/  @!P0 IMAD.IADD R194, R194, 0x1, -R2 ;  /* 0x00000001c2c28824 */ /* 0x000fe400078e0a02 */
[----:B------:R-:W-:Y:S01]  /*c710*/  @!P1 IMAD.MOV R180, RZ, RZ, -R180 ;  /* 0x000000ffffb49224 */ /* 0x000fe200078e0ab4 */
[----:B------:R-:W-:Y:S01]  /*c720*/  ISETP.GE.AND P1, PT, R184, RZ, PT ;  /* 0x000000ffb800720c */ /* 0x000fe20003f26270 */
[----:B------:R-:W-:Y:S01]  /*c730*/  IMAD.MOV.U32 R184, RZ, RZ, R203 ;  /* 0x000000ffffb87224 */ /* 0x000fe200078e00cb */
[----:B------:R-:W-:Y:S01]  /*c740*/  ISETP.GT.U32.AND P6, PT, R2, R191, PT ;  /* 0x000000bf0200720c */ /* 0x000fe20003fc4070 */
[----:B------:R-:W-:Y:S01]  /*c750*/  IMAD.HI.U32 R203, R246, R201, RZ ;  /* 0x000000c9f6cb7227 */ /* 0x000fe200078e00ff */
[C---:B------:R-:W-:Y:S01]  /*c760*/  ISETP.GT.U32.AND P0, PT, R2.reuse, R194, PT ;  /* 0x000000c20200720c */ /* 0x040fe20003f04070 */
[----:B------:R0:W-:Y:S02]  /*c770*/  STL [R1+0x1960], R4 ;  /* 0x0019600401007387 */ /* 0x0001e40000100800 */
[----:B------:R-:W-:Y:S01]  /*c780*/  IMAD.MOV R203, RZ, RZ, -R203 ;  /* 0x000000ffffcb7224 */ /* 0x000fe200078e0acb */
[----:B------:R-:W-:Y:S01]  /*c790*/  IABS R205, R168 ;  /* 0x000000a800cd7213 */ /* 0x000fe20000000000 */
[----:B------:R-:W-:Y:S01]  /*c7a0*/  @!P3 IMAD.IADD R187, R187, 0x1, -R2 ;  /* 0x00000001bbbbb824 */ /* 0x000fe200078e0a02 */
[C---:B------:R-:W-:Y:S01]  /*c7b0*/  ISETP.GT.U32.AND P3, PT, R2.reuse, R198, PT ;  /* 0x000000c60200720c */ /* 0x040fe20003f64070 */
[----:B------:R-:W-:Y:S01]  /*c7c0*/  IMAD R201, R2, R203, R201 ;  /* 0x000000cb02c97224 */ /* 0x000fe200078e02c9 */
[----:B------:R-:W-:Y:S01]  /*c7d0*/  IABS R208, R142 ;  /* 0x0000008e00d07213 */ /* 0x000fe20000000000 */
[----:B0-----:R-:W2:Y:S01]  /*c7e0*/  LDL.LU R4, [R1+0x24] ;  /* 0x0000240001047983 */ /* 0x001ea20000300800 */
[----:B------:R-:W-:Y:S01]  /*c7f0*/  @!P2 IMAD.MOV R184, RZ, RZ, -R184 ;  /* 0x000000ffffb8a224 */ /* 0x000fe200078e0ab8 */
[----:B------:R-:W-:Y:S01]  /*c800*/  ISETP.GE.AND P2, PT, R175, RZ, PT ;  /* 0x000000ffaf00720c */ /* 0x000fe20003f46270 */
[--C-:B------:R-:W-:Y:S01]  /*c810*/  @!P6 IMAD.IADD R191, R191, 0x1, -R2.reuse ;  /* 0x00000001bfbfe824 */ /* 0x100fe200078e0a02 */
[----:B------:R-:W-:Y:S01]  /*c820*/  ISETP.GE.AND P6, PT, R189, RZ, PT ;  /* 0x000000ffbd00720c */ /* 0x000fe20003fc6270 */
[----:B------:R-:W-:Y:S01]  /*c830*/  @!P0 IMAD.IADD R194, R194, 0x1, -R2 ;  /* 0x00000001c2c28824 */ /* 0x000fe200078e0a02 */
[----:B------:R-:W-:Y:S01]  /*c840*/  ISETP.GT.U32.AND P0, PT, R2, R201, PT ;  /* 0x000000c90200720c */ /* 0x000fe20003f04070 */
[----:B------:R-:W-:Y:S01]  /*c850*/  IMAD.HI.U32 R175, R246, R205, RZ ;  /* 0x000000cdf6af7227 */ /* 0x000fe200078e00ff */
[----:B------:R-:W-:-:S03]  /*c860*/  IABS R212, R146 ;  /* 0x0000009200d47213 */ /* 0x000fc60000000000 */
[----:B------:R-:W-:-:S04]  /*c870*/  IMAD.HI.U32 R189, R246, R208, RZ ;  /* 0x000000d0f6bd7227 */ /* 0x000fc800078e00ff */
[----:B------:R-:W-:Y:S02]  /*c880*/  IMAD.MOV R203, RZ, RZ, -R175 ;  /* 0x000000ffffcb7224 */ /* 0x000fe400078e0aaf */
[----:B------:R-:W-:Y:S02]  /*c890*/  IMAD.MOV R189, RZ, RZ, -R189 ;  /* 0x000000ffffbd7224 */ /* 0x000fe400078e0abd */
[----:B------:R-:W-:Y:S01]  /*c8a0*/  IMAD.HI.U32 R175, R246, R212, RZ ;  /* 0x000000d4f6af7227 */ /* 0x000fe200078e00ff */
[----:B------:R-:W-:-:S03]  /*c8b0*/  IABS R216, R150 ;  /* 0x0000009600d87213 */ /* 0x000fc60000000000 */
[----:B------:R-:W-:Y:S02]  /*c8c0*/  @!P3 IMAD.IADD R198, R198, 0x1, -R2 ;  /* 0x00000001c6c6b824 */ /* 0x000fe400078e0a02 */
[C---:B------:R-:W-:Y:S02]  /*c8d0*/  IMAD R208, R2.reuse, R189, R208 ;  /* 0x000000bd02d07224 */ /* 0x040fe400078e02d0 */
[----:B------:R-:W-:Y:S01]  /*c8e0*/  IMAD.MOV R175, RZ, RZ, -R175 ;  /* 0x000000ffffaf7224 */ /* 0x000fe200078e0aaf */
[C---:B------:R-:W-:Y:S01]  /*c8f0*/  ISETP.GT.U32.AND P3, PT, R2.reuse, R198, PT ;  /* 0x000000c60200720c */ /* 0x040fe20003f64070 */
[----:B------:R-:W-:Y:S01]  /*c900*/  @!P0 IMAD.IADD R201, R201, 0x1, -R2 ;  /* 0x00000001c9c98824 */ /* 0x000fe200078e0a02 */
[C---:B------:R-:W-:Y:S01]  /*c910*/  ISETP.GT.U32.AND P0, PT, R2.reuse, R208, PT ;  /* 0x000000d00200720c */ /* 0x040fe20003f04070 */
[----:B------:R-:W-:Y:S02]  /*c920*/  IMAD R212, R2, R175, R212 ;  /* 0x000000af02d47224 */ /* 0x000fe400078e02d4 */
[----:B------:R-:W-:-:S04]  /*c930*/  IMAD.HI.U32 R175, R246, R216, RZ ;  /* 0x000000d8f6af7227 */ /* 0x000fc800078e00ff */
[----:B------:R-:W-:Y:S02]  /*c940*/  IMAD.MOV R175, RZ, RZ, -R175 ;  /* 0x000000ffffaf7224 */ /* 0x000fe400078e0aaf */
[C---:B------:R-:W-:Y:S02]  /*c950*/  IMAD R205, R2.reuse, R203, R205 ;  /* 0x000000cb02cd7224 */ /* 0x040fe400078e02cd */
[----:B------:R-:W-:Y:S02]  /*c960*/  IMAD R216, R2, R175, R216 ;  /* 0x000000af02d87224 */ /* 0x000fe400078e02d8 */
[--C-:B------:R-:W-:Y:S01]  /*c970*/  @!P3 IMAD.IADD R198, R198, 0x1, -R2.reuse ;  /* 0x00000001c6c6b824 */ /* 0x100fe200078e0a02 */
[----:B------:R-:W-:Y:S01]  /*c980*/  ISETP.GT.U32.AND P3, PT, R2, R205, PT ;  /* 0x000000cd0200720c */ /* 0x000fe20003f64070 */
[----:B------:R-:W-:Y:S01]  /*c990*/  @!P0 IMAD.IADD R208, R208, 0x1, -R2 ;  /* 0x00000001d0d08824 */ /* 0x000fe200078e0a02 */
[----:B------:R-:W-:Y:S02]  /*c9a0*/  ISETP.GT.U32.AND P0, PT, R2, R216, PT ;  /* 0x000000d80200720c */ /* 0x000fe40003f04070 */
[----:B------:R-:W-:-:S05]  /*c9b0*/  IABS R220, R161 ;  /* 0x000000a100dc7213 */ /* 0x000fca0000000000 */
[----:B------:R-:W-:-:S04]  /*c9c0*/  IMAD.HI.U32 R203, R246, R220, RZ ;  /* 0x000000dcf6cb7227 */ /* 0x000fc800078e00ff */
[--C-:B------:R-:W-:Y:S01]  /*c9d0*/  @!P3 IMAD.IADD R205, R205, 0x1, -R2.reuse ;  /* 0x00000001cdcdb824 */ /* 0x100fe200078e0a02 */
[----:B------:R-:W-:Y:S01]  /*c9e0*/  ISETP.GT.U32.AND P3, PT, R2, R212, PT ;  /* 0x000000d40200720c */ /* 0x000fe20003f64070 */
[----:B------:R-:W-:Y:S01]  /*c9f0*/  @!P0 IMAD.IADD R216, R216, 0x1, -R2 ;  /* 0x00000001d8d88824 */ /* 0x000fe200078e0a02 */
[----:B------:R-:W-:Y:S01]  /*ca00*/  ISETP.GT.U32.AND P0, PT, R2, R201, PT ;  /* 0x000000c90200720c */ /* 0x000fe20003f04070 */
[----:B------:R-:W-:Y:S01]  /*ca10*/  IMAD.MOV R203, RZ, RZ, -R203 ;  /* 0x000000ffffcb7224 */ /* 0x000fe200078e0acb */
[----:B------:R-:W-:-:S03]  /*ca20*/  IABS R232, R125 ;  /* 0x0000007d00e87213 */ /* 0x000fc60000000000 */
[C---:B------:R-:W-:Y:S01]  /*ca30*/  IMAD R220, R2.reuse, R203, R220 ;  /* 0x000000cb02dc7224 */ /* 0x040fe200078e02dc */
[----:B------:R-:W-:Y:S01]  /*ca40*/  IABS R224, R109 ;  /* 0x0000006d00e07213 */ /* 0x000fe20000000000 */
[----:B------:R-:W-:Y:S01]  /*ca50*/  @!P5 IMAD.MOV R187, RZ, RZ, -R187 ;  /* 0x000000ffffbbd224 */ /* 0x000fe200078e0abb */
[----:B------:R-:W-:Y:S01]  /*ca60*/  IABS R228, R117 ;  /* 0x0000007500e47213 */ /* 0x000fe20000000000 */
[----:B------:R-:W-:Y:S01]  /*ca70*/  @!P4 IMAD.MOV R191, RZ, RZ, -R191 ;  /* 0x000000ffffbfc224 */ /* 0x000fe200078e0abf */
[----:B------:R-:W-:Y:S01]  /*ca80*/  ISETP.GT.U32.AND P5, PT, R2, R216, PT ;  /* 0x000000d80200720c */ /* 0x000fe20003fa4070 */
[--C-:B------:R-:W-:Y:S01]  /*ca90*/  @!P3 IMAD.IADD R212, R212, 0x1, -R2.reuse ;  /* 0x00000001d4d4b824 */ /* 0x100fe200078e0a02 */
[----:B------:R-:W-:Y:S01]  /*caa0*/  ISETP.GE.AND P3, PT, R168, RZ, PT ;  /* 0x000000ffa800720c */ /* 0x000fe20003f66270 */
[----:B------:R-:W-:Y:S01]  /*cab0*/  @!P0 IMAD.IADD R201, R201, 0x1, -R2 ;  /* 0x00000001c9c98824 */ /* 0x000fe200078e0a02 */
[----:B------:R-:W-:Y:S01]  /*cac0*/  ISETP.GT.U32.AND P0, PT, R2, R220, PT ;  /* 0x000000dc0200720c */ /* 0x000fe20003f04070 */
[----:B------:R-:W-:Y:S01]  /*cad0*/  IMAD.HI.U32 R168, R246, R232, RZ ;  /* 0x000000e8f6a87227 */ /* 0x000fe200078e00ff */
[----:B------:R-:W-:-:S03]  /*cae0*/  ISETP.GT.U32.AND P4, PT, R2, R205, PT ;  /* 0x000000cd0200720c */ /* 0x000fc60003f84070 */
[----:B------:R-:W-:-:S04]  /*caf0*/  IMAD.HI.U32 R189, R246, R224, RZ ;  /* 0x000000e0f6bd7227 */ /* 0x000fc800078e00ff */
[----:B------:R-:W-:Y:S01]  /*cb00*/  @!P1 IMAD.MOV R194, RZ, RZ, -R194 ;  /* 0x000000ffffc29224 */ /* 0x000fe200078e0ac2 */
[----:B------:R-:W-:Y:S01]  /*cb10*/  ISETP.GT.U32.AND P1, PT, R2, R208, PT ;  /* 0x000000d00200720c */ /* 0x000fe20003f24070 */
[----:B------:R-:W-:-:S04]  /*cb20*/  IMAD.HI.U32 R175, R246, R228, RZ ;  /* 0x000000e4f6af7227 */ /* 0x000fc800078e00ff */
[----:B------:R-:W-:Y:S02]  /*cb30*/  IMAD.MOV R168, RZ, RZ, -R168 ;  /* 0x000000ffffa87224 */ /* 0x000fe400078e0aa8 */
[----:B------:R-:W-:Y:S01]  /*cb40*/  IMAD.MOV R189, RZ, RZ, -R189 ;  /* 0x000000ffffbd7224 */ /* 0x000fe200078e0abd */
[----:B------:R-:W-:Y:S01]  /*cb50*/  IABS R236, R130 ;  /* 0x0000008200ec7213 */ /* 0x000fe20000000000 */
[----:B------:R-:W-:Y:S02]  /*cb60*/  IMAD.MOV R175, RZ, RZ, -R175 ;  /* 0x000000ffffaf7224 */ /* 0x000fe400078e0aaf */
[----:B------:R-:W-:Y:S01]  /*cb70*/  @!P2 IMAD.MOV R198, RZ, RZ, -R198 ;  /* 0x000000ffffc6a224 */ /* 0x000fe200078e0ac6 */
[C---:B------:R-:W-:Y:S01]  /*cb80*/  ISETP.GT.U32.AND P2, PT, R2.reuse, R212, PT ;  /* 0x000000d40200720c */ /* 0x040fe20003f44070 */
[C---:B------:R-:W-:Y:S02]  /*cb90*/  IMAD R232, R2.reuse, R168, R232 ;  /* 0x000000a802e87224 */ /* 0x040fe400078e02e8 */
[----:B------:R-:W-:-:S02]  /*cba0*/  IMAD R224, R2, R189, R224 ;  /* 0x000000bd02e07224 */ /* 0x000fc400078e02e0 */
[----:B------:R-:W-:Y:S02]  /*cbb0*/  IMAD R228, R2, R175, R228 ;  /* 0x000000af02e47224 */ /* 0x000fe400078e02e4 */
[--C-:B------:R-:W-:Y:S01]  /*cbc0*/  @!P5 IMAD.IADD R216, R216, 0x1, -R2.reuse ;  /* 0x00000001d8d8d824 */ /* 0x100fe200078e0a02 */
[----:B------:R-:W-:Y:S01]  /*cbd0*/  ISETP.GT.U32.AND P5, PT, R2, R232, PT ;  /* 0x000000e80200720c */ /* 0x000fe20003fa4070 */
[--C-:B------:R-:W-:Y:S01]  /*cbe0*/  @!P0 IMAD.IADD R220, R220, 0x1, -R2.reuse ;  /* 0x00000001dcdc8824 */ /* 0x100fe200078e0a02 */
[----:B------:R-:W-:Y:S01]  /*cbf0*/  ISETP.GE.AND P0, PT, R146, RZ, PT ;  /* 0x000000ff9200720c */ /* 0x000fe20003f06270 */
[----:B------:R-:W-:Y:S01]  /*cc00*/  @!P4 IMAD.IADD R205, R205, 0x1, -R2 ;  /* 0x00000001cdcdc824 */ /* 0x000fe200078e0a02 */
[----:B------:R-:W-:Y:S01]  /*cc10*/  ISETP.GT.U32.AND P4, PT, R2, R224, PT ;  /* 0x000000e00200720c */ /* 0x000fe20003f84070 */
[----:B------:R-:W-:-:S04]  /*cc20*/  IMAD.HI.U32 R168, R246, R236, RZ ;  /* 0x000000ecf6a87227 */ /* 0x000fc800078e00ff */
[----:B------:R-:W-:Y:S01]  /*cc30*/  @!P1 IMAD.IADD R208, R208, 0x1, -R2 ;  /* 0x00000001d0d09824 */ /* 0x000fe200078e0a02 */
[----:B------:R-:W-:Y:S01]  /*cc40*/  ISETP.GT.U32.AND P1, PT, R2, R228, PT ;  /* 0x000000e40200720c */ /* 0x000fe20003f24070 */
[----:B------:R-:W-:Y:S02]  /*cc50*/  IMAD.MOV R168, RZ, RZ, -R168 ;  /* 0x000000ffffa87224 */ /* 0x000fe400078e0aa8 */
[----:B------:R-:W-:Y:S01]  /*cc60*/  @!P2 IMAD.IADD R212, R212, 0x1, -R2 ;  /* 0x00000001d4d4a824 */ /* 0x000fe200078e0a02 */
[----:B------:R-:W-:Y:S01]  /*cc70*/  ISETP.GE.AND P2, PT, R142, RZ, PT ;  /* 0x000000ff8e00720c */ /* 0x000fe20003f46270 */
[----:B------:R-:W-:Y:S02]  /*cc80*/  IMAD R236, R2, R168, R236 ;  /* 0x000000a802ec7224 */ /* 0x000fe400078e02ec */
[----:B------:R-:W-:Y:S01]  /*cc90*/  @!P5 IMAD.IADD R232, R232, 0x1, -R2 ;  /* 0x00000001e8e8d824 */ /* 0x000fe200078e0a02 */
[C---:B------:R-:W-:Y:S01]  /*cca0*/  ISETP.GT.U32.AND P5, PT, R2.reuse, R220, PT ;  /* 0x000000dc0200720c */ /* 0x040fe20003fa4070 */
[----:B------:R-:W-:Y:S01]  /*ccb0*/  @!P0 IMAD.MOV R212, RZ, RZ, -R212 ;  /* 0x000000ffffd48224 */ /* 0x000fe200078e0ad4 */
[----:B------:R-:W-:Y:S01]  /*ccc0*/  ISETP.GT.U32.AND P0, PT, R2, R236, PT ;  /* 0x000000ec0200720c */ /* 0x000fe20003f04070 */
[--C-:B------:R-:W-:Y:S01]  /*ccd0*/  @!P4 IMAD.IADD R224, R224, 0x1, -R2.reuse ;  /* 0x00000001e0e0c824 */ /* 0x100fe200078e0a02 */
[----:B------:R-:W-:Y:S01]  /*cce0*/  IABS R240, R134 ;  /* 0x0000008600f07213 */ /* 0x000fe20000000000 */
[----:B------:R-:W-:Y:S01]  /*ccf0*/  @!P1 IMAD.IADD R228, R228, 0x1, -R2 ;  /* 0x00000001e4e49824 */ /* 0x000fe200078e0a02 */
[----:B------:R-:W-:Y:S01]  /*cd00*/  ISETP.GE.AND P1, PT, R161, RZ, PT ;  /* 0x000000ffa100720c */ /* 0x000fe20003f26270 */
[----:B------:R-:W-:Y:S01]  /*cd10*/  @!P3 IMAD.MOV R205, RZ, RZ, -R205 ;  /* 0x000000ffffcdb224 */ /* 0x000fe200078e0acd */
[----:B------:R-:W-:Y:S01]  /*cd20*/  ISETP.GT.U32.AND P3, PT, R2, R224, PT ;  /* 0x000000e00200720c */ /* 0x000fe20003f64070 */
[----:B------:R-:W-:Y:S01]  /*cd30*/  IMAD.HI.U32 R142, R246, R240, RZ ;  /* 0x000000f0f68e7227 */ /* 0x000fe200078e00ff */
[----:B------:R-:W-:-:S03]  /*cd40*/  ISETP.GE.AND P4, PT, R150, RZ, PT ;  /* 0x000000ff9600720c */ /* 0x000fc60003f86270 */
[----:B------:R-:W-:Y:S01]  /*cd50*/  @!P6 IMAD.MOV R201, RZ, RZ, -R201 ;  /* 0x000000ffffc9e224 */ /* 0x000fe200078e0ac9 */
[C---:B------:R-:W-:Y:S01]  /*cd60*/  ISETP.GT.U32.AND P6, PT, R2.reuse, R228, PT ;  /* 0x000000e40200720c */ /* 0x040fe20003fc4070 */
[----:B------:R-:W-:Y:S01]  /*cd70*/  @!P2 IMAD.MOV R208, RZ, RZ, -R208 ;  /* 0x000000ffffd0a224 */ /* 0x000fe200078e0ad0 */
[----:B------:R-:W-:Y:S01]  /*cd80*/  ISETP.GT.U32.AND P2, PT, R2, R232, PT ;  /* 0x000000e80200720c */ /* 0x000fe20003f44070 */
[----:B------:R-:W-:Y:S02]  /*cd90*/  IMAD.MOV R142, RZ, RZ, -R142 ;  /* 0x000000ffff8e7224 */ /* 0x000fe400078e0a8e */
[--C-:B------:R-:W-:Y:S02]  /*cda0*/  @!P5 IMAD.IADD R220, R220, 0x1, -R2.reuse ;  /* 0x00000001dcdcd824 */ /* 0x100fe400078e0a02 */
[----:B------:R-:W-:Y:S02]  /*cdb0*/  @!P0 IMAD.IADD R236, R236, 0x1, -R2 ;  /* 0x00000001ecec8824 */ /* 0x000fe400078e0a02 */
[C---:B------:R-:W-:Y:S01]  /*cdc0*/  IMAD R240, R2.reuse, R142, R240 ;  /* 0x0000008e02f07224 */ /* 0x040fe200078e02f0 */
[----:B------:R-:W-:Y:S01]  /*cdd0*/  IABS R142, R93 ;  /* 0x0000005d008e7213 */ /* 0x000fe20000000000 */
[----:B------:R-:W-:Y:S01]  /*cde0*/  @!P1 IMAD.MOV R220, RZ, RZ, -R220 ;  /* 0x000000ffffdc9224 */ /* 0x000fe200078e0adc */
[----:B------:R-:W-:Y:S01]  /*cdf0*/  ISETP.GT.U32.AND P1, PT, R2, R236, PT ;  /* 0x000000ec0200720c */ /* 0x000fe20003f24070 */
[----:B------:R-:W-:Y:S01]  /*ce00*/  @!P3 IMAD.IADD R224, R224, 0x1, -R2 ;  /* 0x00000001e0e0b824 */ /* 0x000fe200078e0a02 */
[----:B------:R-:W-:Y:S01]  /*ce10*/  ISETP.GE.AND P3, PT, R117, RZ, PT ;  /* 0x000000ff7500720c */ /* 0x000fe20003f66270 */
[----:B------:R-:W-:Y:S01]  /*ce20*/  @!P4 IMAD.MOV R216, RZ, RZ, -R216 ;  /* 0x000000ffffd8c224 */ /* 0x000fe200078e0ad8 */
[----:B------:R-:W-:Y:S01]  /*ce30*/  IABS R117, R97 ;  /* 0x0000006100757213 */ /* 0x000fe20000000000 */
[----:B------:R-:W-:Y:S01]  /*ce40*/  @!P6 IMAD.IADD R228, R228, 0x1, -R2 ;  /* 0x00000001e4e4e824 */ /* 0x000fe200078e0a02 */
[----:B------:R-:W-:Y:S01]  /*ce50*/  ISETP.GE.AND P4, PT, R109, RZ, PT ;  /* 0x000000ff6d00720c */ /* 0x000fe20003f86270 */
[----:B------:R-:W-:Y:S01]  /*ce60*/  IMAD.HI.U32 R109, R246, R142, RZ ;  /* 0x0000008ef66d7227 */ /* 0x000fe200078e00ff */
[----:B------:R-:W-:-:S02]  /*ce70*/  ISETP.GT.U32.AND P5, PT, R2, R240, PT ;  /* 0x000000f00200720c */ /* 0x000fc40003fa4070 */
[----:B------:R-:W-:Y:S01]  /*ce80*/  ISETP.GE.AND P6, PT, R125, RZ, PT ;  /* 0x000000ff7d00720c */ /* 0x000fe20003fc6270 */
[----:B------:R-:W-:Y:S01]  /*ce90*/  @!P2 IMAD.IADD R232, R232, 0x1, -R2 ;  /* 0x00000001e8e8a824 */ /* 0x000fe200078e0a02 */
[----:B------:R-:W-:Y:S01]  /*cea0*/  ISETP.GE.AND P2, PT, R130, RZ, PT ;  /* 0x000000ff8200720c */ /* 0x000fe20003f46270 */
[----:B------:R-:W-:-:S04]  /*ceb0*/  IMAD.HI.U32 R125, R246, R117, RZ ;  /* 0x00000075f67d7227 */ /* 0x000fc800078e00ff */
[----:B------:R-:W-:Y:S02]  /*cec0*/  IMAD.MOV R109, RZ, RZ, -R109 ;  /* 0x000000ffff6d7224 */ /* 0x000fe400078e0a6d */
[----:B------:R-:W-:Y:S02]  /*ced0*/  IMAD.MOV R125, RZ, RZ, -R125 ;  /* 0x000000ffff7d7224 */ /* 0x000fe400078e0a7d */
[----:B------:R-:W-:Y:S01]  /*cee0*/  IMAD R109, R2, R109, R142 ;  /* 0x0000006d026d7224 */ /* 0x000fe200078e028e */
[----:B------:R-:W-:Y:S01]  /*cef0*/  IABS R142, R101 ;  /* 0x00000065008e7213 */ /* 0x000fe20000000000 */
[--C-:B------:R-:W-:Y:S01]  /*cf00*/  @!P1 IMAD.IADD R236, R236, 0x1, -R2.reuse ;  /* 0x00000001ecec9824 */ /* 0x100fe200078e0a02 */
[----:B------:R-:W-:Y:S01]  /*cf10*/  ISETP.GE.AND P1, PT, R101, RZ, PT ;  /* 0x000000ff6500720c */ /* 0x000fe20003f26270 */
[----:B------:R-:W-:Y:S02]  /*cf20*/  IMAD R101, R2, R125, R117 ;  /* 0x0000007d02657224 */ /* 0x000fe400078e0275 */
[----:B------:R-:W-:Y:S01]  /*cf30*/  @!P5 IMAD.IADD R240, R240, 0x1, -R2 ;  /* 0x00000001f0f0d824 */ /* 0x000fe200078e0a02 */
[C---:B------:R-:W-:Y:S01]  /*cf40*/  ISETP.GT.U32.AND P5, PT, R2.reuse, R109, PT ;  /* 0x0000006d0200720c */ /* 0x040fe20003fa4070 */
[----:B------:R-:W-:Y:S01]  /*cf50*/  @!P2 IMAD.MOV R236, RZ, RZ, -R236 ;  /* 0x000000ffffeca224 */ /* 0x000fe200078e0aec */
[C---:B------:R-:W-:Y:S01]  /*cf60*/  ISETP.GT.U32.AND P2, PT, R2.reuse, R101, PT ;  /* 0x000000650200720c */ /* 0x040fe20003f44070 */
[----:B------:R-:W-:Y:S01]  /*cf70*/  @!P4 IMAD.MOV R224, RZ, RZ, -R224 ;  /* 0x000000ffffe0c224 */ /* 0x000fe200078e0ae0 */
[----:B------:R-:W-:-:S02]  /*cf80*/  ISETP.GT.U32.AND P4, PT, R2, R240, PT ;  /* 0x000000f00200720c */ /* 0x000fc40003f84070 */
[----:B------:R-:W-:Y:S01]  /*cf90*/  IABS R130, R11 ;  /* 0x0000000b00827213 */ /* 0x000fe20000000000 */
[----:B------:R-:W-:-:S06]  /*cfa0*/  @!P6 IMAD.MOV R232, RZ, RZ, -R232 ;  /* 0x000000ffffe8e224 */ /* 0x000fcc00078e0ae8 */
[--C-:B------:R-:W-:Y:S02]  /*cfb0*/  @!P5 IMAD.IADD R109, R109, 0x1, -R2.reuse ;  /* 0x000000016d6dd824 */ /* 0x100fe400078e0a02 */
[--C-:B------:R-:W-:Y:S02]  /*cfc0*/  @!P2 IMAD.IADD R101, R101, 0x1, -R2.reuse ;  /* 0x000000016565a824 */ /* 0x100fe400078e0a02 */
[----:B------:R-:W-:Y:S01]  /*cfd0*/  @!P4 IMAD.IADD R240, R240, 0x1, -R2 ;  /* 0x00000001f0f0c824 */ /* 0x000fe200078e0a02 */
[----:B------:R-:W-:Y:S01]  /*cfe0*/  ISETP.GE.AND P4, PT, R11, RZ, PT ;  /* 0x000000ff0b00720c */ /* 0x000fe20003f86270 */
[----:B------:R-:W-:Y:S01]  /*cff0*/  IMAD.HI.U32 R11, R246, R142, RZ ;  /* 0x0000008ef60b7227 */ /* 0x000fe200078e00ff */
[----:B------:R-:W-:Y:S02]  /*d000*/  ISETP.GT.U32.AND P5, PT, R2, R109, PT ;  /* 0x0000006d0200720c */ /* 0x000fe40003fa4070 */
[----:B------:R-:W-:Y:S01]  /*d010*/  ISETP.GE.AND P6, PT, R97, RZ, PT ;  /* 0x000000ff6100720c */ /* 0x000fe20003fc6270 */
[----:B------:R-:W-:Y:S01]  /*d020*/  IMAD.HI.U32 R117, R246, R130, RZ ;  /* 0x00000082f6757227 */ /* 0x000fe200078e00ff */
[----:B------:R-:W-:-:S02]  /*d030*/  ISETP.GT.U32.AND P2, PT, R2, R101, PT ;  /* 0x000000650200720c */ /* 0x000fc40003f44070 */
[----:B------:R-:W-:Y:S01]  /*d040*/  IABS R97, R244 ;  /* 0x000000f400617213 */ /* 0x000fe20000000000 */
[----:B------:R-:W-:Y:S01]  /*d050*/  @!P3 IMAD.MOV R228, RZ, RZ, -R228 ;  /* 0x000000ffffe4b224 */ /* 0x000fe200078e0ae4 */
[----:B------:R-:W-:Y:S01]  /*d060*/  ISETP.GE.AND P0, PT, R134, RZ, PT ;  /* 0x000000ff8600720c */ /* 0x000fe20003f06270 */
[----:B------:R-:W-:Y:S01]  /*d070*/  IMAD.MOV R11, RZ, RZ, -R11 ;  /* 0x000000ffff0b7224 */ /* 0x000fe200078e0a0b */
[----:B------:R-:W-:Y:S01]  /*d080*/  ISETP.GE.AND P3, PT, R93, RZ, PT ;  /* 0x000000ff5d00720c */ /* 0x000fe20003f66270 */
[----:B------:R-:W-:Y:S01]  /*d090*/  IMAD.MOV R117, RZ, RZ, -R117 ;  /* 0x000000ffff757224 */ /* 0x000fe200078e0a75 */
[----:B------:R-:W-:Y:S01]  /*d0a0*/  IABS R93, R66 ;  /* 0x00000042005d7213 */ /* 0x000fe20000000000 */
[----:B------:R-:W-:Y:S01]  /*d0b0*/  IMAD.HI.U32 R134, R246, R97, RZ ;  /* 0x00000061f6867227 */ /* 0x000fe200078e00ff */
[----:B------:R-:W-:-:S03]  /*d0c0*/  IABS R125, R62 ;  /* 0x0000003e007d7213 */ /* 0x000fc60000000000 */
[C---:B------:R-:W-:Y:S02]  /*d0d0*/  IMAD R142, R2.reuse, R11, R142 ;  /* 0x0000000b028e7224 */ /* 0x040fe400078e028e */
[----:B------:R-:W-:Y:S02]  /*d0e0*/  IMAD R130, R2, R117, R130 ;  /* 0x0000007502827224 */ /* 0x000fe400078e0282 */
[----:B------:R-:W-:-:S04]  /*d0f0*/  IMAD.HI.U32 R11, R246, R93, RZ ;  /* 0x0000005df60b7227 */ /* 0x000fc800078e00ff */
[----:B------:R-:W-:Y:S02]  /*d100*/  IMAD.MOV R134, RZ, RZ, -R134 ;  /* 0x000000ffff867224 */ /* 0x000fe400078e0a86 */
[--C-:B------:R-:W-:Y:S01]  /*d110*/  @!P5 IMAD.IADD R109, R109, 0x1, -R2.reuse ;  /* 0x000000016d6dd824 */ /* 0x100fe200078e0a02 */
[C---:B------:R-:W-:Y:S01]  /*d120*/  ISETP.GT.U32.AND P5, PT, R2.reuse, R142, PT ;  /* 0x0000008e0200720c */ /* 0x040fe20003fa4070 */
[----:B------:R-:W-:Y:S01]  /*d130*/  @!P2 IMAD.IADD R101, R101, 0x1, -R2 ;  /* 0x000000016565a824 */ /* 0x000fe200078e0a02 */
[C---:B------:R-:W-:Y:S01]  /*d140*/  ISETP.GT.U32.AND P2, PT, R2.reuse, R130, PT ;  /* 0x000000820200720c */ /* 0x040fe20003f44070 */
[----:B------:R-:W-:Y:S02]  /*d150*/  IMAD.MOV R11, RZ, RZ, -R11 ;  /* 0x000000ffff0b7224 */ /* 0x000fe400078e0a0b */
[----:B------:R-:W-:Y:S02]  /*d160*/  IMAD R97, R2, R134, R97 ;  /* 0x0000008602617224 */ /* 0x000fe400078e0261 */
[----:B------:R-:W-:-:S04]  /*d170*/  IMAD.HI.U32 R134, R246, R125, RZ ;  /* 0x0000007df6867227 */ /* 0x000fc800078e00ff */
[----:B------:R-:W-:Y:S01]  /*d180*/  @!P0 IMAD.MOV R240, RZ, RZ, -R240 ;  /* 0x000000fffff08224 */ /* 0x000fe200078e0af0 */
[----:B------:R-:W-:Y:S01]  /*d190*/  ISETP.GE.AND P0, PT, R244, RZ, PT ;  /* 0x000000fff400720c */ /* 0x000fe20003f06270 */
[C---:B------:R-:W-:Y:S02]  /*d1a0*/  IMAD R93, R2.reuse, R11, R93 ;  /* 0x0000000b025d7224 */ /* 0x040fe400078e025d */
[----:B------:R-:W-:Y:S02]  /*d1b0*/  IMAD.MOV.U32 R244, RZ, RZ, R109 ;  /* 0x000000fffff47224 */ /* 0x000fe400078e006d */
[----:B------:R-:W-:Y:S02]  /*d1c0*/  IMAD.MOV R134, RZ, RZ, -R134 ;  /* 0x000000ffff867224 */ /* 0x000fe400078e0a86 */
[----:B------:R-:W-:Y:S01]  /*d1d0*/  IMAD.MOV.U32 R11, RZ, RZ, R101 ;  /* 0x000000ffff0b7224 */ /* 0x000fe200078e0065 */
[----:B------:R-:W-:Y:S01]  /*d1e0*/  IABS R117, R74 ;  /* 0x0000004a00757213 */ /* 0x000fe20000000000 */
[----:B------:R-:W-:Y:S01]  /*d1f0*/  @!P3 IMAD.MOV R244, RZ, RZ, -R244 ;  /* 0x000000fffff4b224 */ /* 0x000fe200078e0af4 */
[C---:B------:R-:W-:Y:S01]  /*d200*/  ISETP.GT.U32.AND P3, PT, R2.reuse, R97, PT ;  /* 0x000000610200720c */ /* 0x040fe20003f64070 */
[----:B------:R-:W-:-:S02]  /*d210*/  IMAD R101, R2, R134, R125 ;  /* 0x0000008602657224 */ /* 0x000fc400078e027d */
[----:B------:R-:W-:Y:S01]  /*d220*/  @!P6 IMAD.MOV R11, RZ, RZ, -R11 ;  /* 0x000000ffff0be224 */ /* 0x000fe200078e0a0b */
[----:B------:R-:W-:Y:S01]  /*d230*/  ISETP.GT.U32.AND P6, PT, R2, R93, PT ;  /* 0x0000005d0200720c */ /* 0x000fe20003fc4070 */
[--C-:B------:R-:W-:Y:S02]  /*d240*/  @!P5 IMAD.IADD R142, R142, 0x1, -R2.reuse ;  /* 0x000000018e8ed824 */ /* 0x100fe400078e0a02 */
[----:B------:R-:W-:Y:S01]  /*d250*/  @!P2 IMAD.IADD R130, R130, 0x1, -R2 ;  /* 0x000000018282a824 */ /* 0x000fe200078e0a02 */
[----:B------:R-:W-:Y:S01]  /*d260*/  ISETP.GT.U32.AND P2, PT, R2, R101, PT ;  /* 0x000000650200720c */ /* 0x000fe20003f44070 */
[----:B------:R-:W-:Y:S01]  /*d270*/  IMAD.HI.U32 R109, R246, R117, RZ ;  /* 0x00000075f66d7227 */ /* 0x000fe200078e00ff */
[----:B------:R-:W-:-:S03]  /*d280*/  ISETP.GT.U32.AND P5, PT, R2, R142, PT ;  /* 0x0000008e0200720c */ /* 0x000fc60003fa4070 */
[----:B------:R-:W-:Y:S02]  /*d290*/  IMAD.MOV R109, RZ, RZ, -R109 ;  /* 0x000000ffff6d7224 */ /* 0x000fe400078e0a6d */
[--C-:B------:R-:W-:Y:S01]  /*d2a0*/  @!P3 IMAD.IADD R97, R97, 0x1, -R2.reuse ;  /* 0x000000016161b824 */ /* 0x100fe200078e0a02 */
[C---:B------:R-:W-:Y:S01]  /*d2b0*/  ISETP.GT.U32.AND P3, PT, R2.reuse, R130, PT ;  /* 0x000000820200720c */ /* 0x040fe20003f64070 */
[----:B------:R-:W-:Y:S01]  /*d2c0*/  IMAD R109, R2, R109, R117 ;  /* 0x0000006d026d7224 */ /* 0x000fe200078e0275 */
[----:B------:R-:W-:Y:S01]  /*d2d0*/  IABS R117, R82 ;  /* 0x0000005200757213 */ /* 0x000fe20000000000 */
[--C-:B------:R-:W-:Y:S02]  /*d2e0*/  @!P6 IMAD.IADD R93, R93, 0x1, -R2.reuse ;  /* 0x000000015d5de824 */ /* 0x100fe400078e0a02 */
[--C-:B------:R-:W-:Y:S02]  /*d2f0*/  @!P2 IMAD.IADD R101, R101, 0x1, -R2.reuse ;  /* 0x000000016565a824 */ /* 0x100fe400078e0a02 */
[----:B------:R-:W-:Y:S01]  /*d300*/  @!P5 IMAD.IADD R142, R142, 0x1, -R2 ;  /* 0x000000018e8ed824 */ /* 0x000fe200078e0a02 */
[----:B------:R-:W-:Y:S01]  /*d310*/  ISETP.GT.U32.AND P2, PT, R2, R93, PT ;  /* 0x0000005d0200720c */ /* 0x000fe20003f44070 */
[----:B------:R-:W-:Y:S01]  /*d320*/  IMAD.HI.U32 R146, R246, R117, RZ ;  /* 0x00000075f6927227 */ /* 0x000fe200078e00ff */
[----:B------:R-:W-:-:S02]  /*d330*/  ISETP.GE.AND P5, PT, R66, RZ, PT ;  /* 0x000000ff4200720c */ /* 0x000fc40003fa6270 */
[C---:B------:R-:W-:Y:S01]  /*d340*/  ISETP.GT.U32.AND P6, PT, R2.reuse, R97, PT ;  /* 0x000000610200720c */ /* 0x040fe20003fc4070 */
[----:B------:R-:W-:Y:S02]  /*d350*/  IMAD.MOV.U32 R66, RZ, RZ, R142 ;  /* 0x000000ffff427224 */ /* 0x000fe400078e008e */
[----:B------:R-:W-:Y:S02]  /*d360*/  IMAD.MOV R146, RZ, RZ, -R146 ;  /* 0x000000ffff927224 */ /* 0x000fe400078e0a92 */
[----:B------:R-:W-:Y:S01]  /*d370*/  @!P1 IMAD.MOV R66, RZ, RZ, -R66 ;  /* 0x000000ffff429224 */ /* 0x000fe200078e0a42 */
[----:B------:R-:W-:Y:S01]  /*d380*/  ISETP.GT.U32.AND P1, PT, R2, R101, PT ;  /* 0x000000650200720c */ /* 0x000fe20003f24070 */
[--C-:B------:R-:W-:Y:S01]  /*d390*/  @!P3 IMAD.IADD R130, R130, 0x1, -R2.reuse ;  /* 0x000000018282b824 */ /* 0x100fe200078e0a02 */
[C---:B------:R-:W-:Y:S01]  /*d3a0*/  ISETP.GT.U32.AND P3, PT, R2.reuse, R109, PT ;  /* 0x0000006d0200720c */ /* 0x040fe20003f64070 */
[----:B------:R-:W-:Y:S02]  /*d3b0*/  IMAD R117, R2, R146, R117 ;  /* 0x0000009202757224 */ /* 0x000fe400078e0275 */
[----:B------:R-:W-:Y:S01]  /*d3c0*/  @!P2 IMAD.IADD R93, R93, 0x1, -R2 ;  /* 0x000000015d5da824 */ /* 0x000fe200078e0a02 */
[----:B------:R-:W-:-:S02]  /*d3d0*/  IABS R134, R49 ;  /* 0x0000003100867213 */ /* 0x000fc40000000000 */
[----:B------:R-:W-:Y:S01]  /*d3e0*/  ISETP.GT.U32.AND P2, PT, R2, R117, PT ;  /* 0x000000750200720c */ /* 0x000fe20003f44070 */
[----:B------:R-:W-:Y:S01]  /*d3f0*/  @!P6 IMAD.IADD R97, R97, 0x1, -R2 ;  /* 0x000000016161e824 */ /* 0x000fe200078e0a02 */
[----:B------:R-:W-:Y:S01]  /*d400*/  ISETP.GE.AND P6, PT, R62, RZ, PT ;  /* 0x000000ff3e00720c */ /* 0x000fe20003fc6270 */
[----:B------:R-:W-:Y:S01]  /*d410*/  IMAD.HI.U32 R62, R246, R134, RZ ;  /* 0x00000086f63e7227 */ /* 0x000fe200078e00ff */
[----:B------:R-:W-:-:S03]  /*d420*/  IABS R142, R51 ;  /* 0x00000033008e7213 */ /* 0x000fc60000000000 */
[--C-:B------:R-:W-:Y:S01]  /*d430*/  @!P1 IMAD.IADD R101, R101, 0x1, -R2.reuse ;  /* 0x0000000165659824 */ /* 0x100fe200078e0a02 */
[----:B------:R-:W-:Y:S01]  /*d440*/  ISETP.GE.AND P1, PT, R74, RZ, PT ;  /* 0x000000ff4a00720c */ /* 0x000fe20003f26270 */
[----:B------:R-:W-:Y:S02]  /*d450*/  @!P3 IMAD.IADD R109, R109, 0x1, -R2 ;  /* 0x000000016d6db824 */ /* 0x000fe400078e0a02 */
[----:B------:R-:W-:Y:S02]  /*d460*/  IMAD.MOV R74, RZ, RZ, -R62 ;  /* 0x000000ffff4a7224 */ /* 0x000fe400078e0a3e */
[----:B------:R-:W-:Y:S01]  /*d470*/  @!P2 IMAD.IADD R117, R117, 0x1, -R2 ;  /* 0x000000017575a824 */ /* 0x000fe200078e0a02 */
[----:B------:R-:W-:Y:S01]  /*d480*/  ISETP.GT.U32.AND P2, PT, R2, R109, PT ;  /* 0x0000006d0200720c */ /* 0x000fe20003f44070 */
[----:B------:R-:W-:Y:S01]  /*d490*/  IMAD.HI.U32 R62, R246, R142, RZ ;  /* 0x0000008ef63e7227 */ /* 0x000fe200078e00ff */
[----:B------:R-:W-:-:S03]  /*d4a0*/  IABS R125, R47 ;  /* 0x0000002f007d7213 */ /* 0x000fc60000000000 */
[C---:B------:R-:W-:Y:S02]  /*d4b0*/  IMAD R134, R2.reuse, R74, R134 ;  /* 0x0000004a02867224 */ /* 0x040fe400078e0286 */
[----:B------:R-:W-:Y:S02]  /*d4c0*/  IMAD.MOV R62, RZ, RZ, -R62 ;  /* 0x000000ffff3e7224 */ /* 0x000fe400078e0a3e */
[----:B------:R-:W-:Y:S01]  /*d4d0*/  @!P5 IMAD.MOV R93, RZ, RZ, -R93 ;  /* 0x000000ffff5dd224 */ /* 0x000fe200078e0a5d */
[----:B------:R-:W-:Y:S01]  /*d4e0*/  ISETP.GT.U32.AND P5, PT, R2, R134, PT ;  /* 0x000000860200720c */ /* 0x000fe20003fa4070 */
[----:B------:R-:W-:Y:S01]  /*d4f0*/  STL [R1+0x1964], R3 ;  /* 0x0019640301007387 */ /* 0x000fe20000100800 */
[----:B------:R-:W-:-:S03]  /*d500*/  IMAD.HI.U32 R146, R246, R125, RZ ;  /* 0x0000007df6927227 */ /* 0x000fc600078e00ff */
[----:B------:R-:W-:Y:S01]  /*d510*/  STL [R1+0x1968], R252 ;  /* 0x001968fc01007387 */ /* 0x000fe20000100800 */
[----:B------:R-:W-:-:S03]  /*d520*/  IMAD R142, R2, R62, R142 ;  /* 0x0000003e028e7224 */ /* 0x000fc600078e028e */
[----:B------:R-:W-:Y:S01]  /*d530*/  STL [R1+0x196c], R214 ;  /* 0x00196cd601007387 */ /* 0x000fe20000100800 */
[----:B------:R-:W-:-:S03]  /*d540*/  IMAD.MOV R146, RZ, RZ, -R146 ;  /* 0x000000ffff927224 */ /* 0x000fc600078e0a92 */
[----:B------:R-:W-:Y:S01]  /*d550*/  STL [R1+0x1970], R222 ;  /* 0x001970de01007387 */ /* 0x000fe20000100800 */
[----:B------:R-:W-:-:S03]  /*d560*/  @!P2 IMAD.IADD R109, R109, 0x1, -R2 ;  /* 0x000000016d6da824 */ /* 0x000fc600078e0a02 */
[----:B------:R-:W-:Y:S01]  /*d570*/  STL [R1+0x1978], R230 ;  /* 0x001978e601007387 */ /* 0x000fe20000100800 */
[----:B------:R-:W-:-:S03]  /*d580*/  ISETP.GE.AND P3, PT, R82, RZ, PT ;  /* 0x000000ff5200720c */ /* 0x000fc60003f66270 */
[----:B------:R-:W-:Y:S01]  /*d590*/  STL [R1+0x197c], R238 ;  /* 0x00197cee01007387 */ /* 0x000fe20000100800 */
[C---:B------:R-:W-:Y:S01]  /*d5a0*/  ISETP.GT.U32.AND P2, PT, R2.reuse, R142, PT ;  /* 0x0000008e0200720c */ /* 0x040fe20003f44070 */
[----:B------:R-:W-:Y:S02]  /*d5b0*/  IMAD R125, R2, R146, R125 ;  /* 0x00000092027d7224 */ /* 0x000fe400078e027d */
[----:B------:R-:W-:Y:S01]  /*d5c0*/  STL [R1+0x1980], R31 ;  /* 0x0019801f01007387 */ /* 0x000fe20000100800 */
[----:B------:R-:W-:-:S03]  /*d5d0*/  IMAD.MOV.U32 R82, RZ, RZ, R97 ;  /* 0x000000ffff527224 */ /* 0x000fc600078e0061 */
[----:B------:R-:W-:Y:S04]  /*d5e0*/  STL [R1+0x1984], R70 ;  /* 0x0019844601007387 */ /* 0x000fe80000100800 */
[----:B------:R-:W-:Y:S01]  /*d5f0*/  STL [R1+0x1988], R86 ;  /* 0x0019885601007387 */ /* 0x000fe20000100800 */
[----:B------:R-:W-:-:S03]  /*d600*/  IMAD.MOV.U32 R74, RZ, RZ, R130 ;  /* 0x000000ffff4a7224 */ /* 0x000fc600078e0082 */
[----:B------:R-:W-:Y:S01]  /*d610*/  STL [R1+0x198c], R105 ;  /* 0x00198c6901007387 */ /* 0x000fe20000100800 */
[----:B------:R-:W-:-:S03]  /*d620*/  @!P0 IMAD.MOV R82, RZ, RZ, -R82 ;  /* 0x000000ffff528224 */ /* 0x000fc600078e0a52 */
[----:B------:R0:W-:Y:S01]  /*d630*/  STL [R1+0x1990], R121 ;  /* 0x0019907901007387 */ /* 0x0001e20000100800 */
[----:B------:R-:W-:Y:S01]  /*d640*/  @!P5 IMAD.IADD R134, R134, 0x1, -R2 ;  /* 0x000000018686d824 */ /* 0x000fe200078e0a02 */
[C---:B------:R-:W-:Y:S02]  /*d650*/  ISETP.GT.U32.AND P0, PT, R2.reuse, R125, PT ;  /* 0x0000007d0200720c */ /* 0x040fe40003f04070 */
[----:B------:R-:W-:Y:S01]  /*d660*/  IABS R161, R19 ;  /* 0x0000001300a17213 */ /* 0x000fe20000000000 */
[----:B------:R-:W-:Y:S01]  /*d670*/  @!P4 IMAD.MOV R74, RZ, RZ, -R74 ;  /* 0x000000ffff4ac224 */ /* 0x000fe200078e0a4a */
[----:B0-----:R-:W3:Y:S04]  /*d680*/  LDL.LU R121, [R1+0x38] ;  /* 0x0000380001797983 */ /* 0x001ee80000300800 */
[----:B------:R0:W-:Y:S01]  /*d690*/  STL [R1+0x1994], R138 ;  /* 0x0019948a01007387 */ /* 0x0001e20000100800 */
[----:B------:R-:W-:Y:S01]  /*d6a0*/  @!P6 IMAD.MOV R101, RZ, RZ, -R101 ;  /* 0x000000ffff65e224 */ /* 0x000fe200078e0a65 */
[----:B------:R-:W-:Y:S01]  /*d6b0*/  ISETP.GT.U32.AND P4, PT, R2, R117, PT ;  /* 0x000000750200720c */ /* 0x000fe20003f84070 */
[----:B------:R-:W-:Y:S01]  /*d6c0*/  @!P1 IMAD.MOV R109, RZ, RZ, -R109 ;  /* 0x000000ffff6d9224 */ /* 0x000fe200078e0a6d */
[----:B------:R-:W-:Y:S01]  /*d6d0*/  ISETP.GE.AND P6, PT, R47, RZ, PT ;  /* 0x000000ff2f00720c */ /* 0x000fe20003fc6270 */
[----:B------:R-:W-:Y:S01]  /*d6e0*/  IMAD.HI.U32 R47, R246, R161, RZ ;  /* 0x000000a1f62f7227 */ /* 0x000fe200078e00ff */
[----:B------:R-:W-:Y:S01]  /*d6f0*/  ISETP.GT.U32.AND P1, PT, R2, R134, PT ;  /* 0x000000860200720c */ /* 0x000fe20003f24070 */
[----:B0-----:R-:W3:Y:S02]  /*d700*/  LDL.LU R138, [R1+0x34] ;  /* 0x00003400018a7983 */ /* 0x001ee40000300800 */
[----:B------:R-:W-:-:S02]  /*d710*/  @!P2 IMAD.IADD R142, R142, 0x1, -R2 ;  /* 0x000000018e8ea824 */ /* 0x000fc400078e0a02 */
[----:B------:R-:W-:Y:S01]  /*d720*/  IMAD.MOV R47, RZ, RZ, -R47 ;  /* 0x000000ffff2f7224 */ /* 0x000fe200078e0a2f */
[----:B------:R-:W-:Y:S01]  /*d730*/  IABS R150, R5 ;  /* 0x0000000500967213 */ /* 0x000fe20000000000 */
[--C-:B------:R-:W-:Y:S01]  /*d740*/  @!P0 IMAD.IADD R125, R125, 0x1, -R2.reuse ;  /* 0x000000017d7d8824 */ /* 0x100fe200078e0a02 */
[C---:B------:R-:W-:Y:S01]  /*d750*/  ISETP.GT.U32.AND P2, PT, R2.reuse, R142, PT ;  /* 0x0000008e0200720c */ /* 0x040fe20003f44070 */
[----:B------:R-:W-:Y:S02]  /*d760*/  IMAD R161, R2, R47, R161 ;  /* 0x0000002f02a17224 */ /* 0x000fe400078e02a1 */
[--C-:B------:R-:W-:Y:S01]  /*d770*/  @!P4 IMAD.IADD R117, R117, 0x1, -R2.reuse ;  /* 0x000000017575c824 */ /* 0x100fe200078e0a02 */
[----:B------:R-:W-:Y:S01]  /*d780*/  ISETP.GE.AND P4, PT, R49, RZ, PT ;  /* 0x000000ff3100720c */ /* 0x000fe20003f86270 */
[----:B------:R-:W-:Y:S01]  /*d790*/  @!P1 IMAD.IADD R134, R134, 0x1, -R2 ;  /* 0x0000000186869824 */ /* 0x000fe200078e0a02 */
[----:B------:R-:W-:Y:S01]  /*d7a0*/  ISETP.GT.U32.AND P5, PT, R2, R125, PT ;  /* 0x0000007d0200720c */ /* 0x000fe20003fa4070 */
[----:B------:R-:W-:Y:S01]  /*d7b0*/  IMAD.HI.U32 R49, R246, R150, RZ ;  /* 0x00000096f6317227 */ /* 0x000fe200078e00ff */
[----:B------:R-:W-:-:S02]  /*d7c0*/  ISETP.GT.U32.AND P1, PT, R2, R161, PT ;  /* 0x000000a10200720c */ /* 0x000fc40003f24070 */
[----:B------:R-:W-:Y:S01]  /*d7d0*/  IABS R175, R35 ;  /* 0x0000002300af7213 */ /* 0x000fe20000000000 */
[----:B------:R-:W-:Y:S01]  /*d7e0*/  IMAD.MOV R49, RZ, RZ, -R49 ;  /* 0x000000ffff317224 */ /* 0x000fe200078e0a31 */
[----:B------:R-:W-:Y:S01]  /*d7f0*/  STL [R1+0x1998], R154 ;  /* 0x0019989a01007387 */ /* 0x000fe20000100800 */
[----:B------:R-:W-:Y:S01]  /*d800*/  @!P2 IMAD.IADD R142, R142, 0x1, -R2 ;  /* 0x000000018e8ea824 */ /* 0x000fe200078e0a02 */
[----:B------:R-:W-:Y:S01]  /*d810*/  IABS R189, R248 ;  /* 0x000000f800bd7213 */ /* 0x000fe20000000000 */
[----:B------:R-:W-:Y:S01]  /*d820*/  IMAD R150, R2, R49, R150 ;  /* 0x0000003102967224 */ /* 0x000fe200078e0296 */
[----:B------:R-:W-:Y:S01]  /*d830*/  STL [R1+0x199c], R182 ;  /* 0x00199cb601007387 */ /* 0x000fe20000100800 */
[----:B------:R-:W-:Y:S01]  /*d840*/  ISETP.GE.AND P2, PT, R19, RZ, PT ;  /* 0x000000ff1300720c */ /* 0x000fe20003f46270 */
[----:B------:R-:W-:Y:S02]  /*d850*/  IMAD.HI.U32 R19, R246, R175, RZ ;  /* 0x000000aff6137227 */ /* 0x000fe400078e00ff */
[----:B------:R0:W-:Y:S01]  /*d860*/  STL [R1+0x19a0], R210 ;  /* 0x0019a0d201007387 */ /* 0x0001e20000100800 */
[----:B------:R-:W-:-:S03]  /*d870*/  ISETP.GE.AND P0, PT, R51, RZ, PT ;  /* 0x000000ff3300720c */ /* 0x000fc60003f06270 */
[----:B------:R-:W3:Y:S01]  /*d880*/  LDL.LU R105, [R1+0x3c] ;  /* 0x00003c0001697983 */ /* 0x000ee20000300800 */
[--C-:B------:R-:W-:Y:S01]  /*d890*/  @!P5 IMAD.IADD R125, R125, 0x1, -R2.reuse ;  /* 0x000000017d7dd824 */ /* 0x100fe200078e0a02 */
[----:B------:R-:W-:Y:S01]  /*d8a0*/  ISETP.GT.U32.AND P5, PT, R2, R150, PT ;  /* 0x000000960200720c */ /* 0x000fe20003fa4070 */
[----:B------:R-:W-:Y:S01]  /*d8b0*/  IMAD.HI.U32 R47, R246, R189, RZ ;  /* 0x000000bdf62f7227 */ /* 0x000fe200078e00ff */
[----:B------:R-:W-:Y:S01]  /*d8c0*/  IABS R203, R249 ;  /* 0x000000f900cb7213 */ /* 0x000fe20000000000 */
[----:B------:R-:W3:Y:S02]  /*d8d0*/  LDL.LU R86, [R1+0x40] ;  /* 0x0000400001567983 */ /* 0x000ee40000300800 */
[----:B------:R-:W-:Y:S02]  /*d8e0*/  IMAD.MOV R19, RZ, RZ, -R19 ;  /* 0x000000ffff137224 */ /* 0x000fe400078e0a13 */
[----:B------:R-:W-:Y:S01]  /*d8f0*/  @!P1 IMAD.IADD R161, R161, 0x1, -R2 ;  /* 0x00000001a1a19824 */ /* 0x000fe200078e0a02 */
[----:B------:R-:W3:Y:S01]  /*d900*/  LDL.LU R70, [R1+0x44] ;  /* 0x0000440001467983 */ /* 0x000ee20000300800 */
[----:B------:R-:W-:Y:S01]  /*d910*/  @!P3 IMAD.MOV R117, RZ, RZ, -R117 ;  /* 0x000000ffff75b224 */ /* 0x000fe200078e0a75 */
[----:B------:R-:W-:Y:S01]  /*d920*/  ISETP.GE.AND P3, PT, R5, RZ, PT ;  /* 0x000000ff0500720c */ /* 0x000fe20003f66270 */
[----:B------:R-:W-:Y:S01]  /*d930*/  IMAD.MOV R47, RZ, RZ, -R47 ;  /* 0x000000ffff2f7224 */ /* 0x000fe200078e0a2f */
[C---:B------:R-:W-:Y:S01]  /*d940*/  ISETP.GT.U32.AND P1, PT, R2.reuse, R161, PT ;  /* 0x000000a10200720c */ /* 0x040fe20003f24070 */
[----:B------:R-:W-:Y:S01]  /*d950*/  IMAD R175, R2, R19, R175 ;  /* 0x0000001302af7224 */ /* 0x000fe200078e02af */
[----:B------:R-:W3:Y:S01]  /*d960*/  LDL.LU R31, [R1+0x48] ;  /* 0x00004800011f7983 */ /* 0x000ee20000300800 */
[----:B------:R-:W-:Y:S01]  /*d970*/  IMAD.HI.U32 R5, R246, R203, RZ ;  /* 0x000000cbf6057227 */ /* 0x000fe200078e00ff */
[----:B------:R-:W-:-:S02]  /*d980*/  IABS R218, R250 ;  /* 0x000000fa00da7213 */ /* 0x000fc40000000000 */
[----:B------:R-:W3:Y:S01]  /*d990*/  LDL.LU R238, [R1+0x4c] ;  /* 0x00004c0001ee7983 */ /* 0x000ee20000300800 */
[C---:B------:R-:W-:Y:S02]  /*d9a0*/  IMAD R189, R2.reuse, R47, R189 ;  /* 0x0000002f02bd7224 */ /* 0x040fe400078e02bd */
[----:B------:R-:W-:Y:S01]  /*d9b0*/  @!P4 IMAD.MOV R134, RZ, RZ, -R134 ;  /* 0x000000ffff86c224 */ /* 0x000fe200078e0a86 */
[C---:B------:R-:W-:Y:S01]  /*d9c0*/  ISETP.GT.U32.AND P4, PT, R2.reuse, R175, PT ;  /* 0x000000af0200720c */ /* 0x040fe20003f84070 */
[----:B------:R-:W-:Y:S01]  /*d9d0*/  IMAD.MOV R5, RZ, RZ, -R5 ;  /* 0x000000ffff057224 */ /* 0x000fe200078e0a05 */
[----:B--2---:R-:W-:Y:S01]  /*d9e0*/  IABS R234, R4 ;  /* 0x0000000400ea7213 */ /* 0x004fe20000000000 */
[----:B------:R-:W-:Y:S01]  /*d9f0*/  @!P0 IMAD.MOV R142, RZ, RZ, -R142 ;  /* 0x000000ffff8e8224 */ /* 0x000fe200078e0a8e */
[----:B------:R-:W-:Y:S01]  /*da00*/  ISETP.GT.U32.AND P0, PT, R2, R189, PT ;  /* 0x000000bd0200720c */ /* 0x000fe20003f04070 */
[--C-:B------:R-:W-:Y:S01]  /*da10*/  @!P5 IMAD.IADD R150, R150, 0x1, -R2.reuse ;  /* 0x000000019696d824 */ /* 0x100fe200078e0a02 */
[----:B------:R-:W-:Y:S01]  /*da20*/  IABS R62, R247 ;  /* 0x000000f7003e7213 */ /* 0x000fe20000000000 */
[C---:B------:R-:W-:Y:S01]  /*da30*/  IMAD R203, R2.reuse, R5, R203 ;  /* 0x0000000502cb7224 */ /* 0x040fe200078e02cb */
[----:B------:R-:W2:Y:S01]  /*da40*/  LDL.LU R222, [R1+0x50] ;  /* 0x0000500001de7983 */ /* 0x000ea20000300800 */
[----:B------:R-:W-:Y:S01]  /*da50*/  @!P6 IMAD.MOV R125, RZ, RZ, -R125 ;  /* 0x000000ffff7de224 */ /* 0x000fe200078e0a7d */
[C---:B------:R-:W-:Y:S01]  /*da60*/  ISETP.GT.U32.AND P6, PT, R2.reuse, R150, PT ;  /* 0x000000960200720c */ /* 0x040fe20003fc4070 */
[--C-:B------:R-:W-:Y:S01]  /*da70*/  @!P1 IMAD.IADD R161, R161, 0x1, -R2.reuse ;  /* 0x00000001a1a19824 */ /* 0x100fe200078e0a02 */
[----:B------:R-:W-:Y:S01]  /*da80*/  ISETP.GT.U32.AND P1, PT, R2, R203, PT ;  /* 0x000000cb0200720c */ /* 0x000fe20003f24070 */
[----:B------:R-:W-:-:S04]  /*da90*/  @!P4 IMAD.IADD R175, R175, 0x1, -R2 ;  /* 0x00000001afafc824 */ /* 0x000fc800078e0a02 */
[--C-:B------:R-:W-:Y:S01]  /*daa0*/  @!P0 IMAD.IADD R189, R189, 0x1, -R2.reuse ;  /* 0x00000001bdbd8824 */ /* 0x100fe200078e0a02 */
[----:B------:R-:W-:Y:S01]  /*dab0*/  ISETP.GT.U32.AND P0, PT, R2, R175, PT ;  /* 0x000000af0200720c */ /* 0x000fe20003f04070 */
[----:B------:R-:W-:Y:S01]  /*dac0*/  IMAD.HI.U32 R5, R246, R218, RZ ;  /* 0x000000daf6057227 */ /* 0x000fe200078e00ff */
[----:B------:R-:W-:Y:S01]  /*dad0*/  ISETP.GE.AND P5, PT, R35, RZ, PT ;  /* 0x000000ff2300720c */ /* 0x000fe20003fa6270 */
[----:B------:R-:W2:Y:S02]  /*dae0*/  LDL.LU R214, [R1+0x54] ;  /* 0x0000540001d67983 */ /* 0x000ea40000300800 */
[--C-:B------:R-:W-:Y:S02]  /*daf0*/  @!P6 IMAD.IADD R150, R150, 0x1, -R2.reuse ;  /* 0x000000019696e824 */ /* 0x100fe400078e0a02 */
[----:B------:R-:W-:Y:S01]  /*db00*/  IMAD.MOV R5, RZ, RZ, -R5 ;  /* 0x000000ffff057224 */ /* 0x000fe200078e0a05 */
[----:B------:R-:W2:Y:S01]  /*db10*/  LDL.LU R252, [R1+0x58] ;  /* 0x0000580001fc7983 */ /* 0x000ea20000300800 */
[----:B------:R-:W-:-:S02]  /*db20*/  @!P1 IMAD.IADD R203, R203, 0x1, -R2 ;  /* 0x00000001cbcb9824 */ /* 0x000fc400078e0a02 */
[----:B------:R-:W-:Y:S01]  /*db30*/  @!P3 IMAD.MOV R150, RZ, RZ, -R150 ;  /* 0x000000ffff96b224 */ /* 0x000fe200078e0a96 */
[----:B------:R-:W2:Y:S01]  /*db40*/  LDL.LU R3, [R1+0x5c] ;  /* 0x00005c0001037983 */ /* 0x000ea20000300800 */
[C---:B------:R-:W-:Y:S01]  /*db50*/  IMAD R218, R2.reuse, R5, R218 ;  /* 0x0000000502da7224 */ /* 0x040fe200078e02da */
[----:B------:R-:W-:Y:S01]  /*db60*/  ISETP.GT.U32.AND P3, PT, R2, R203, PT ;  /* 0x000000cb0200720c */ /* 0x000fe20003f64070 */
[----:B------:R-:W-:-:S04]  /*db70*/  IMAD.HI.U32 R35, R246, R234, RZ ;  /* 0x000000eaf6237227 */ /* 0x000fc800078e00ff */
[----:B------:R-:W-:Y:S01]  /*db80*/  @!P0 IMAD.IADD R175, R175, 0x1, -R2 ;  /* 0x00000001afaf8824 */ /* 0x000fe200078e0a02 */
[----:B------:R-:W-:Y:S01]  /*db90*/  ISETP.GT.U32.AND P0, PT, R2, R218, PT ;  /* 0x000000da0200720c */ /* 0x000fe20003f04070 */
[----:B------:R-:W-:-:S04]  /*dba0*/  IMAD.HI.U32 R19, R246, R62, RZ ;  /* 0x0000003ef6137227 */ /* 0x000fc800078e00ff */
[----:B------:R-:W-:Y:S02]  /*dbb0*/  IMAD.MOV R35, RZ, RZ, -R35 ;  /* 0x000000ffff237224 */ /* 0x000fe400078e0a23 */
[----:B------:R-:W-:Y:S02]  /*dbc0*/  IMAD.MOV R19, RZ, RZ, -R19 ;  /* 0x000000ffff137224 */ /* 0x000fe400078e0a13 */
[C---:B------:R-:W-:Y:S02]  /*dbd0*/  IMAD R234, R2.reuse, R35, R234 ;  /* 0x0000002302ea7224 */ /* 0x040fe400078e02ea */
[C---:B------:R-:W-:Y:S02]  /*dbe0*/  IMAD R62, R2.reuse, R19, R62 ;  /* 0x00000013023e7224 */ /* 0x040fe400078e023e */
[--C-:B------:R-:W-:Y:S01]  /*dbf0*/  @!P3 IMAD.IADD R203, R203, 0x1, -R2.reuse ;  /* 0x00000001cbcbb824 */ /* 0x100fe200078e0a02 */
[----:B------:R-:W-:Y:S01]  /*dc00*/  ISETP.GT.U32.AND P3, PT, R2, R234, PT ;  /* 0x000000ea0200720c */ /* 0x000fe20003f64070 */
[----:B------:R-:W-:Y:S01]  /*dc10*/  @!P0 IMAD.IADD R218, R218, 0x1, -R2 ;  /* 0x00000001dada8824 */ /* 0x000fe200078e0a02 */
[----:B------:R-:W-:-:S02]  /*dc20*/  ISETP.GT.U32.AND P1, PT, R2, R189, PT ;  /* 0x000000bd0200720c */ /* 0x000fc40003f24070 */
[----:B------:R-:W-:-:S09]  /*dc30*/  ISETP.GT.U32.AND P0, PT, R2, R62, PT ;  /* 0x0000003e0200720c */ /* 0x000fd20003f04070 */
[--C-:B------:R-:W-:Y:S02]  /*dc40*/  @!P3 IMAD.IADD R234, R234, 0x1, -R2.reuse ;  /* 0x00000001eaeab824 */ /* 0x100fe400078e0a02 */
[--C-:B------:R-:W-:Y:S01]  /*dc50*/  @!P1 IMAD.IADD R189, R189, 0x1, -R2.reuse ;  /* 0x00000001bdbd9824 */ /* 0x100fe200078e0a02 */
[----:B------:R-:W-:Y:S01]  /*dc60*/  ISETP.GE.AND P1, PT, R4, RZ, PT ;  /* 0x000000ff0400720c */ /* 0x000fe20003f26270 */
[----:B------:R-:W-:Y:S01]  /*dc70*/  @!P0 IMAD.IADD R62, R62, 0x1, -R2 ;  /* 0x000000013e3e8824 */ /* 0x000fe200078e0a02 */
[----:B------:R-:W-:Y:S01]  /*dc80*/  ISETP.GT.U32.AND P0, PT, R2, R234, PT ;  /* 0x000000ea0200720c */ /* 0x000fe20003f04070 */
[----:B------:R-:W2:Y:S04]  /*dc90*/  LDL.LU R4, [R1+0x60] ;  /* 0x0000600001047983 */ /* 0x000ea80000300800 */
[----:B------:R-:W2:Y:S01]  /*dca0*/  LDL.LU R230, [R1+0x64] ;  /* 0x0000640001e67983 */ /* 0x000ea20000300800 */
[----:B----4-:R-:W-:-:S07]  /*dcb0*/  IABS R19, R127 ;  /* 0x0000007f00137213 */ /* 0x010fce0000000000 */
[----:B------:R-:W-:Y:S01]  /*dcc0*/  @!P0 IMAD.IADD R234, R234, 0x1, -R2 ;  /* 0x00000001eaea8824 */ /* 0x000fe200078e0a02 */
[----:B------:R-:W-:Y:S02]  /*dcd0*/  ISETP.GE.AND P0, PT, R127, RZ, PT ;  /* 0x000000ff7f00720c */ /* 0x000fe40003f06270 */
[----:B------:R-:W4:Y:S01]  /*dce0*/  LDL.LU R127, [R1+0x68] ;  /* 0x00006800017f7983 */ /* 0x000f220000300800 */
[----:B---3--:R-:W-:-:S05]  /*dcf0*/  IABS R97, R251 ;  /* 0x000000fb00617213 */ /* 0x008fca0000000000 */
[----:B------:R-:W-:-:S04]  /*dd00*/  IMAD.HI.U32 R5, R246, R97, RZ ;  /* 0x00000061f6057227 */ /* 0x000fc800078e00ff */
[----:B------:R-:W-:-:S04]  /*dd10*/  IMAD.MOV R5, RZ, RZ, -R5 ;  /* 0x000000ffff057224 */ /* 0x000fc800078e0a05 */
[----:B------:R-:W-:Y:S01]  /*dd20*/  IMAD R97, R2, R5, R97 ;  /* 0x0000000502617224 */ /* 0x000fe200078e0261 */
[----:B------:R-:W-:-:S04]  /*dd30*/  ISETP.GE.AND P4, PT, R249, RZ, PT ;  /* 0x000000fff900720c */ /* 0x000fc80003f86270 */
[----:B------:R-:W-:Y:S01]  /*dd40*/  ISETP.GT.U32.AND P3, PT, R2, R97, PT ;  /* 0x000000610200720c */ /* 0x000fe20003f64070 */
[----:B------:R-:W-:-:S08]  /*dd50*/  IMAD.HI.U32 R130, R246, R19, RZ ;  /* 0x00000013f6827227 */ /* 0x000fd000078e00ff */
[----:B------:R-:W-:Y:S01]  /*dd60*/  @!P4 IMAD.MOV R203, RZ, RZ, -R203 ;  /* 0x000000ffffcbc224 */ /* 0x000fe200078e0acb */
[----:B------:R-:W-:-:S03]  /*dd70*/  ISETP.GT.U32.AND P4, PT, R2, R62, PT ;  /* 0x0000003e0200720c */ /* 0x000fc60003f84070 */
[----:B------:R-:W-:Y:S02]  /*dd80*/  @!P3 IMAD.IADD R97, R97, 0x1, -R2 ;  /* 0x000000016161b824 */ /* 0x000fe400078e0a02 */
[----:B------:R-:W-:-:S03]  /*dd90*/  IMAD.MOV R130, RZ, RZ, -R130 ;  /* 0x000000ffff827224 */ /* 0x000fc600078e0a82 */
[C---:B------:R-:W-:Y:S01]  /*dda0*/  ISETP.GT.U32.AND P3, PT, R2.reuse, R97, PT ;  /* 0x000000610200720c */ /* 0x040fe20003f64070 */
[----:B------:R-:W-:-:S04]  /*ddb0*/  IMAD R130, R2, R130, R19 ;  /* 0x0000008202827224 */ /* 0x000fc800078e0213 */
[----:B------:R-:W-:Y:S01]  /*ddc0*/  @!P4 IMAD.IADD R62, R62, 0x1, -R2 ;  /* 0x000000013e3ec824 */ /* 0x000fe200078e0a02 */
[----:B------:R-:W-:Y:S02]  /*ddd0*/  ISETP.GT.U32.AND P4, PT, R2, R130, PT ;  /* 0x000000820200720c */ /* 0x000fe40003f84070 */
[----:B------:R-:W-:-:S05]  /*dde0*/  ISETP.GE.AND P6, PT, R248, RZ, PT ;  /* 0x000000fff800720c */ /* 0x000fca0003fc6270 */
[----:B------:R-:W-:-:S06]  /*ddf0*/  @!P3 IMAD.IADD R97, R97, 0x1, -R2 ;  /* 0x000000016161b824 */ /* 0x000fcc00078e0a02 */
[----:B------:R-:W-:Y:S02]  /*de00*/  @!P4 IMAD.IADD R130, R130, 0x1, -R2 ;  /* 0x000000018282c824 */ /* 0x000fe400078e0a02 */
[----:B------:R-:W-:Y:S01]  /*de10*/  @!P6 IMAD.MOV R189, RZ, RZ, -R189 ;  /* 0x000000ffffbde224 */ /* 0x000fe200078e0abd */
[----:B------:R-:W-:Y:S01]  /*de20*/  ISETP.GE.AND P6, PT, R247, RZ, PT ;  /* 0x000000fff700720c */ /* 0x000fe20003fc6270 */
[----:B------:R-:W-:Y:S01]  /*de30*/  @!P5 IMAD.MOV R175, RZ, RZ, -R175 ;  /* 0x000000ffffafd224 */ /* 0x000fe200078e0aaf */
[----:B------:R-:W-:Y:S01]  /*de40*/  ISETP.GT.U32.AND P5, PT, R2, R218, PT ;  /* 0x000000da0200720c */ /* 0x000fe20003fa4070 */
[----:B------:R-:W-:Y:S01]  /*de50*/  @!P2 IMAD.MOV R161, RZ, RZ, -R161 ;  /* 0x000000ffffa1a224 */ /* 0x000fe200078e0aa1 */
[----:B------:R-:W-:-:S11]  /*de60*/  ISETP.GE.AND P2, PT, R250, RZ, PT ;  /* 0x000000fffa00720c */ /* 0x000fd60003f46270 */
[----:B------:R-:W-:-:S04]  /*de70*/  @!P5 IMAD.IADD R218, R218, 0x1, -R2 ;  /* 0x00000001dadad824 */ /* 0x000fc800078e0a02 */
[----:B------:R-:W-:Y:S01]  /*de80*/  @!P2 IMAD.MOV R218, RZ, RZ, -R218 ;  /* 0x000000ffffdaa224 */ /* 0x000fe200078e0ada */
[----:B------:R-:W-:-:S05]  /*de90*/  IABS R168, R138 ;  /* 0x0000008a00a87213 */ /* 0x000fca0000000000 */
[----:B------:R-:W-:-:S04]  /*dea0*/  IMAD.HI.U32 R5, R246, R168, RZ ;  /* 0x000000a8f6057227 */ /* 0x000fc800078e00ff */
[----:B------:R-:W-:-:S04]  /*deb0*/  IMAD.MOV R19, RZ, RZ, -R5 ;  /* 0x000000ffff137224 */ /* 0x000fc800078e0a05 */
[----:B------:R-:W-:-:S05]  /*dec0*/  IMAD R168, R2, R19, R168 ;  /* 0x0000001302a87224 */ /* 0x000fca00078e02a8 */
[----:B------:R-:W-:Y:S02]  /*ded0*/  ISETP.GT.U32.AND P3, PT, R2, R168, PT ;  /* 0x000000a80200720c */ /* 0x000fe40003f64070 */
[----:B------:R-:W-:-:S05]  /*dee0*/  IABS R226, R121 ;  /* 0x0000007900e27213 */ /* 0x000fca0000000000 */
[----:B------:R-:W-:Y:S01]  /*def0*/  IMAD.HI.U32 R35, R246, R226, RZ ;  /* 0x000000e2f6237227 */ /* 0x000fe200078e00ff */
[----:B------:R-:W-:-:S05]  /*df00*/  IABS R146, R105 ;  /* 0x0000006900927213 */ /* 0x000fca0000000000 */
[----:B------:R-:W-:Y:S01]  /*df10*/  @!P3 IMAD.IADD R168, R168, 0x1, -R2 ;  /* 0x00000001a8a8b824 */ /* 0x000fe200078e0a02 */
[----:B------:R-:W-:Y:S01]  /*df20*/  ISETP.GT.U32.AND P3, PT, R2, R130, PT ;  /* 0x000000820200720c */ /* 0x000fe20003f64070 */
[----:B------:R-:W-:Y:S01]  /*df30*/  IMAD.HI.U32 R19, R246, R146, RZ ;  /* 0x00000092f6137227 */ /* 0x000fe200078e00ff */
[----:B------:R-:W-:-:S03]  /*df40*/  IABS R49, R86 ;  /* 0x0000005600317213 */ /* 0x000fc60000000000 */
[----:B------:R-:W-:Y:S02]  /*df50*/  IMAD.MOV R5, RZ, RZ, -R35 ;  /* 0x000000ffff057224 */ /* 0x000fe400078e0a23 */
[----:B------:R-:W-:Y:S01]  /*df60*/  IMAD.MOV R247, RZ, RZ, -R19 ;  /* 0x000000fffff77224 */ /* 0x000fe200078e0a13 */
[----:B------:R-:W-:Y:S01]  /*df70*/  IABS R51, R70 ;  /* 0x0000004600337213 */ /* 0x000fe20000000000 */
[C---:B------:R-:W-:Y:S02]  /*df80*/  IMAD R226, R2.reuse, R5, R226 ;  /* 0x0000000502e27224 */ /* 0x040fe400078e02e2 */
[----:B------:R-:W-:Y:S01]  /*df90*/  IMAD R146, R2, R247, R146 ;  /* 0x000000f702927224 */ /* 0x000fe200078e0292 */
[----:B------:R-:W-:Y:S01]  /*dfa0*/  IABS R5, R31 ;  /* 0x0000001f00057213 */ /* 0x000fe20000000000 */
[----:B------:R-:W-:-:S04]  /*dfb0*/  IMAD.HI.U32 R35, R246, R49, RZ ;  /* 0x00000031f6237227 */ /* 0x000fc800078e00ff */
[----:B------:R-:W-:Y:S01]  /*dfc0*/  @!P3 IMAD.IADD R130, R130, 0x1, -R2 ;  /* 0x000000018282b824 */ /* 0x000fe200078e0a02 */
[----:B------:R-:W-:Y:S01]  /*dfd0*/  ISETP.GT.U32.AND P3, PT, R2, R146, PT ;  /* 0x000000920200720c */ /* 0x000fe20003f64070 */
[----:B------:R-:W-:-:S04]  /*dfe0*/  IMAD.HI.U32 R47, R246, R51, RZ ;  /* 0x00000033f62f7227 */ /* 0x000fc800078e00ff */
[----:B------:R-:W-:-:S04]  /*dff0*/  IMAD.HI.U32 R248, R246, R5, RZ ;  /* 0x00000005f6f87227 */ /* 0x000fc800078e00ff */
[----:B------:R-:W-:Y:S02]  /*e000*/  IMAD.MOV R19, RZ, RZ, -R35 ;  /* 0x000000ffff137224 */ /* 0x000fe400078e0a23 */
[----:B------:R-:W-:Y:S02]  /*e010*/  IMAD.MOV R35, RZ, RZ, -R47 ;  /* 0x000000ffff237224 */ /* 0x000fe400078e0a2f */
[----:B------:R-:W-:Y:S01]  /*e020*/  IMAD.MOV R47, RZ, RZ, -R248 ;  /* 0x000000ffff2f7224 */ /* 0x000fe200078e0af8 */
[----:B------:R-:W-:-:S03]  /*e030*/  ISETP.GT.U32.AND P4, PT, R2, R226, PT ;  /* 0x000000e20200720c */ /* 0x000fc60003f84070 */
[----:B------:R-:W-:Y:S01]  /*e040*/  IMAD R5, R2, R47, R5 ;  /* 0x0000002f02057224 */ /* 0x000fe200078e0205 */
[----:B------:R-:W-:Y:S01]  /*e050*/  IABS R47, R238 ;  /* 0x000000ee002f7213 */ /* 0x000fe20000000000 */
[----:B------:R-:W-:-:S03]  /*e060*/  @!P3 IMAD.IADD R146, R146, 0x1, -R2 ;  /* 0x000000019292b824 */ /* 0x000fc600078e0a02 */
[----:B------:R-:W-:Y:S01]  /*e070*/  ISETP.GT.U32.AND P3, PT, R2, R5, PT ;  /* 0x000000050200720c */ /* 0x000fe20003f64070 */
[----:B------:R-:W-:-:S04]  /*e080*/  IMAD.HI.U32 R247, R246, R47, RZ ;  /* 0x0000002ff6f77227 */ /* 0x000fc800078e00ff */
[----:B------:R-:W-:Y:S02]  /*e090*/  IMAD.MOV R247, RZ, RZ, -R247 ;  /* 0x000000fffff77224 */ /* 0x000fe400078e0af7 */
[--C-:B------:R-:W-:Y:S01]  /*e0a0*/  @!P4 IMAD.IADD R226, R226, 0x1, -R2.reuse ;  /* 0x00000001e2e2c824 */ /* 0x100fe200078e0a02 */
[C---:B------:R-:W-:Y:S01]  /*e0b0*/  ISETP.GT.U32.AND P2, PT, R2.reuse, R168, PT ;  /* 0x000000a80200720c */ /* 0x040fe20003f44070 */
[C---:B------:R-:W-:Y:S01]  /*e0c0*/  IMAD R49, R2.reuse, R19, R49 ;  /* 0x0000001302317224 */ /* 0x040fe200078e0231 */
[----:B--2---:R-:W-:Y:S01]  /*e0d0*/  IABS R19, R222 ;  /* 0x000000de00137213 */ /* 0x004fe20000000000 */
[C---:B------:R-:W-:Y:S01]  /*e0e0*/  IMAD R47, R2.reuse, R247, R47 ;  /* 0x000000f7022f7224 */ /* 0x040fe200078e022f */
[----:B------:R-:W-:Y:S01]  /*e0f0*/  ISETP.GT.U32.AND P4, PT, R2, R226, PT ;  /* 0x000000e20200720c */ /* 0x000fe20003f84070 */
[----:B------:R-:W-:Y:S02]  /*e100*/  @!P3 IMAD.IADD R5, R5, 0x1, -R2 ;  /* 0x000000010505b824 */ /* 0x000fe400078e0a02 */
[----:B------:R-:W-:Y:S01]  /*e110*/  IMAD.HI.U32 R248, R246, R19, RZ ;  /* 0x00000013f6f87227 */ /* 0x000fe200078e00ff */
[----:B------:R-:W-:-:S03]  /*e120*/  ISETP.GT.U32.AND P3, PT, R2, R47, PT ;  /* 0x0000002f0200720c */ /* 0x000fc60003f64070 */
[----:B------:R-:W-:Y:S02]  /*e130*/  IMAD.MOV R248, RZ, RZ, -R248 ;  /* 0x000000fffff87224 */ /* 0x000fe400078e0af8 */
[----:B------:R-:W-:Y:S01]  /*e140*/  IMAD R51, R2, R35, R51 ;  /* 0x0000002302337224 */ /* 0x000fe200078e0233 */
[----:B------:R-:W-:Y:S01]  /*e150*/  ISETP.GE.AND P5, PT, R251, RZ, PT ;  /* 0x000000fffb00720c */ /* 0x000fe20003fa6270 */
[--C-:B------:R-:W-:Y:S01]  /*e160*/  @!P2 IMAD.IADD R168, R168, 0x1, -R2.reuse ;  /* 0x00000001a8a8a824 */ /* 0x100fe200078e0a02 */
[----:B------:R-:W-:Y:S01]  /*e170*/  IABS R251, R252 ;  /* 0x000000fc00fb7213 */ /* 0x000fe20000000000 */
[C---:B------:R-:W-:Y:S01]  /*e180*/  IMAD R19, R2.reuse, R248, R19 ;  /* 0x000000f802137224 */ /* 0x040fe200078e0213 */
[----:B------:R-:W-:Y:S01]  /*e190*/  ISETP.GT.U32.AND P2, PT, R2, R49, PT ;  /* 0x000000310200720c */ /* 0x000fe20003f44070 */
[--C-:B------:R-:W-:Y:S01]  /*e1a0*/  @!P4 IMAD.IADD R226, R226, 0x1, -R2.reuse ;  /* 0x00000001e2e2c824 */ /* 0x100fe200078e0a02 */
[----:B------:R-:W-:Y:S02]  /*e1b0*/  IABS R35, R214 ;  /* 0x000000d600237213 */ /* 0x000fe40000000000 */
[C---:B------:R-:W-:Y:S01]  /*e1c0*/  ISETP.GT.U32.AND P4, PT, R2.reuse, R51, PT ;  /* 0x000000330200720c */ /* 0x040fe20003f84070 */
[----:B------:R-:W-:Y:S01]  /*e1d0*/  @!P3 IMAD.IADD R47, R47, 0x1, -R2 ;  /* 0x000000012f2fb824 */ /* 0x000fe200078e0a02 */
[----:B------:R-:W-:Y:S01]  /*e1e0*/  ISETP.GT.U32.AND P3, PT, R2, R19, PT ;  /* 0x000000130200720c */ /* 0x000fe20003f64070 */
[----:B------:R-:W-:-:S04]  /*e1f0*/  IMAD.HI.U32 R250, R246, R251, RZ ;  /* 0x000000fbf6fa7227 */ /* 0x000fc800078e00ff */
[----:B------:R-:W-:-:S04]  /*e200*/  IMAD.HI.U32 R249, R246, R35, RZ ;  /* 0x00000023f6f97227 */ /* 0x000fc800078e00ff */
[----:B------:R-:W-:Y:S02]  /*e210*/  IMAD.MOV R250, RZ, RZ, -R250 ;  /* 0x000000fffffa7224 */ /* 0x000fe400078e0afa */
[----:B------:R-:W-:Y:S02]  /*e220*/  IMAD.MOV R249, RZ, RZ, -R249 ;  /* 0x000000fffff97224 */ /* 0x000fe400078e0af9 */
[--C-:B------:R-:W-:Y:S02]  /*e230*/  @!P2 IMAD.IADD R49, R49, 0x1, -R2.reuse ;  /* 0x000000013131a824 */ /* 0x100fe400078e0a02 */
[C---:B------:R-:W-:Y:S01]  /*e240*/  IMAD R251, R2.reuse, R250, R251 ;  /* 0x000000fa02fb7224 */ /* 0x040fe200078e02fb */
[----:B------:R-:W-:Y:S01]  /*e250*/  IABS R250, R3 ;  /* 0x0000000300fa7213 */ /* 0x000fe20000000000 */
[----:B------:R-:W-:Y:S02]  /*e260*/  @!P4 IMAD.IADD R51, R51, 0x1, -R2 ;  /* 0x000000013333c824 */ /* 0x000fe400078e0a02 */
[----:B------:R-:W-:Y:S01]  /*e270*/  IMAD R35, R2, R249, R35 ;  /* 0x000000f902237224 */ /* 0x000fe200078e0223 */
[----:B------:R-:W-:Y:S01]  /*e280*/  IABS R249, R0 ;  /* 0x0000000000f97213 */ /* 0x000fe20000000000 */
[----:B------:R-:W-:Y:S01]  /*e290*/  @!P1 IMAD.MOV R234, RZ, RZ, -R234 ;  /* 0x000000ffffea9224 */ /* 0x000fe200078e0aea */
[----:B------:R-:W-:Y:S01]  /*e2a0*/  ISETP.GE.AND P4, PT, R121, RZ, PT ;  /* 0x000000ff7900720c */ /* 0x000fe20003f86270 */
[----:B------:R-:W-:Y:S01]  /*e2b0*/  @!P3 IMAD.IADD R19, R19, 0x1, -R2 ;  /* 0x000000011313b824 */ /* 0x000fe200078e0a02 */
[----:B------:R-:W-:Y:S01]  /*e2c0*/  IABS R247, R4 ;  /* 0x0000000400f77213 */ /* 0x000fe20000000000 */
[----:B------:R-:W-:Y:S01]  /*e2d0*/  @!P5 IMAD.MOV R97, RZ, RZ, -R97 ;  /* 0x000000ffff61d224 */ /* 0x000fe200078e0a61 */
[----:B------:R-:W-:-:S02]  /*e2e0*/  ISETP.GE.AND P2, PT, R138, RZ, PT ;  /* 0x000000ff8a00720c */ /* 0x000fc40003f46270 */
[----:B------:R-:W-:Y:S01]  /*e2f0*/  ISETP.GT.U32.AND P1, PT, R2, R146, PT ;  /* 0x000000920200720c */ /* 0x000fe20003f24070 */
[----:B------:R-:W-:Y:S01]  /*e300*/  IMAD.HI.U32 R138, R246, R250, RZ ;  /* 0x000000faf68a7227 */ /* 0x000fe200078e00ff */
[C---:B------:R-:W-:Y:S02]  /*e310*/  ISETP.GT.U32.AND P3, PT, R2.reuse, R49, PT ;  /* 0x000000310200720c */ /* 0x040fe40003f64070 */
[C---:B------:R-:W-:Y:S01]  /*e320*/  ISETP.GT.U32.AND P5, PT, R2.reuse, R51, PT ;  /* 0x000000330200720c */ /* 0x040fe20003fa4070 */
[----:B------:R-:W-:Y:S01]  /*e330*/  @!P0 IMAD.MOV R130, RZ, RZ, -R130 ;  /* 0x000000ffff828224 */ /* 0x000fe200078e0a82 */
[----:B------:R-:W-:Y:S01]  /*e340*/  ISETP.GT.U32.AND P0, PT, R2, R5, PT ;  /* 0x000000050200720c */ /* 0x000fe20003f04070 */
[----:B0-----:R-:W-:-:S04]  /*e350*/  IMAD.HI.U32 R210, R246, R249, RZ ;  /* 0x000000f9f6d27227 */ /* 0x001fc800078e00ff */
[----:B------:R-:W-:Y:S01]  /*e360*/  IMAD.HI.U32 R182, R246, R247, RZ ;  /* 0x000000f7f6b67227 */ /* 0x000fe200078e00ff */
[----:B------:R-:W-:-:S03]  /*e370*/  IABS R248, R230 ;  /* 0x000000e600f87213 */ /* 0x000fc60000000000 */
[----:B------:R-:W-:Y:S02]  /*e380*/  IMAD.MOV R138, RZ, RZ, -R138 ;  /* 0x000000ffff8a7224 */ /* 0x000fe400078e0a8a */
[----:B------:R-:W-:Y:S02]  /*e390*/  IMAD.MOV R210, RZ, RZ, -R210 ;  /* 0x000000ffffd27224 */ /* 0x000fe400078e0ad2 */
[----:B------:R-:W-:Y:S02]  /*e3a0*/  IMAD.MOV R182, RZ, RZ, -R182 ;  /* 0x000000ffffb67224 */ /* 0x000fe400078e0ab6 */
[C---:B------:R-:W-:Y:S02]  /*e3b0*/  IMAD R250, R2.reuse, R138, R250 ;  /* 0x0000008a02fa7224 */ /* 0x040fe400078e02fa */
[C---:B------:R-:W-:Y:S02]  /*e3c0*/  IMAD R249, R2.reuse, R210, R249 ;  /* 0x000000d202f97224 */ /* 0x040fe400078e02f9 */
[C---:B------:R-:W-:Y:S01]  /*e3d0*/  IMAD R247, R2.reuse, R182, R247 ;  /* 0x000000b602f77224 */ /* 0x040fe200078e02f7 */
[----:B----4-:R-:W-:Y:S01]  /*e3e0*/  IABS R121, R127 ;  /* 0x0000007f00797213 */ /* 0x010fe20000000000 */
[----:B------:R-:W-:Y:S01]  /*e3f0*/  @!P4 IMAD.MOV R226, RZ, RZ, -R226 ;  /* 0x000000ffffe2c224 */ /* 0x000fe200078e0ae2 */
[C---:B------:R-:W-:Y:S01]  /*e400*/  ISETP.GT.U32.AND P4, PT, R2.reuse, R35, PT ;  /* 0x000000230200720c */ /* 0x040fe20003f84070 */
[----:B------:R-:W-:Y:S01]  /*e410*/  @!P2 IMAD.MOV R168, RZ, RZ, -R168 ;  /* 0x000000ffffa8a224 */ /* 0x000fe200078e0aa8 */
[----:B------:R-:W-:Y:S01]  /*e420*/  ISETP.GT.U32.AND P2, PT, R2, R47, PT ;  /* 0x0000002f0200720c */ /* 0x000fe20003f44070 */
[--C-:B------:R-:W-:Y:S01]  /*e430*/  @!P1 IMAD.IADD R146, R146, 0x1, -R2.reuse ;  /* 0x0000000192929824 */ /* 0x100fe200078e0a02 */
[----:B------:R-:W-:Y:S01]  /*e440*/  ISETP.GT.U32.AND P1, PT, R2, R251, PT ;  /* 0x000000fb0200720c */ /* 0x000fe20003f24070 */
[----:B------:R-:W-:Y:S01]  /*e450*/  IMAD.HI.U32 R154, R246, R248, RZ ;  /* 0x000000f8f69a7227 */ /* 0x000fe200078e00ff */
[----:B------:R-:W2:Y:S03]  /*e460*/  LDL.LU R210, [R1+0x19a0] ;  /* 0x0019a00001d27983 */ /* 0x000ea60000300800 */
[--C-:B------:R-:W-:Y:S01]  /*e470*/  @!P3 IMAD.IADD R49, R49, 0x1, -R2.reuse ;  /* 0x000000013131b824 */ /* 0x100fe200078e0a02 */
[C---:B------:R-:W-:Y:S01]  /*e480*/  ISETP.GT.U32.AND P3, PT, R2.reuse, R250, PT ;  /* 0x000000fa0200720c */ /* 0x040fe20003f64070 */
[--C-:B------:R-:W-:Y:S01]  /*e490*/  @!P5 IMAD.IADD R51, R51, 0x1, -R2.reuse ;  /* 0x000000013333d824 */ /* 0x100fe200078e0a02 */
[C---:B------:R-:W-:Y:S01]  /*e4a0*/  ISETP.GT.U32.AND P5, PT, R2.reuse, R249, PT ;  /* 0x000000f90200720c */ /* 0x040fe20003fa4070 */
[----:B------:R-:W-:Y:S01]  /*e4b0*/  @!P0 IMAD.IADD R5, R5, 0x1, -R2 ;  /* 0x0000000105058824 */ /* 0x000fe200078e0a02 */
[C---:B------:R-:W-:Y:S01]  /*e4c0*/  ISETP.GT.U32.AND P0, PT, R2.reuse, R247, PT ;  /* 0x000000f70200720c */ /* 0x040fe20003f04070 */
[----:B------:R-:W-:Y:S01]  /*e4d0*/  @!P6 IMAD.MOV R62, RZ, RZ, -R62 ;  /* 0x000000ffff3ee224 */ /* 0x000fe200078e0a3e */
[----:B------:R-:W-:Y:S01]  /*e4e0*/  ISETP.GT.U32.AND P6, PT, R2, R19, PT ;  /* 0x000000130200720c */ /* 0x000fe20003fc4070 */
[----:B------:R-:W-:Y:S01]  /*e4f0*/  IMAD.MOV R154, RZ, RZ, -R154 ;  /* 0x000000ffff9a7224 */ /* 0x000fe200078e0a9a */
[----:B------:R-:W3:Y:S01]  /*e500*/  LDL.LU R182, [R1+0x199c] ;  /* 0x00199c0001b67983 */ /* 0x000ee20000300800 */
[----:B------:R-:W-:-:S04]  /*e510*/  IMAD.HI.U32 R138, R246, R121, RZ ;  /* 0x00000079f68a7227 */ /* 0x000fc800078e00ff */
[C---:B------:R-:W-:Y:S02]  /*e520*/  IMAD R246, R2.reuse, R154, R248 ;  /* 0x0000009a02f67224 */ /* 0x040fe400078e02f8 */
[----:B------:R-:W-:Y:S01]  /*e530*/  IMAD.MOV R248, RZ, RZ, -R138 ;  /* 0x000000fffff87224 */ /* 0x000fe200078e0a8a */
[----:B------:R-:W4:Y:S01]  /*e540*/  LDL.LU R154, [R1+0x1998] ;  /* 0x00199800019a7983 */ /* 0x000f220000300800 */
[--C-:B------:R-:W-:Y:S01]  /*e550*/  @!P4 IMAD.IADD R35, R35, 0x1, -R2.reuse ;  /* 0x000000012323c824 */ /* 0x100fe200078e0a02 */
[----:B------:R-:W-:Y:S01]  /*e560*/  ISETP.GE.AND P4, PT, R105, RZ, PT ;  /* 0x000000ff6900720c */ /* 0x000fe20003f86270 */
[C---:B------:R-:W-:Y:S01]  /*e570*/  IMAD R248, R2.reuse, R248, R121 ;  /* 0x000000f802f87224 */ /* 0x040fe200078e0279 */
[----:B------:R-:W2:Y:S01]  /*e580*/  LDL.LU R138, [R1+0x1994] ;  /* 0x00199400018a7983 */ /* 0x000ea20000300800 */
[--C-:B------:R-:W-:Y:S01]  /*e590*/  @!P2 IMAD.IADD R47, R47, 0x1, -R2.reuse ;  /* 0x000000012f2fa824 */ /* 0x100fe200078e0a02 */
[----:B------:R-:W-:Y:S01]  /*e5a0*/  ISETP.GT.U32.AND P2, PT, R2, R246, PT ;  /* 0x000000f60200720c */ /* 0x000fe20003f44070 */
[--C-:B------:R-:W-:Y:S01]  /*e5b0*/  @!P1 IMAD.IADD R251, R251, 0x1, -R2.reuse ;  /* 0x00000001fbfb9824 */ /* 0x100fe200078e0a02 */
[----:B------:R-:W-:Y:S01]  /*e5c0*/  ISETP.GE.AND P1, PT, R86, RZ, PT ;  /* 0x000000ff5600720c */ /* 0x000fe20003f26270 */
[--C-:B------:R-:W-:Y:S01]  /*e5d0*/  @!P3 IMAD.IADD R250, R250, 0x1, -R2.reuse ;  /* 0x00000001fafab824 */ /* 0x100fe200078e0a02 */
[----:B------:R-:W-:Y:S01]  /*e5e0*/  ISETP.GE.AND P3, PT, R70, RZ, PT ;  /* 0x000000ff4600720c */ /* 0x000fe20003f66270 */
[--C-:B------:R-:W-:Y:S01]  /*e5f0*/  @!P5 IMAD.IADD R249, R249, 0x1, -R2.reuse ;  /* 0x00000001f9f9d824 */ /* 0x100fe200078e0a02 */
[----:B------:R-:W-:Y:S01]  /*e600*/  ISETP.GE.AND P5, PT, R31, RZ, PT ;  /* 0x000000ff1f00720c */ /* 0x000fe20003fa6270 */
[--C-:B------:R-:W-:Y:S01]  /*e610*/  @!P0 IMAD.IADD R247, R247, 0x1, -R2.reuse ;  /* 0x00000001f7f78824 */ /* 0x100fe200078e0a02 */
[----:B------:R-:W-:Y:S01]  /*e620*/  ISETP.GE.AND P0, PT, R238, RZ, PT ;  /* 0x000000ffee00720c */ /* 0x000fe20003f06270 */
[----:B------:R-:W-:Y:S01]  /*e630*/  @!P6 IMAD.IADD R19, R19, 0x1, -R2 ;  /* 0x000000011313e824 */ /* 0x000fe200078e0a02 */
[C---:B------:R-:W-:Y:S01]  /*e640*/  ISETP.GT.U32.AND P6, PT, R2.reuse, R248, PT ;  /* 0x000000f80200720c */ /* 0x040fe20003fc4070 */
[----:B------:R-:W-:Y:S01]  /*e650*/  @!P4 IMAD.MOV R146, RZ, RZ, -R146 ;  /* 0x000000ffff92c224 */ /* 0x000fe200078e0a92 */
[----:B------:R-:W-:Y:S01]  /*e660*/  ISETP.GT.U32.AND P4, PT, R2, R35, PT ;  /* 0x000000230200720c */ /* 0x000fe20003f84070 */
[--C-:B------:R-:W-:Y:S01]  /*e670*/  @!P2 IMAD.IADD R246, R246, 0x1, -R2.reuse ;  /* 0x00000001f6f6a824 */ /* 0x100fe200078e0a02 */
[----:B------:R-:W3:Y:S01]  /*e680*/  LDL.LU R121, [R1+0x1990] ;  /* 0x0019900001797983 */ /* 0x000ee20000300800 */
[----:B------:R-:W-:Y:S01]  /*e690*/  @!P1 IMAD.MOV R49, RZ, RZ, -R49 ;  /* 0x000000ffff319224 */ /* 0x000fe200078e0a31 */
[C---:B------:R-:W-:Y:S01]  /*e6a0*/  ISETP.GT.U32.AND P1, PT, R2.reuse, R251, PT ;  /* 0x000000fb0200720c */ /* 0x040fe20003f24070 */
[----:B------:R-:W-:Y:S01]  /*e6b0*/  @!P3 IMAD.MOV R51, RZ, RZ, -R51 ;  /* 0x000000ffff33b224 */ /* 0x000fe200078e0a33 */
[C---:B------:R-:W-:Y:S01]  /*e6c0*/  ISETP.GT.U32.AND P3, PT, R2.reuse, R250, PT ;  /* 0x000000fa0200720c */ /* 0x040fe20003f64070 */
[----:B------:R-:W-:Y:S01]  /*e6d0*/  @!P5 IMAD.MOV R5, RZ, RZ, -R5 ;  /* 0x000000ffff05d224 */ /* 0x000fe200078e0a05 */
[C---:B------:R-:W-:Y:S01]  /*e6e0*/  ISETP.GT.U32.AND P5, PT, R2.reuse, R249, PT ;  /* 0x000000f90200720c */ /* 0x040fe20003fa4070 */
[----:B------:R-:W-:Y:S01]  /*e6f0*/  @!P0 IMAD.MOV R47, RZ, RZ, -R47 ;  /* 0x000000ffff2f8224 */ /* 0x000fe200078e0a2f */
[----:B------:R-:W-:Y:S01]  /*e700*/  ISETP.GT.U32.AND P0, PT, R2, R247, PT ;  /* 0x000000f70200720c */ /* 0x000fe20003f04070 */
[----:B------:R-:W-:Y:S01]  /*e710*/  @!P6 IMAD.IADD R248, R248, 0x1, -R2 ;  /* 0x00000001f8f8e824 */ /* 0x000fe200078e0a02 */
[----:B------:R-:W-:Y:S01]  /*e720*/  ISETP.GT.U32.AND P6, PT, R2, R246, PT ;  /* 0x000000f60200720c */ /* 0x000fe20003fc4070 */
[----:B------:R-:W4:Y:S01]  /*e730*/  LDL.LU R105, [R1+0x198c] ;  /* 0x00198c0001697983 */ /* 0x000f220000300800 */
[----:B------:R-:W-:-:S03]  /*e740*/  ISETP.GE.AND P2, PT, R222, RZ, PT ;  /* 0x000000ffde00720c */ /* 0x000fc60003f46270 */
[----:B------:R-:W2:Y:S01]  /*e750*/  LDL.LU R86, [R1+0x1988] ;  /* 0x0019880001567983 */ /* 0x000ea20000300800 */
[----:B------:R-:W-:-:S03]  /*e760*/  @!P4 IMAD.IADD R35, R35, 0x1, -R2 ;  /* 0x000000012323c824 */ /* 0x000fc600078e0a02 */
[----:B------:R-:W3:Y:S01]  /*e770*/  LDL.LU R70, [R1+0x1984] ;  /* 0x0019840001467983 */ /* 0x000ee20000300800 */
[----:B------:R-:W-:Y:S01]  /*e780*/  ISETP.GE.AND P4, PT, R214, RZ, PT ;  /* 0x000000ffd600720c */ /* 0x000fe20003f86270 */
[--C-:B------:R-:W-:Y:S02]  /*e790*/  @!P1 IMAD.IADD R251, R251, 0x1, -R2.reuse ;  /* 0x00000001fbfb9824 */ /* 0x100fe400078e0a02 */
[----:B------:R-:W4:Y:S01]  /*e7a0*/  LDL.LU R31, [R1+0x1980] ;  /* 0x00198000011f7983 */ /* 0x000f220000300800 */
[----:B------:R-:W-:Y:S01]  /*e7b0*/  ISETP.GE.AND P1, PT, R252, RZ, PT ;  /* 0x000000fffc00720c */ /* 0x000fe20003f26270 */
[--C-:B------:R-:W-:Y:S02]  /*e7c0*/  @!P3 IMAD.IADD R250, R250, 0x1, -R2.reuse ;  /* 0x00000001fafab824 */ /* 0x100fe400078e0a02 */
[----:B------:R-:W2:Y:S01]  /*e7d0*/  LDL.LU R238, [R1+0x197c] ;  /* 0x00197c0001ee7983 */ /* 0x000ea20000300800 */
[----:B------:R-:W-:Y:S01]  /*e7e0*/  ISETP.GE.AND P3, PT, R3, RZ, PT ;  /* 0x000000ff0300720c */ /* 0x000fe20003f66270 */
[----:B------:R-:W-:-:S02]  /*e7f0*/  @!P5 IMAD.IADD R249, R249, 0x1, -R2 ;  /* 0x00000001f9f9d824 */ /* 0x000fc400078e0a02 */
[----:B------:R-:W3:Y:S01]  /*e800*/  LDL.LU R222, [R1+0x20] ;  /* 0x0000200001de7983 */ /* 0x000ee20000300800 */
[----:B------:R-:W-:Y:S01]  /*e810*/  ISETP.GE.AND P5, PT, R4, RZ, PT ;  /* 0x000000ff0400720c */ /* 0x000fe20003fa6270 */
[--C-:B------:R-:W-:Y:S02]  /*e820*/  @!P0 IMAD.IADD R247, R247, 0x1, -R2.reuse ;  /* 0x00000001f7f78824 */ /* 0x100fe400078e0a02 */
[----:B------:R-:W4:Y:S01]  /*e830*/  LDL.LU R214, [R1+0x1c] ;  /* 0x00001c0001d67983 */ /* 0x000f220000300800 */
[----:B------:R-:W-:Y:S01]  /*e840*/  ISETP.GE.AND P0, PT, R230, RZ, PT ;  /* 0x000000ffe600720c */ /* 0x000fe20003f06270 */
[----:B------:R-:W-:Y:S02]  /*e850*/  @!P6 IMAD.IADD R246, R246, 0x1, -R2 ;  /* 0x00000001f6f6e824 */ /* 0x000fe400078e0a02 */
[----:B------:R-:W2:Y:S01]  /*e860*/  LDL.LU R252, [R1+0x18] ;  /* 0x0000180001fc7983 */ /* 0x000ea20000300800 */
[----:B------:R-:W-:-:S03]  /*e870*/  ISETP.GE.AND P6, PT, R127, RZ, PT ;  /* 0x000000ff7f00720c */ /* 0x000fc60003fc6270 */
[----:B------:R-:W2:Y:S04]  /*e880*/  LDL.LU R3, [R1+0x14] ;  /* 0x0000140001037983 */ /* 0x000ea80000300800 */
[----:B------:R-:W2:Y:S04]  /*e890*/  LDL.LU R4, [R1+0x10] ;  /* 0x0000100001047983 */ /* 0x000ea80000300800 */
[----:B------:R-:W2:Y:S04]  /*e8a0*/  LDL.LU R230, [R1+0x1978] ;  /* 0x0019780001e67983 */ /* 0x000ea80000300800 */
[----:B------:R-:W3:Y:S01]  /*e8b0*/  LDL.LU R127, [R1+0x1974] ;  /* 0x00197400017f7983 */ /* 0x000ee20000300800 */
[----:B------:R-:W-:Y:S01]  /*e8c0*/  @!P2 IMAD.MOV R19, RZ, RZ, -R19 ;  /* 0x000000ffff13a224 */ /* 0x000fe200078e0a13 */
[----:B------:R-:W-:Y:S01]  /*e8d0*/  ISETP.GT.U32.AND P2, PT, R2, R248, PT ;  /* 0x000000f80200720c */ /* 0x000fe20003f44070 */
[----:B------:R-:W-:Y:S01]  /*e8e0*/  @!P4 IMAD.MOV R35, RZ, RZ, -R35 ;  /* 0x000000ffff23c224 */ /* 0x000fe200078e0a23 */
[----:B------:R-:W-:Y:S01]  /*e8f0*/  ISETP.GE.AND P4, PT, R0, RZ, PT ;  /* 0x000000ff0000720c */ /* 0x000fe20003f86270 */
[----:B------:R0:W-:Y:S10]  /*e900*/  STL [R1+0x190c], R0 ;  /* 0x00190c0001007387 */ /* 0x0001f40000100800 */
[----:B------:R-:W-:Y:S01]  /*e910*/  @!P2 IMAD.IADD R248, R248, 0x1, -R2 ;  /* 0x00000001f8f8a824 */ /* 0x000fe200078e0a02 */
[----:B0-----:R-:W2:Y:S01]  /*e920*/  LDL.LU R0, [R1+0x8] ;  /* 0x0000080001007983 */ /* 0x001ea20000300800 */
[----:B---3--:R-:W-:-:S02]  /*e930*/  ISETP.NE.AND P2, PT, R127, RZ, PT ;  /* 0x000000ff7f00720c */ /* 0x008fc40003f45270 */
[----:B------:R-:W-:Y:S02]  /*e940*/  LOP3.LUT R2, RZ, R127, RZ, 0x33, !PT ;  /* 0x0000007fff027212 */ /* 0x000fe400078e33ff */
[----:B------:R-:W3:Y:S02]  /*e950*/  LDL.LU R127, [R1+0xc] ;  /* 0x00000c00017f7983 */ /* 0x000ee40000300800 */
[C---:B------:R-:W-:Y:S02]  /*e960*/  SEL R222, R2.reuse, R222, !P2 ;  /* 0x000000de02de7207 */ /* 0x040fe40005000000 */
[C---:B----4-:R-:W-:Y:S02]  /*e970*/  SEL R214, R2.reuse, R214, !P2 ;  /* 0x000000d602d67207 */ /* 0x050fe40005000000 */
[C---:B--2---:R-:W-:Y:S01]  /*e980*/  SEL R252, R2.reuse, R252, !P2 ;  /* 0x000000fc02fc7207 */ /* 0x044fe20005000000 */
[----:B------:R0:W-:Y:S01]  /*e990*/  STL [R1+0x30], R222 ;  /* 0x000030de01007387 */ /* 0x0001e20000100800 */
[----:B------:R-:W-:-:S02]  /*e9a0*/  SEL R3, R2, R3, !P2 ;  /* 0x0000000302037207 */ /* 0x000fc40005000000 */
[C---:B------:R-:W-:Y:S01]  /*e9b0*/  SEL R4, R2.reuse, R4, !P2 ;  /* 0x0000000402047207 */ /* 0x040fe20005000000 */
[----:B0-----:R-:W2:Y:S04]  /*e9c0*/  LDL.LU R222, [R1+0x1970] ;  /* 0x0019700001de7983 */ /* 0x001ea80000300800 */
[----:B------:R0:W-:Y:S04]  /*e9d0*/  STL [R1+0x2c], R214 ;  /* 0x00002cd601007387 */ /* 0x0001e80000100800 */
[----:B0-----:R-:W4:Y:S04]  /*e9e0*/  LDL.LU R214, [R1+0x196c] ;  /* 0x00196c0001d67983 */ /* 0x001f280000300800 */
[----:B------:R0:W-:Y:S04]  /*e9f0*/  STL [R1+0x28], R252 ;  /* 0x000028fc01007387 */ /* 0x0001e80000100800 */
[----:B0-----:R-:W2:Y:S04]  /*ea00*/  LDL.LU R252, [R1+0x1968] ;  /* 0x0019680001fc7983 */ /* 0x001ea80000300800 */
[----:B------:R0:W-:Y:S04]  /*ea10*/  STL [R1+0x24], R3 ;  /* 0x0000240301007387 */ /* 0x0001e80000100800 */
[----:B0-----:R-:W4:Y:S04]  /*ea20*/  LDL.LU R3, [R1+0x1964] ;  /* 0x0019640001037983 */ /* 0x001f280000300800 */
[----:B------:R0:W-:Y:S04]  /*ea30*/  STL [R1+0x20], R4 ;  /* 0x0000200401007387 */ /* 0x0001e80000100800 */
[----:B0-----:R-:W2:Y:S01]  /*ea40*/  LDL.LU R4, [R1+0x1960] ;  /* 0x0019600001047983 */ /* 0x001ea20000300800 */
[----:B---3--:R-:W-:-:S05]  /*ea50*/  SEL R127, R2, R127, !P2 ;  /* 0x0000007f027f7207 */ /* 0x008fca0005000000 */
[----:B------:R0:W-:Y:S02]  /*ea60*/  STL [R1+0x1c], R127 ;  /* 0x00001c7f01007387 */ /* 0x0001e40000100800 */
[----:B0-----:R-:W-:-:S05]  /*ea70*/  SEL R127, R2, R0, !P2 ;  /* 0x00000000027f7207 */ /* 0x001fca0005000000 */
[----:B------:R-:W-:Y:S01]  /*ea80*/  STL [R1+0x18], R127 ;  /* 0x0000187f01007387 */ /* 0x000fe20000100800 */
[C---:B--2---:R-:W-:Y:S02]  /*ea90*/  SEL R0, R2.reuse, R4, !P2 ;  /* 0x0000000402007207 */ /* 0x044fe40005000000 */
[----:B----4-:R-:W-:-:S03]  /*eaa0*/  SEL R4, R2, R3, !P2 ;  /* 0x0000000302047207 */ /* 0x010fc60005000000 */
[----:B------:R0:W-:Y:S01]  /*eab0*/  STL [R1+0x14], R0 ;  /* 0x0000140001007387 */ /* 0x0001e20000100800 */
[----:B------:R-:W-:-:S03]  /*eac0*/  SEL R3, R2, R252, !P2 ;  /* 0x000000fc02037207 */ /* 0x000fc60005000000 */
[----:B------:R1:W-:Y:S01]  /*ead0*/  STL [R1+0x10], R4 ;  /* 0x0000100401007387 */ /* 0x0003e20000100800 */
[C---:B0-----:R-:W-:Y:S02]  /*eae0*/  SEL R0, R2.reuse, R214, !P2 ;  /* 0x000000d602007207 */ /* 0x041fe40005000000 */
[----:B-1----:R-:W-:-:S03]  /*eaf0*/  SEL R4, R2, R222, !P2 ;  /* 0x000000de02047207 */ /* 0x002fc60005000000 */
[----:B------:R0:W-:Y:S04]  /*eb00*/  STL [R1+0x193c], R0 ;  /* 0x00193c0001007387 */ /* 0x0001e80000100800 */
[----:B------:R-:W-:Y:S04]  /*eb10*/  STL [R1+0xc], R3 ;  /* 0x00000c0301007387 */ /* 0x000fe80000100800 */
[----:B0-----:R-:W2:Y:S04]  /*eb20*/  LDL.LU R0, [R1+0x6c] ;  /* 0x00006c0001007983 */ /* 0x001ea80000300800 */
[----:B------:R0:W-:Y:S04]  /*eb30*/  STL [R1+0x1940], R4 ;  /* 0x0019400401007387 */ /* 0x0001e80000100800 */
[----:B0-----:R-:W3:Y:S01]  /*eb40*/  LDL.LU R4, [R1+0x70] ;  /* 0x0000700001047983 */ /* 0x001ee20000300800 */
[----:B------:R-:W-:-:S02]  /*eb50*/  SEL R3, R2, R230, !P2 ;  /* 0x000000e602037207 */ /* 0x000fc40005000000 */
[C---:B------:R-:W-:Y:S02]  /*eb60*/  SEL R252, R2.reuse, R238, !P2 ;  /* 0x000000ee02fc7207 */ /* 0x040fe40005000000 */
[C---:B------:R-:W-:Y:S02]  /*eb70*/  SEL R238, R2.reuse, R31, !P2 ;  /* 0x0000001f02ee7207 */ /* 0x040fe40005000000 */
[C---:B------:R-:W-:Y:S01]  /*eb80*/  SEL R230, R2.reuse, R70, !P2 ;  /* 0x0000004602e67207 */ /* 0x040fe20005000000 */
[----:B------:R-:W-:Y:S01]  /*eb90*/  STL [R1+0x1944], R3 ;  /* 0x0019440301007387 */ /* 0x000fe20000100800 */
[C---:B------:R-:W-:Y:S02]  /*eba0*/  SEL R222, R2.reuse, R86, !P2 ;  /* 0x0000005602de7207 */ /* 0x040fe40005000000 */
[C---:B------:R-:W-:Y:S01]  /*ebb0*/  SEL R105, R2.reuse, R105, !P2 ;  /* 0x0000006902697207 */ /* 0x040fe20005000000 */
[----:B------:R-:W-:Y:S01]  /*ebc0*/  STL [R1+0x1948], R252 ;  /* 0x001948fc01007387 */ /* 0x000fe20000100800 */
[----:B------:R-:W-:-:S03]  /*ebd0*/  SEL R121, R2, R121, !P2 ;  /* 0x0000007902797207 */ /* 0x000fc60005000000 */
[----:B------:R-:W-:Y:S04]  /*ebe0*/  STL [R1+0x194c], R238 ;  /* 0x00194cee01007387 */ /* 0x000fe80000100800 */
[----:B------:R-:W-:Y:S04]  /*ebf0*/  STL [R1+0x1950], R230 ;  /* 0x001950e601007387 */ /* 0x000fe80000100800 */
[----:B------:R-:W-:Y:S04]  /*ec00*/  STL [R1+0x1954], R222 ;  /* 0x001954de01007387 */ /* 0x000fe80000100800 */
[----:B------:R-:W-:Y:S04]  /*ec10*/  STL [R1+0x1958], R105 ;  /* 0x0019586901007387 */ /* 0x000fe80000100800 */
[----:B------:R0:W-:Y:S04]  /*ec20*/  STL [R1+0x195c], R121 ;  /* 0x00195c7901007387 */ /* 0x0001e80000100800 */
[----:B0-----:R-:W4:Y:S04]  /*ec30*/  LDL.LU R121, [R1+0x30] ;  /* 0x0000300001797983 */ /* 0x001f280000300800 */
[----:B------:R-:W4:Y:S04]  /*ec40*/  LDL.LU R105, [R1+0x2c] ;  /* 0x00002c0001697983 */ /* 0x000f280000300800 */
[----:B------:R-:W4:Y:S04]  /*ec50*/  LDL.LU R222, [R1+0x28] ;  /* 0x0000280001de7983 */ /* 0x000f280000300800 */
[----:B------:R-:W4:Y:S04]  /*ec60*/  LDL.LU R230, [R1+0x24] ;  /* 0x0000240001e67983 */ /* 0x000f280000300800 */
[----:B------:R-:W4:Y:S01]  /*ec70*/  LDL.LU R238, [R1+0x20] ;  /* 0x0000200001ee7983 */ /* 0x000f220000300800 */
[----:B------:R-:W-:-:S03]  /*ec80*/  SEL R214, R2, R5, !P2 ;  /* 0x0000000502d67207 */ /* 0x000fc60005000000 */
[----:B------:R-:W4:Y:S01]  /*ec90*/  LDL.LU R252, [R1+0x1c] ;  /* 0x00001c0001fc7983 */ /* 0x000f220000300800 */
[----:B------:R-:W-:-:S03]  /*eca0*/  SEL R127, R2, R13, !P2 ;  /* 0x0000000d027f7207 */ /* 0x000fc60005000000 */
[----:B------:R-:W4:Y:S01]  /*ecb0*/  LDL.LU R3, [R1+0x18] ;  /* 0x0000180001037983 */ /* 0x000f220000300800 */
[----:B--2---:R-:W-:Y:S02]  /*ecc0*/  IMAD R13, R0, UR4, RZ ;  /* 0x00000004000d7c24 */ /* 0x004fe4000f8e02ff */
[----:B---3--:R-:W-:Y:S01]  /*ecd0*/  IMAD R5, R4, UR4, RZ ;  /* 0x0000000404057c24 */ /* 0x008fe2000f8e02ff */
[C---:B------:R-:W-:Y:S01]  /*ece0*/  SEL R31, R2.reuse, R6, !P2 ;  /* 0x00000006021f7207 */ /* 0x040fe20005000000 */
[----:B------:R-:W2:Y:S01]  /*ecf0*/  LDL.LU R4, [R1+0x14] ;  /* 0x0000140001047983 */ /* 0x000ea20000300800 */
[----:B------:R-:W-:Y:S01]  /*ed00*/  @!P1 IMAD.MOV R251, RZ, RZ, -R251 ;  /* 0x000000fffffb9224 */ /* 0x000fe200078e0afb */
[C---:B------:R-:W-:Y:S01]  /*ed10*/  SEL R70, R2.reuse, R12, !P2 ;  /* 0x0000000c02467207 */ /* 0x040fe20005000000 */
[----:B------:R-:W-:Y:S01]  /*ed20*/  @!P0 IMAD.MOV R246, RZ, RZ, -R246 ;  /* 0x000000fffff68224 */ /* 0x000fe200078e0af6 */
[----:B------:R-:W3:Y:S01]  /*ed30*/  LDL.LU R0, [R1+0x10] ;  /* 0x0000100001007983 */ /* 0x000ee20000300800 */
[----:B------:R-:W-:Y:S01]  /*ed40*/  SEL R86, R2, R14, !P2 ;  /* 0x0000000e02567207 */ /* 0x000fe20005000000 */
[----:B------:R-:W-:-:S02]  /*ed50*/  @!P3 IMAD.MOV R250, RZ, RZ, -R250 ;  /* 0x000000fffffab224 */ /* 0x000fc400078e0afa */
[----:B------:R-:W-:Y:S01]  /*ed60*/  @!P4 IMAD.MOV R249, RZ, RZ, -R249 ;  /* 0x000000fffff9c224 */ /* 0x000fe200078e0af9 */
[----:B------:R-:W0:Y:S01]  /*ed70*/  S2R R6, SR_TID.X ;  /* 0x0000000000067919 */ /* 0x000e220000002100 */
[----:B------:R-:W-:Y:S01]  /*ed80*/  IADD3 R12, P0, R5, UR6, RZ ;  /* 0x00000006050c7c10 */ /* 0x000fe2000ff1e0ff */
[----:B------:R-:W-:Y:S01]  /*ed90*/  @!P5 IMAD.MOV R247, RZ, RZ, -R247 ;  /* 0x000000fffff7d224 */ /* 0x000fe200078e0af7 */
[----:B------:R-:W-:Y:S01]  /*eda0*/  IADD3 R14, P1, R13, UR6, RZ ;  /* 0x000000060d0e7c10 */ /* 0x000fe2000ff3e0ff */
[----:B------:R-:W-:Y:S01]  /*edb0*/  @!P6 IMAD.MOV R248, RZ, RZ, -R248 ;  /* 0x000000fffff8e224 */ /* 0x000fe200078e0af8 */
[----:B------:R-:W-:Y:S01]  /*edc0*/  LEA.HI.X.SX32 R5, R5, UR7, 0x1, P0 ;  /* 0x0000000705057c11 */ /* 0x000fe200080f0eff */
[----:B------:R-:W-:Y:S01]  /*edd0*/  ULDC UR6, c[0x0][0x238] ;  /* 0x00008e0000067ab9 */ /* 0x000fe20000000800 */
[----:B------:R-:W-:Y:S01]  /*ede0*/  LEA.HI.X.SX32 R13, R13, UR7, 0x1, P1 ;  /* 0x000000070d0d7c11 */ /* 0x000fe200088f0eff */
[----:B------:R-:W-:Y:S01]  /*edf0*/  ULDC UR7, c[0x0][0x23c] ;  /* 0x00008f0000077ab9 */ /* 0x000fe20000000800 */
[----:B------:R-:W-:-:S02]  /*ee00*/  SEL R138, R2, R138, !P2 ;  /* 0x0000008a028a7207 */ /* 0x000fc40005000000 */
[C---:B------:R-:W-:Y:S02]  /*ee10*/  SEL R154, R2.reuse, R154, !P2 ;  /* 0x0000009a029a7207 */ /* 0x040fe40005000000 */
[C---:B------:R-:W-:Y:S02]  /*ee20*/  SEL R182, R2.reuse, R182, !P2 ;  /* 0x000000b602b67207 */ /* 0x040fe40005000000 */
[C---:B------:R-:W-:Y:S02]  /*ee30*/  SEL R210, R2.reuse, R210, !P2 ;  /* 0x000000d202d27207 */ /* 0x040fe40005000000 */
[C---:B------:R-:W-:Y:S02]  /*ee40*/  SEL R242, R2.reuse, R242, !P2 ;  /* 0x000000f202f27207 */ /* 0x040fe40005000000 */
[C---:B------:R-:W-:Y:S02]  /*ee50*/  SEL R113, R2.reuse, R113, !P2 ;  /* 0x0000007102717207 */ /* 0x040fe40005000000 */
        /* <DEDUP_REMOVED lines=219> */
[----:B------:R-:W-:Y:S01]  /*fc10*/  SEL R35, R2, R35, !P2 ;  /* 0x0000002302237207 */ /* 0x000fe20005000000 */
[----:B----4-:R-:W-:Y:S01]  /*fc20*/  IMAD R121, R121, UR30, RZ ;  /* 0x0000001e79797c24 */ /* 0x010fe2000f8e02ff */
[----:B0-----:R-:W-:Y:S01]  /*fc30*/  LOP3.LUT R6, R6, 0x7f, RZ, 0xc0, !PT ;  /* 0x0000007f06067812 */ /* 0x001fe200078ec0ff */
[----:B------:R-:W-:Y:S01]  /*fc40*/  IMAD R105, R105, UR30, RZ ;  /* 0x0000001e69697c24 */ /* 0x000fe2000f8e02ff */
[----:B------:R-:W-:Y:S01]  /*fc50*/  SEL R251, R2, R251, !P2 ;  /* 0x000000fb02fb7207 */ /* 0x000fe20005000000 */
[----:B------:R-:W-:Y:S01]  /*fc60*/  IMAD R222, R222, UR30, RZ ;  /* 0x0000001edede7c24 */ /* 0x000fe2000f8e02ff */
[----:B------:R-:W-:Y:S01]  /*fc70*/  SEL R250, R2, R250, !P2 ;  /* 0x000000fa02fa7207 */ /* 0x000fe20005000000 */
[----:B------:R-:W-:Y:S01]  /*fc80*/  IMAD R230, R230, UR30, RZ ;  /* 0x0000001ee6e67c24 */ /* 0x000fe2000f8e02ff */
[----:B------:R-:W-:Y:S01]  /*fc90*/  SEL R249, R2, R249, !P2 ;  /* 0x000000f902f97207 */ /* 0x000fe20005000000 */
[----:B------:R-:W-:Y:S01]  /*fca0*/  IMAD R238, R238, UR30, RZ ;  /* 0x0000001eeeee7c24 */ /* 0x000fe2000f8e02ff */
[----:B------:R-:W-:Y:S01]  /*fcb0*/  SEL R247, R2, R247, !P2 ;  /* 0x000000f702f77207 */ /* 0x000fe20005000000 */
[----:B------:R-:W-:Y:S01]  /*fcc0*/  IMAD R252, R252, UR30, RZ ;  /* 0x0000001efcfc7c24 */ /* 0x000fe2000f8e02ff */
[C---:B------:R-:W-:Y:S01]  /*fcd0*/  SEL R246, R2.reuse, R246, !P2 ;  /* 0x000000f602f67207 */ /* 0x040fe20005000000 */
[----:B------:R-:W-:Y:S01]  /*fce0*/  IMAD R3, R3, UR30, RZ ;  /* 0x0000001e03037c24 */ /* 0x000fe2000f8e02ff */
[----:B------:R-:W-:Y:S01]  /*fcf0*/  SEL R248, R2, R248, !P2 ;  /* 0x000000f802f87207 */ /* 0x000fe20005000000 */
[----:B------:R-:W-:Y:S01]  /*fd00*/  IMAD R2, R6, UR7, RZ ;  /* 0x0000000706027c24 */ /* 0x000fe2000f8e02ff */
[----:B------:R-:W-:Y:S01]  /*fd10*/  UIMAD UR21, UR21, 0x34, URZ ;  /* 0x00000034151578a4 */ /* 0x000fe2000f8e023f */
[----:B------:R-:W-:Y:S01]  /*fd20*/  IMAD R127, R127, UR30, RZ ;  /* 0x0000001e7f7f7c24 */ /* 0x000fe2000f8e02ff */
[----:B------:R-:W-:-:S02]  /*fd30*/  UIMAD UR43, UR43, 0x33, URZ ;  /* 0x000000332b2b78a4 */ /* 0x000fc4000f8e023f */
[----:B------:R-:W-:Y:S01]  /*fd40*/  IADD3 R6, P0, R2, UR10, RZ ;  /* 0x0000000a02067c10 */ /* 0x000fe2000ff1e0ff */
[----:B------:R-:W-:Y:S01]  /*fd50*/  IMAD R214, R214, UR30, RZ ;  /* 0x0000001ed6d67c24 */ /* 0x000fe2000f8e02ff */
[----:B------:R-:W-:Y:S02]  /*fd60*/  ULDC UR4, c[0x0][0x238] ;  /* 0x00008e0000047ab9 */ /* 0x000fe40000000800 */
[----:B------:R-:W-:-:S05]  /*fd70*/  LEA.HI.X.SX32 R2, R2, UR11, 0x1, P0 ;  /* 0x0000000b02027c11 */ /* 0x000fca00080f0eff */
[----:B------:R0:W-:Y:S04]  /*fd80*/  STL [R1+0x1938], R2 ;  /* 0x0019380201007387 */ /* 0x0001e80000100800 */
[----:B0-----:R-:W4:Y:S04]  /*fd90*/  LDL.LU R2, [R1+0xc] ;  /* 0x00000c0001027983 */ /* 0x001f280000300800 */
[----:B------:R0:W-:Y:S01]  /*fda0*/  STL [R1+0x30], R121 ;  /* 0x0000307901007387 */ /* 0x0001e20000100800 */
[----:B--2---:R-:W-:-:S03]  /*fdb0*/  IMAD R4, R4, UR30, RZ ;  /* 0x0000001e04047c24 */ /* 0x004fc6000f8e02ff */
[----:B0-----:R-:W2:Y:S04]  /*fdc0*/  LDL.LU R121, [R1+0x195c] ;  /* 0x00195c0001797983 */ /* 0x001ea80000300800 */
[----:B------:R0:W-:Y:S01]  /*fdd0*/  STL [R1+0x2c], R105 ;  /* 0x00002c6901007387 */ /* 0x0001e20000100800 */
[----:B---3--:R-:W-:-:S03]  /*fde0*/  IMAD R0, R0, UR30, RZ ;  /* 0x0000001e00007c24 */ /* 0x008fc6000f8e02ff */
[----:B0-----:R-:W3:Y:S04]  /*fdf0*/  LDL.LU R105, [R1+0x1958] ;  /* 0x0019580001697983 */ /* 0x001ee80000300800 */
[----:B------:R0:W-:Y:S04]  /*fe00*/  STL [R1+0x28], R222 ;  /* 0x000028de01007387 */ /* 0x0001e80000100800 */
        /* <DEDUP_REMOVED lines=12> */
[----:B0-----:R-:W3:Y:S01]  /*fed0*/  LDL.LU R0, [R1+0x193c] ;  /* 0x00193c0001007983 */ /* 0x001ee20000300800 */
[----:B------:R-:W-:Y:S01]  /*fee0*/  UIMAD UR10, UR6, 0x7f, URZ ;  /* 0x0000007f060a78a4 */ /* 0x000fe2000f8e023f */
[----:B------:R-:W-:-:S03]  /*fef0*/  IMAD R138, R138, UR30, RZ ;  /* 0x0000001e8a8a7c24 */ /* 0x000fc6000f8e02ff */
[----:B------:R-:W-:Y:S01]  /*ff00*/  USHF.R.S32.HI UR11, URZ, 0x1f, UR10 ;  /* 0x0000001f3f0b7899 */ /* 0x000fe2000801140a */
[----:B------:R-:W-:Y:S02]  /*ff10*/  IMAD R154, R154, UR30, RZ ;  /* 0x0000001e9a9a7c24 */ /* 0x000fe4000f8e02ff */
[----:B------:R-:W-:Y:S02]  /*ff20*/  IMAD R182, R182, UR30, RZ ;  /* 0x0000001eb6b67c24 */ /* 0x000fe4000f8e02ff */
[----:B------:R-:W-:Y:S02]  /*ff30*/  IMAD R210, R210, UR30, RZ ;  /* 0x0000001ed2d27c24 */ /* 0x000fe4000f8e02ff */
[----:B------:R-:W-:Y:S02]  /*ff40*/  IMAD R242, R242, UR30, RZ ;  /* 0x0000001ef2f27c24 */ /* 0x000fe4000f8e02ff */
[----:B------:R-:W-:Y:S02]  /*ff50*/  IMAD R113, R113, UR30, RZ ;  /* 0x0000001e71717c24 */ /* 0x000fe4000f8e02ff */
[----:B------:R-:W-:-:S02]  /*ff60*/  IMAD R196, R196, UR30, RZ ;  /* 0x0000001ec4c47c24 */ /* 0x000fc4000f8e02ff */
        /* <DEDUP_REMOVED lines=71> */
[----:B----4-:R-:W-:-:S02]  /*103e0*/  IMAD R2, R2, UR30, RZ ;  /* 0x0000001e02027c24 */ /* 0x010fc4000f8e02ff */
[----:B------:R-:W-:Y:S02]  /*103f0*/  IMAD R108, R108, UR30, RZ ;  /* 0x0000001e6c6c7c24 */ /* 0x000fe4000f8e02ff */
[----:B------:R-:W-:Y:S02]  /*10400*/  IMAD R110, R110, UR30, RZ ;  /* 0x0000001e6e6e7c24 */ /* 0x000fe4000f8e02ff */
[----:B------:R-:W-:Y:S02]  /*10410*/  IMAD R112, R112, UR30, RZ ;  /* 0x0000001e70707c24 */ /* 0x000fe4000f8e02ff */
[----:B--2---:R-:W-:Y:S02]  /*10420*/  IMAD R121, R121, UR30, RZ ;  /* 0x0000001e79797c24 */ /* 0x004fe4000f8e02ff */
[----:B------:R-:W-:Y:S02]  /*10430*/  IMAD R114, R114, UR30, RZ ;  /* 0x0000001e72727c24 */ /* 0x000fe4000f8e02ff */
[----:B------:R-:W-:-:S02]  /*10440*/  IMAD R116, R116, UR30, RZ ;  /* 0x0000001e74747c24 */ /* 0x000fc4000f8e02ff */
[----:B------:R-:W-:Y:S02]  /*10450*/  IMAD R118, R118, UR30, RZ ;  /* 0x0000001e76767c24 */ /* 0x000fe4000f8e02ff */
[----:B---3--:R-:W-:Y:S02]  /*10460*/  IMAD R105, R105, UR30, RZ ;  /* 0x0000001e69697c24 */ /* 0x008fe4000f8e02ff */
        /* <DEDUP_REMOVED lines=12> */
[----:B------:R-:W-:-:S05]  /*10530*/  IMAD R0, R0, UR30, RZ ;  /* 0x0000001e00007c24 */ /* 0x000fca000f8e02ff */
[----:B------:R0:W-:Y:S04]  /*10540*/  STL [R1+0x1920], R0 ;  /* 0x0019200001007387 */ /* 0x0001e80000100800 */
[----:B------:R1:W-:Y:S04]  /*10550*/  STL [R1+0xc], R2 ;  /* 0x00000c0201007387 */ /* 0x0003e80000100800 */
[----:B------:R2:W-:Y:S04]  /*10560*/  STL [R1+0x191c], R4 ;  /* 0x00191c0401007387 */ /* 0x0005e80000100800 */
[----:B------:R-:W-:Y:S01]  /*10570*/  STL [R1+0x1918], R3 ;  /* 0x0019180301007387 */ /* 0x000fe20000100800 */
[----:B0-----:R-:W-:-:S03]  /*10580*/  IADD3 R0, P0, R14, UR10, RZ ;  /* 0x0000000a0e007c10 */ /* 0x001fc6000ff1e0ff */
[----:B------:R-:W-:Y:S01]  /*10590*/  STL [R1+0x1914], R252 ;  /* 0x001914fc01007387 */ /* 0x000fe20000100800 */
[----:B------:R-:W-:Y:S01]  /*105a0*/  IMAD R133, R133, UR30, RZ ;  /* 0x0000001e85857c24 */ /* 0x000fe2000f8e02ff */
[----:B-1----:R-:W-:Y:S01]  /*105b0*/  IADD3 R2, P1, R12, UR10, RZ ;  /* 0x0000000a0c027c10 */ /* 0x002fe2000ff3e0ff */
[----:B------:R-:W-:Y:S01]  /*105c0*/  IMAD R135, R135, UR30, RZ ;  /* 0x0000001e87877c24 */ /* 0x000fe2000f8e02ff */
[----:B------:R-:W-:Y:S01]  /*105d0*/  STL [R1+0x1910], R238 ;  /* 0x001910ee01007387 */ /* 0x000fe20000100800 */
[----:B------:R-:W-:Y:S01]  /*105e0*/  IMAD R137, R137, UR30, RZ ;  /* 0x0000001e89897c24 */ /* 0x000fe2000f8e02ff */
[----:B--2---:R-:W0:Y:S02]  /*105f0*/  LDC R4, c[0x0][0x230] ;  /* 0x00008c00ff047b82 */ /* 0x004e240000000800 */
[----:B------:R-:W-:Y:S04]  /*10600*/  STL [R1+0x1924], R230 ;  /* 0x001924e601007387 */ /* 0x000fe80000100800 */
[----:B------:R-:W-:Y:S01]  /*10610*/  STL [R1+0x1928], R222 ;  /* 0x001928de01007387 */ /* 0x000fe20000100800 */
[----:B------:R-:W-:-:S03]  /*10620*/  IMAD R139, R139, UR30, RZ ;  /* 0x0000001e8b8b7c24 */ /* 0x000fc6000f8e02ff */
[----:B------:R-:W-:Y:S01]  /*10630*/  STL [R1+0x192c], R105 ;  /* 0x00192c6901007387 */ /* 0x000fe20000100800 */
[----:B------:R-:W-:-:S03]  /*10640*/  IMAD R141, R141, UR30, RZ ;  /* 0x0000001e8d8d7c24 */ /* 0x000fc6000f8e02ff */
[----:B------:R-:W-:Y:S01]  /*10650*/  STL [R1+0x1930], R121 ;  /* 0x0019307901007387 */ /* 0x000fe20000100800 */
[----:B------:R-:W-:Y:S02]  /*10660*/  IMAD R143, R143, UR30, RZ ;  /* 0x0000001e8f8f7c24 */ /* 0x000fe4000f8e02ff */
[----:B------:R-:W-:Y:S01]  /*10670*/  IMAD R145, R145, UR30, RZ ;  /* 0x0000001e91917c24 */ /* 0x000fe2000f8e02ff */
[----:B------:R-:W-:Y:S01]  /*10680*/  STL [R1+0x1934], R138 ;  /* 0x0019348a01007387 */ /* 0x000fe20000100800 */
[----:B------:R-:W-:Y:S02]  /*10690*/  IMAD R147, R147, UR30, RZ ;  /* 0x0000001e93937c24 */ /* 0x000fe4000f8e02ff */
[----:B------:R-:W-:Y:S01]  /*106a0*/  IMAD R149, R149, UR30, RZ ;  /* 0x0000001e95957c24 */ /* 0x000fe2000f8e02ff */
[----:B------:R1:W-:Y:S01]  /*106b0*/  STL [R1+0x13e4], R0 ;  /* 0x0013e40001007387 */ /* 0x0003e20000100800 */
[----:B------:R-:W-:Y:S02]  /*106c0*/  IMAD R151, R151, UR30, RZ ;  /* 0x0000001e97977c24 */ /* 0x000fe4000f8e02ff */
[----:B------:R-:W-:-:S02]  /*106d0*/  IMAD R153, R153, UR30, RZ ;  /* 0x0000001e99997c24 */ /* 0x000fc4000f8e02ff */
[----:B------:R-:W-:Y:S02]  /*106e0*/  IMAD R155, R155, UR30, RZ ;  /* 0x0000001e9b9b7c24 */ /* 0x000fe4000f8e02ff */
[----:B------:R-:W-:Y:S02]  /*106f0*/  IMAD R157, R157, UR30, RZ ;  /* 0x0000001e9d9d7c24 */ /* 0x000fe4000f8e02ff */
[----:B------:R-:W-:Y:S01]  /*10700*/  IMAD R158, R158, UR30, RZ ;  /* 0x0000001e9e9e7c24 */ /* 0x000fe2000f8e02ff */
[----:B-1----:R-:W-:Y:S01]  /*10710*/  IADD3.X R0, R13, UR11, RZ, P0, !PT ;  /* 0x0000000b0d007c10 */ /* 0x002fe200087fe4ff */
        /* <DEDUP_REMOVED lines=130> */
[----:B------:R-:W-:Y:S01]  /*10f40*/  IMAD R250, R250, UR30, RZ ;  /* 0x0000001efafa7c24 */ /* 0x000fe2000f8e02ff */
[----:B------:R-:W-:Y:S01]  /*10f50*/  UIMAD UR30, UR6, 0x7e, URZ ;  /* 0x0000007e061e78a4 */ /* 0x000fe2000f8e023f */
[----:B------:R1:W-:Y:S03]  /*10f60*/  STL [R1+0x13ec], R2 ;  /* 0x0013ec0201007387 */ /* 0x0003e60000100800 */
[----:B------:R-:W-:Y:S01]  /*10f70*/  USHF.R.S32.HI UR10, URZ, 0x1f, UR30 ;  /* 0x0000001f3f0a7899 */ /* 0x000fe2000801141e */
[----:B------:R2:W-:Y:S01]  /*10f80*/  STL [R1+0x13e0], R0 ;  /* 0x0013e00001007387 */ /* 0x0005e20000100800 */
[----:B-1----:R-:W-:Y:S02]  /*10f90*/  IADD3.X R2, R5, UR11, RZ, P1, !PT ;  /* 0x0000000b05027c10 */ /* 0x002fe40008ffe4ff */
[----:B--2---:R-:W-:-:S03]  /*10fa0*/  IADD3 R0, P0, R14, UR30, RZ ;  /* 0x0000001e0e007c10 */ /* 0x004fc6000ff1e0ff */
[----:B------:R1:W-:Y:S01]  /*10fb0*/  STL [R1+0x13e8], R2 ;  /* 0x0013e80201007387 */ /* 0x0003e20000100800 */
[----:B------:R-:W-:-:S03]  /*10fc0*/  UIMAD UR11, UR6, 0x7d, URZ ;  /* 0x0000007d060b78a4 */ /* 0x000fc6000f8e023f */
[----:B------:R2:W-:Y:S01]  /*10fd0*/  STL [R1+0x13f4], R0 ;  /* 0x0013f40001007387 */ /* 0x0005e20000100800 */
[----:B-1----:R-:W-:Y:S02]  /*10fe0*/  IADD3 R2, P1, R12, UR30, RZ ;  /* 0x0000001e0c027c10 */ /* 0x002fe4000ff3e0ff */
[----:B--2---:R-:W-:-:S03]  /*10ff0*/  IADD3.X R0, R13, UR10, RZ, P0, !PT ;  /* 0x0000000a0d007c10 */ /* 0x004fc600087fe4ff */
[----:B------:R1:W-:Y:S01]  /*11000*/  STL [R1+0x13fc], R2 ;  /* 0x0013fc0201007387 */ /* 0x0003e20000100800 */
[----:B------:R-:W-:-:S03]  /*11010*/  USHF.R.S32.HI UR30, URZ, 0x1f, UR11 ;  /* 0x0000001f3f1e7899 */ /* 0x000fc6000801140b */
        /* <DEDUP_REMOVED lines=604> */
[----:B------:R-:W-:-:S03]  /*135e0*/  USHF.L.U32 UR10, UR6, 0x6, URZ ;  /* 0x00000006060a7899 */ /* 0x000fc6000800063f */
        /* <DEDUP_REMOVED lines=34> */
[----:B------:R-:W-:-:S03]  /*13810*/  UIMAD UR11, UR6, 0x3c, URZ ;  /* 0x0000003c060b78a4 */ /* 0x000fc6000f8e023f */
[----:B------:R2:W-:Y:S01]  /*13820*/  STL [R1+0x17f0], R0 ;  /* 0x0017f00001007387 */ /* 0x0005e20000100800 */
[----:B-1----:R-:W-:Y:S02]  /*13830*/  IADD3.X R2, R5, UR30, RZ, P1, !PT ;  /* 0x0000001e05027c10 */ /* 0x002fe40008ffe4ff */
[----:B--2---:R-:W-:-:S03]  /*13840*/  IADD3 R0, P0, R14, UR10, RZ ;  /* 0x0000000a0e007c10 */ /* 0x004fc6000ff1e0ff */
[----:B------:R1:W-:Y:S01]  /*13850*/  STL [R1+0x17f8], R2 ;  /* 0x0017f80201007387 */ /* 0x0003e20000100800 */
[----:B------:R-:W-:-:S03]  /*13860*/  USHF.R.S32.HI UR30, URZ, 0x1f, UR10 ;  /* 0x0000001f3f1e7899 */ /* 0x000fc6000801140a */
[----:B------:R2:W-:Y:S01]  /*13870*/  STL [R1+0x1804], R0 ;  /* 0x0018040001007387 */ /* 0x0005e20000100800 */
[C---:B------:R-:W-:Y:S02]  /*13880*/  IADD3 R3, P3, R12.reuse, UR11, RZ ;  /* 0x0000000b0c037c10 */ /* 0x040fe4000ff7e0ff */
[----:B-1----:R-:W-:Y:S02]  /*13890*/  IADD3 R2, P1, R12, UR10, RZ ;  /* 0x0000000a0c027c10 */ /* 0x002fe4000ff3e0ff */
[----:B--2---:R-:W-:-:S03]  /*138a0*/  IADD3 R0, P2, R14, UR11, RZ ;  /* 0x0000000b0e007c10 */ /* 0x004fc6000ff5e0ff */
[----:B------:R1:W-:Y:S01]  /*138b0*/  STL [R1+0x180c], R2 ;  /* 0x00180c0201007387 */ /* 0x0003e20000100800 */
[----:B------:R-:W-:-:S03]  /*138c0*/  USHF.R.S32.HI UR10, URZ, 0x1f, UR11 ;  /* 0x0000001f3f0a7899 */ /* 0x000fc6000801140b */
[----:B------:R2:W-:Y:S01]  /*138d0*/  STL [R1+0x1814], R0 ;  /* 0x0018140001007387 */ /* 0x0005e20000100800 */
[----:B-1----:R-:W-:-:S03]  /*138e0*/  IADD3.X R2, R13, UR30, RZ, P0, !PT ;  /* 0x0000001e0d027c10 */ /* 0x002fc600087fe4ff */
[----:B------:R-:W-:Y:S01]  /*138f0*/  STL [R1+0x181c], R3 ;  /* 0x00181c0301007387 */ /* 0x000fe20000100800 */
[----:B--2---:R-:W-:-:S03]  /*13900*/  IADD3.X R0, R5, UR30, RZ, P1, !PT ;  /* 0x0000001e05007c10 */ /* 0x004fc60008ffe4ff */
[----:B------:R1:W-:Y:S01]  /*13910*/  STL [R1+0x1800], R2 ;  /* 0x0018000201007387 */ /* 0x0003e20000100800 */
[----:B------:R-:W-:-:S03]  /*13920*/  UIMAD UR11, UR6, 0x3b, URZ ;  /* 0x0000003b060b78a4 */ /* 0x000fc6000f8e023f */
[----:B------:R2:W-:Y:S01]  /*13930*/  STL [R1+0x1808], R0 ;  /* 0x0018080001007387 */ /* 0x0005e20000100800 */
[----:B-1----:R-:W-:Y:S02]  /*13940*/  IADD3.X R2, R13, UR10, RZ, P2, !PT ;  /* 0x0000000a0d027c10 */ /* 0x002fe400097fe4ff */
[----:B--2---:R-:W-:-:S03]  /*13950*/  IADD3.X R0, R5, UR10, RZ, P3, !PT ;  /* 0x0000000a05007c10 */ /* 0x004fc60009ffe4ff */
[----:B------:R1:W-:Y:S01]  /*13960*/  STL [R1+0x1810], R2 ;  /* 0x0018100201007387 */ /* 0x0003e20000100800 */
[----:B------:R-:W-:-:S03]  /*13970*/  USHF.R.S32.HI UR10, URZ, 0x1f, UR11 ;  /* 0x0000001f3f0a7899 */ /* 0x000fc6000801140b */
[----:B------:R2:W-:Y:S01]  /*13980*/  STL [R1+0x1818], R0 ;  /* 0x0018180001007387 */ /* 0x0005e20000100800 */
[----:B-1----:R-:W-:Y:S02]  /*13990*/  IADD3 R2, P0, R14, UR11, RZ ;  /* 0x0000000b0e027c10 */ /* 0x002fe4000ff1e0ff */
[----:B--2---:R-:W-:-:S03]  /*139a0*/  IADD3 R0, P1, R12, UR11, RZ ;  /* 0x0000000b0c007c10 */ /* 0x004fc6000ff3e0ff */
[----:B------:R1:W-:Y:S01]  /*139b0*/  STL [R1+0x1824], R2 ;  /* 0x0018240201007387 */ /* 0x0003e20000100800 */
[----:B------:R-:W-:-:S03]  /*139c0*/  UIMAD UR30, UR14, 0x3a, URZ ;  /* 0x0000003a0e1e78a4 */ /* 0x000fc6000f8e023f */
[----:B------:R2:W-:Y:S01]  /*139d0*/  STL [R1+0x182c], R0 ;  /* 0x00182c0001007387 */ /* 0x0005e20000100800 */
[----:B-1----:R-:W-:Y:S01]  /*139e0*/  IADD3.X R2, R13, UR10, RZ, P0, !PT ;  /* 0x0000000a0d027c10 */ /* 0x002fe200087fe4ff */
[----:B0-----:R-:W-:Y:S01]  /*139f0*/  VIADD R4, R4, 0x7f ;  /* 0x0000007f04047836 */ /* 0x001fe20000000000 */
[----:B------:R-:W-:Y:S01]  /*13a00*/  UIMAD UR4, UR4, 0x31, URZ ;  /* 0x00000031040478a4 */ /* 0x000fe2000f8e023f */
[----:B--2---:R-:W-:Y:S02]  /*13a10*/  IADD3.X R0, R5, UR10, RZ, P1, !PT ;  /* 0x0000000a05007c10 */ /* 0x004fe40008ffe4ff */
[----:B------:R0:W-:Y:S01]  /*13a20*/  STL [R1+0x1820], R2 ;  /* 0x0018200201007387 */ /* 0x0001e20000100800 */
[----:B------:R-:W-:Y:S02]  /*13a30*/  USHF.R.S32.HI UR11, URZ, 0x1f, UR30 ;  /* 0x0000001f3f0b7899 */ /* 0x000fe4000801141e */
[----:B------:R-:W-:Y:S01]  /*13a40*/  UIMAD UR9, UR9, 0x30, URZ ;  /* 0x00000030090978a4 */ /* 0x000fe2000f8e023f */
[----:B------:R1:W-:Y:S01]  /*13a50*/  STL [R1+0x1828], R0 ;  /* 0x0018280001007387 */ /* 0x0003e20000100800 */
[----:B------:R-:W-:-:S02]  /*13a60*/  UIMAD UR29, UR29, 0x2f, URZ ;  /* 0x0000002f1d1d78a4 */ /* 0x000fc4000f8e023f */
[----:B------:R-:W-:Y:S02]  /*13a70*/  UIMAD UR19, UR19, 0x2d, URZ ;  /* 0x0000002d131378a4 */ /* 0x000fe4000f8e023f */
[----:B------:R-:W-:Y:S01]  /*13a80*/  UIMAD UR53, UR53, 0x2c, URZ ;  /* 0x0000002c353578a4 */ /* 0x000fe2000f8e023f */
[----:B0-----:R-:W-:Y:S01]  /*13a90*/  IADD3 R2, P0, R14, UR30, RZ ;  /* 0x0000001e0e027c10 */ /* 0x001fe2000ff1e0ff */
[----:B------:R-:W-:Y:S02]  /*13aa0*/  UIMAD UR45, UR45, 0x2b, URZ ;  /* 0x0000002b2d2d78a4 */ /* 0x000fe4000f8e023f */
[----:B------:R-:W-:Y:S01]  /*13ab0*/  UIMAD UR38, UR38, 0x2a, URZ ;  /* 0x0000002a262678a4 */ /* 0x000fe2000f8e023f */
[----:B-1----:R-:W-:Y:S01]  /*13ac0*/  IADD3 R0, P1, R12, UR30, RZ ;  /* 0x0000001e0c007c10 */ /* 0x002fe2000ff3e0ff */
[----:B------:R0:W-:Y:S01]  /*13ad0*/  STL [R1+0x1834], R2 ;  /* 0x0018340201007387 */ /* 0x0001e20000100800 */
[----:B------:R-:W-:Y:S02]  /*13ae0*/  UIMAD UR10, UR18, 0x39, URZ ;  /* 0x00000039120a78a4 */ /* 0x000fe4000f8e023f */
[----:B------:R-:W-:Y:S01]  /*13af0*/  UIMAD UR17, UR17, 0x29, URZ ;  /* 0x00000029111178a4 */ /* 0x000fe2000f8e023f */
[----:B------:R1:W-:Y:S01]  /*13b00*/  STL [R1+0x183c], R0 ;  /* 0x00183c0001007387 */ /* 0x0003e20000100800 */
[----:B------:R-:W-:-:S02]  /*13b10*/  UIMAD UR30, UR22, 0x38, URZ ;  /* 0x00000038161e78a4 */ /* 0x000fc4000f8e023f */
[----:B------:R-:W-:Y:S02]  /*13b20*/  UIMAD UR49, UR49, 0x28, URZ ;  /* 0x00000028313178a4 */ /* 0x000fe4000f8e023f */
[----:B------:R-:W-:Y:S01]  /*13b30*/  UIMAD UR37, UR37, 0x27, URZ ;  /* 0x00000027252578a4 */ /* 0x000fe2000f8e023f */
[----:B0-----:R-:W-:Y:S01]  /*13b40*/  IADD3.X R2, R13, UR11, RZ, P0, !PT ;  /* 0x0000000b0d027c10 */ /* 0x001fe200087fe4ff */
[----:B------:R-:W-:Y:S02]  /*13b50*/  UIMAD UR42, UR42, 0x26, URZ ;  /* 0x000000262a2a78a4 */ /* 0x000fe4000f8e023f */
[----:B------:R-:W-:Y:S01]  /*13b60*/  UIMAD UR34, UR34, 0x25, URZ ;  /* 0x00000025222278a4 */ /* 0x000fe2000f8e023f */
[----:B-1----:R-:W-:Y:S01]  /*13b70*/  IADD3.X R0, R5, UR11, RZ, P1, !PT ;  /* 0x0000000b05007c10 */ /* 0x002fe20008ffe4ff */
[----:B------:R0:W-:Y:S01]  /*13b80*/  STL [R1+0x1830], R2 ;  /* 0x0018300201007387 */ /* 0x0001e20000100800 */
[----:B------:R-:W-:Y:S02]  /*13b90*/  USHF.R.S32.HI UR11, URZ, 0x1f, UR10 ;  /* 0x0000001f3f0b7899 */ /* 0x000fe4000801140a */
[----:B------:R-:W-:Y:S01]  /*13ba0*/  UIMAD UR13, UR13, 0x23, URZ ;  /* 0x000000230d0d78a4 */ /* 0x000fe2000f8e023f */
[----:B------:R1:W-:Y:S01]  /*13bb0*/  STL [R1+0x1838], R0 ;  /* 0x0018380001007387 */ /* 0x0003e20000100800 */
[----:B------:R-:W-:-:S02]  /*13bc0*/  UIMAD UR55, UR55, 0x22, URZ ;  /* 0x00000022373778a4 */ /* 0x000fc4000f8e023f */
[----:B------:R-:W-:Y:S02]  /*13bd0*/  UIMAD UR51, UR51, 0x21, URZ ;  /* 0x00000021333378a4 */ /* 0x000fe4000f8e023f */
[----:B------:R-:W-:Y:S01]  /*13be0*/  USHF.L.U32 UR25, UR25, 0x5, URZ ;  /* 0x0000000519197899 */ /* 0x000fe2000800063f */
        /* <DEDUP_REMOVED lines=12> */
[----:B------:R-:W-:Y:S01]  /*13cb0*/  ULDC UR14, c[0x0][0x238] ;  /* 0x00008e00000e7ab9 */ /* 0x000fe20000000800 */
[----:B------:R-:W-:Y:S01]  /*13cc0*/  ULDC UR18, c[0x0][0x238] ;  /* 0x00008e0000127ab9 */ /* 0x000fe20000000800 */
[----:B------:R-:W-:Y:S01]  /*13cd0*/  ULDC UR22, c[0x0][0x238] ;  /* 0x00008e0000167ab9 */ /* 0x000fe20000000800 */
[----:B-1----:R-:W-:Y:S01]  /*13ce0*/  IADD3.X R0, R5, UR11, RZ, P1, !PT ;  /* 0x0000000b05007c10 */ /* 0x002fe20008ffe4ff */
[----:B------:R0:W-:Y:S01]  /*13cf0*/  STL [R1+0x1840], R2 ;  /* 0x0018400201007387 */ /* 0x0001e20000100800 */
[----:B------:R-:W-:-:S03]  /*13d00*/  USHF.R.S32.HI UR10, URZ, 0x1f, UR30 ;  /* 0x0000001f3f0a7899 */ /* 0x000fc6000801141e */
[----:B------:R1:W-:Y:S01]  /*13d10*/  STL [R1+0x1848], R0 ;  /* 0x0018480001007387 */ /* 0x0003e20000100800 */
[----:B0-----:R-:W-:Y:S02]  /*13d20*/  IADD3 R2, P0, R14, UR30, RZ ;  /* 0x0000001e0e027c10 */ /* 0x001fe4000ff1e0ff */
[----:B-1----:R-:W-:-:S03]  /*13d30*/  IADD3 R0, P1, R12, UR30, RZ ;  /* 0x0000001e0c007c10 */ /* 0x002fc6000ff3e0ff */
[----:B------:R0:W-:Y:S01]  /*13d40*/  STL [R1+0x1854], R2 ;  /* 0x0018540201007387 */ /* 0x0001e20000100800 */
[----:B------:R-:W-:-:S03]  /*13d50*/  UIMAD UR11, UR23, 0x37, URZ ;  /* 0x00000037170b78a4 */ /* 0x000fc6000f8e023f */
[----:B------:R1:W-:Y:S01]  /*13d60*/  STL [R1+0x185c], R0 ;  /* 0x00185c0001007387 */ /* 0x0003e20000100800 */
[----:B------:R-:W-:Y:S01]  /*13d70*/  UIMAD UR30, UR26, 0x36, URZ ;  /* 0x000000361a1e78a4 */ /* 0x000fe2000f8e023f */
[----:B------:R-:W-:Y:S02]  /*13d80*/  ULDC UR23, c[0x0][0x238] ;  /* 0x00008e0000177ab9 */ /* 0x000fe40000000800 */
[----:B------:R-:W-:Y:S01]  /*13d90*/  ULDC UR26, c[0x0][0x238] ;  /* 0x00008e00001a7ab9 */ /* 0x000fe20000000800 */
[----:B0-----:R-:W-:Y:S02]  /*13da0*/  IADD3.X R2, R13, UR10, RZ, P0, !PT ;  /* 0x0000000a0d027c10 */ /* 0x001fe400087fe4ff */
[----:B-1----:R-:W-:-:S03]  /*13db0*/  IADD3.X R0, R5, UR10, RZ, P1, !PT ;  /* 0x0000000a05007c10 */ /* 0x002fc60008ffe4ff */
[----:B------:R0:W-:Y:S01]  /*13dc0*/  STL [R1+0x1850], R2 ;  /* 0x0018500201007387 */ /* 0x0001e20000100800 */
[----:B------:R-:W-:-:S03]  /*13dd0*/  USHF.R.S32.HI UR10, URZ, 0x1f, UR11 ;  /* 0x0000001f3f0a7899 */ /* 0x000fc6000801140b */
[----:B------:R1:W-:Y:S01]  /*13de0*/  STL [R1+0x1858], R0 ;  /* 0x0018580001007387 */ /* 0x0003e20000100800 */
[----:B0-----:R-:W-:Y:S02]  /*13df0*/  IADD3 R2, P0, R14, UR11, RZ ;  /* 0x0000000b0e027c10 */ /* 0x001fe4000ff1e0ff */
[----:B-1----:R-:W-:-:S03]  /*13e00*/  IADD3 R0, P1, R12, UR11, RZ ;  /* 0x0000000b0c007c10 */ /* 0x002fc6000ff3e0ff */
[----:B------:R0:W-:Y:S04]  /*13e10*/  STL [R1+0x1864], R2 ;  /* 0x0018640201007387 */ /* 0x0001e80000100800 */
[----:B------:R1:W-:Y:S01]  /*13e20*/  STL [R1+0x186c], R0 ;  /* 0x00186c0001007387 */ /* 0x0003e20000100800 */
[----:B0-----:R-:W-:Y:S02]  /*13e30*/  IADD3.X R2, R13, UR10, RZ, P0, !PT ;  /* 0x0000000a0d027c10 */ /* 0x001fe400087fe4ff */
[----:B-1----:R-:W-:-:S03]  /*13e40*/  IADD3.X R0, R5, UR10, RZ, P1, !PT ;  /* 0x0000000a05007c10 */ /* 0x002fc60008ffe4ff */
[----:B------:R0:W-:Y:S01]  /*13e50*/  STL [R1+0x1860], R2 ;  /* 0x0018600201007387 */ /* 0x0001e20000100800 */
[----:B------:R-:W-:-:S03]  /*13e60*/  USHF.R.S32.HI UR11, URZ, 0x1f, UR30 ;  /* 0x0000001f3f0b7899 */ /* 0x000fc6000801141e */
[----:B------:R1:W-:Y:S01]  /*13e70*/  STL [R1+0x1868], R0 ;  /* 0x0018680001007387 */ /* 0x0003e20000100800 */
[----:B0-----:R-:W-:Y:S02]  /*13e80*/  IADD3 R2, P0, R14, UR30, RZ ;  /* 0x0000001e0e027c10 */ /* 0x001fe4000ff1e0ff */
[----:B-1----:R-:W-:-:S03]  /*13e90*/  IADD3 R0, P1, R12, UR30, RZ ;  /* 0x0000001e0c007c10 */ /* 0x002fc6000ff3e0ff */
[----:B------:R0:W-:Y:S01]  /*13ea0*/  STL [R1+0x1874], R2 ;  /* 0x0018740201007387 */ /* 0x0001e20000100800 */
[----:B------:R-:W-:Y:S02]  /*13eb0*/  UIMAD UR10, UR27, 0x35, URZ ;  /* 0x000000351b0a78a4 */ /* 0x000fe4000f8e023f */
[----:B------:R-:W-:Y:S01]  /*13ec0*/  UIMAD UR8, UR8, 0x18, URZ ;  /* 0x00000018080878a4 */ /* 0x000fe2000f8e023f */
[----:B------:R1:W-:Y:S01]  /*13ed0*/  STL [R1+0x187c], R0 ;  /* 0x00187c0001007387 */ /* 0x0003e20000100800 */
[----:B------:R-:W-:Y:S01]  /*13ee0*/  ULDC UR27, c[0x0][0x238] ;  /* 0x00008e00001b7ab9 */ /* 0x000fe20000000800 */
[----:B------:R-:W-:Y:S02]  /*13ef0*/  UIMAD UR5, UR5, 0x17, URZ ;  /* 0x00000017050578a4 */ /* 0x000fe4000f8e023f */
[----:B------:R-:W-:Y:S01]  /*13f00*/  UIMAD UR61, UR61, 0x16, URZ ;  /* 0x000000163d3d78a4 */ /* 0x000fe2000f8e023f */
[----:B0-----:R-:W-:Y:S01]  /*13f10*/  IADD3.X R2, R13, UR11, RZ, P0, !PT ;  /* 0x0000000b0d027c10 */ /* 0x001fe200087fe4ff */
[----:B------:R-:W-:-:S02]  /*13f20*/  UIMAD UR12, UR12, 0x15, URZ ;  /* 0x000000150c0c78a4 */ /* 0x000fc4000f8e023f */
[----:B------:R-:W-:Y:S01]  /*13f30*/  UIMAD UR16, UR16, 0x14, URZ ;  /* 0x00000014101078a4 */ /* 0x000fe2000f8e023f */
[----:B-1----:R-:W-:Y:S01]  /*13f40*/  IADD3.X R0, R5, UR11, RZ, P1, !PT ;  /* 0x0000000b05007c10 */ /* 0x002fe20008ffe4ff */
[----:B------:R-:W-:Y:S01]  /*13f50*/  STL [R1+0x1870], R2 ;  /* 0x0018700201007387 */ /* 0x000fe20000100800 */
[----:B------:R-:W-:Y:S01]  /*13f60*/  IADD3 R3, P0, R14, UR10, RZ ;  /* 0x0000000a0e037c10 */ /* 0x000fe2000ff1e0ff */
[----:B------:R-:W-:Y:S02]  /*13f70*/  UIMAD UR59, UR59, 0x13, URZ ;  /* 0x000000133b3b78a4 */ /* 0x000fe4000f8e023f */
[----:B------:R0:W-:Y:S01]  /*13f80*/  STL [R1+0x1878], R0 ;  /* 0x0018780001007387 */ /* 0x0001e20000100800 */
[----:B------:R-:W-:Y:S02]  /*13f90*/  UIMAD UR54, UR54, 0x12, URZ ;  /* 0x00000012363678a4 */ /* 0x000fe4000f8e023f */
[----:B------:R-:W-:Y:S01]  /*13fa0*/  UIMAD UR52, UR52, 0x11, URZ ;  /* 0x00000011343478a4 */ /* 0x000fe2000f8e023f */
[----:B------:R-:W2:Y:S01]  /*13fb0*/  LDL.LU R138, [R1+0x30] ;  /* 0x00003000018a7983 */ /* 0x000ea20000300800 */
[----:B------:R-:W-:-:S02]  /*13fc0*/  USHF.L.U32 UR50, UR50, 0x4, URZ ;  /* 0x0000000432327899 */ /* 0x000fc4000800063f */
[----:B------:R-:W-:Y:S01]  /*13fd0*/  UIMAD UR24, UR24, 0xf, URZ ;  /* 0x0000000f181878a4 */ /* 0x000fe2000f8e023f */
[----:B------:R-:W-:Y:S01]  /*13fe0*/  STL [R1+0x1884], R3 ;  /* 0x0018840301007387 */ /* 0x000fe20000100800 */
[----:B------:R-:W-:Y:S01]  /*13ff0*/  UIMAD UR28, UR28, 0xe, URZ ;  /* 0x0000000e1c1c78a4 */ /* 0x000fe2000f8e023f */
[----:B0-----:R-:W-:Y:S01]  /*14000*/  IADD3 R0, P1, R12, UR10, RZ ;  /* 0x0000000a0c007c10 */ /* 0x001fe2000ff3e0ff */
[----:B------:R-:W-:Y:S01]  /*14010*/  UIMAD UR32, UR32, 0xd, URZ ;  /* 0x0000000d202078a4 */ /* 0x000fe2000f8e023f */
[----:B------:R-:W3:Y:S01]  /*14020*/  LDL.LU R121, [R1+0x2c] ;  /* 0x00002c0001797983 */ /* 0x000ee20000300800 */
[----:B------:R-:W-:Y:S02]  /*14030*/  UIMAD UR36, UR36, 0xc, URZ ;  /* 0x0000000c242478a4 */ /* 0x000fe4000f8e023f */
[----:B------:R-:W-:Y:S01]  /*14040*/  UIMAD UR40, UR40, 0xb, URZ ;  /* 0x0000000b282878a4 */ /* 0x000fe2000f8e023f */
[----:B------:R0:W-:Y:S01]  /*14050*/  STL [R1+0x188c], R0 ;  /* 0x00188c0001007387 */ /* 0x0001e20000100800 */
[----:B------:R-:W-:-:S02]  /*14060*/  UIMAD UR44, UR44, 0xa, URZ ;  /* 0x0000000a2c2c78a4 */ /* 0x000fc4000f8e023f */
[----:B------:R-:W-:Y:S01]  /*14070*/  USHF.L.U32 UR46, UR46, 0x3, URZ ;  /* 0x000000032e2e7899 */ /* 0x000fe2000800063f */
[----:B------:R-:W4:Y:S01]  /*14080*/  LDL.LU R105, [R1+0x28] ;  /* 0x0000280001697983 */ /* 0x000f220000300800 */
[----:B------:R-:W-:Y:S02]  /*14090*/  UIMAD UR14, UR14, 0x7, URZ ;  /* 0x000000070e0e78a4 */ /* 0x000fe4000f8e023f */
[----:B------:R-:W-:Y:S01]  /*140a0*/  UIMAD UR18, UR18, 0x6, URZ ;  /* 0x00000006121278a4 */ /* 0x000fe2000f8e023f */
[----:B------:R-:W4:Y:S01]  /*140b0*/  LDL.LU R222, [R1+0x24] ;  /* 0x0000240001de7983 */ /* 0x000f220000300800 */
[----:B------:R-:W-:Y:S01]  /*140c0*/  USHF.R.S32.HI UR10, URZ, 0x1f, UR10 ;  /* 0x0000001f3f0a7899 */ /* 0x000fe2000801140a */
[----:B------:R-:W-:Y:S01]  /*140d0*/  SHF.R.S32.HI R2, RZ, 0x1f, R4 ;  /* 0x0000001fff027819 */ /* 0x000fe20000011404 */
[----:B------:R-:W-:Y:S01]  /*140e0*/  UIMAD UR22, UR22, 0x5, URZ ;  /* 0x00000005161678a4 */ /* 0x000fe2000f8e023f */
[----:B------:R-:W4:Y:S01]  /*140f0*/  LDL.LU R230, [R1+0x20] ;  /* 0x0000200001e67983 */ /* 0x000f220000300800 */
[----:B------:R-:W-:Y:S01]  /*14100*/  USHF.L.U32 UR23, UR23, 0x2, URZ ;  /* 0x0000000217177899 */ /* 0x000fe2000800063f */
[----:B------:R-:W-:Y:S01]  /*14110*/  LEA.HI R2, R2, R4, RZ, 0x7 ;  /* 0x0000000402027211 */ /* 0x000fe200078f38ff */
[----:B------:R-:W-:Y:S01]  /*14120*/  UIMAD UR26, UR26, 0x3, URZ ;  /* 0x000000031a1a78a4 */ /* 0x000fe2000f8e023f */
[----:B------:R-:W-:Y:S01]  /*14130*/  IADD3.X R238, R13, UR10, RZ, P0, !PT ;  /* 0x0000000a0dee7c10 */ /* 0x000fe200087fe4ff */
[----:B0-----:R-:W4:Y:S01]  /*14140*/  LDL.LU R0, [R1+0x1c] ;  /* 0x00001c0001007983 */ /* 0x001f220000300800 */
[----:B------:R-:W-:Y:S01]  /*14150*/  IADD3.X R2, R5, UR10, RZ, P1, !PT ;  /* 0x0000000a05027c10 */ /* 0x000fe20008ffe4ff */
[----:B------:R-:W-:-:S02]  /*14160*/  ULDC UR30, c[0x0][0x238] ;  /* 0x00008e00001e7ab9 */ /* 0x000fc40000000800 */
[----:B------:R-:W4:Y:S04]  /*14170*/  LDL.LU R4, [R1+0x18] ;  /* 0x0000180001047983 */ /* 0x000f280000300800 */
[----:B------:R-:W4:Y:S04]  /*14180*/  LDL.LU R3, [R1+0x14] ;  /* 0x0000140001037983 */ /* 0x000f280000300800 */
[----:B------:R-:W4:Y:S04]  /*14190*/  LDL.LU R252, [R1+0x10] ;  /* 0x0000100001fc7983 */ /* 0x000f280000300800 */
[----:B------:R0:W-:Y:S04]  /*141a0*/  STL [R1+0x1880], R238 ;  /* 0x001880ee01007387 */ /* 0x0001e80000100800 */
[----:B0-----:R-:W4:Y:S04]  /*141b0*/  LDL.LU R238, [R1+0xc] ;  /* 0x00000c0001ee7983 */ /* 0x001f280000300800 */
[----:B------:R0:W-:Y:S02]  /*141c0*/  STL [R1+0x1888], R2 ;  /* 0x0018880201007387 */ /* 0x0001e40000100800 */
[----:B0-----:R-:W-:-:S05]  /*141d0*/  IADD3 R2, P0, R14, UR21, RZ ;  /* 0x000000150e027c10 */ /* 0x001fca000ff1e0ff */
[----:B------:R0:W-:Y:S02]  /*141e0*/  STL [R1+0x1894], R2 ;  /* 0x0018940201007387 */ /* 0x0001e40000100800 */
[----:B0-----:R-:W-:-:S05]  /*141f0*/  IADD3 R2, P1, R12, UR21, RZ ;  /* 0x000000150c027c10 */ /* 0x001fca000ff3e0ff */
[----:B------:R0:W-:Y:S01]  /*14200*/  STL [R1+0x189c], R2 ;  /* 0x00189c0201007387 */ /* 0x0001e20000100800 */
[----:B------:R-:W-:Y:S02]  /*14210*/  UIMAD UR11, UR20, 0x32, URZ ;  /* 0x00000032140b78a4 */ /* 0x000fe4000f8e023f */
[----:B------:R-:W-:Y:S02]  /*14220*/  USHF.R.S32.HI UR20, URZ, 0x1f, UR21 ;  /* 0x0000001f3f147899 */ /* 0x000fe40008011415 */
[----:B------:R-:W-:Y:S02]  /*14230*/  USHF.R.S32.HI UR10, URZ, 0x1f, UR43 ;  /* 0x0000001f3f0a7899 */ /* 0x000fe4000801142b */
[----:B------:R-:W-:Y:S01]  /*14240*/  USHF.L.U32 UR27, UR27, 0x1, URZ ;  /* 0x000000011b1b7899 */ /* 0x000fe2000800063f */
[----:B------:R-:W-:Y:S01]  /*14250*/  ULDC UR21, c[0x0][0x238] ;  /* 0x00008e0000157ab9 */ /* 0x000fe20000000800 */
[----:B0-----:R-:W-:-:S05]  /*14260*/  IADD3 R2, P2, R14, UR43, RZ ;  /* 0x0000002b0e027c10 */ /* 0x001fca000ff5e0ff */
[----:B------:R0:W-:Y:S02]  /*14270*/  STL [R1+0x18a4], R2 ;  /* 0x0018a40201007387 */ /* 0x0001e40000100800 */
[----:B0-----:R-:W-:-:S05]  /*14280*/  IADD3 R2, P3, R12, UR43, RZ ;  /* 0x0000002b0c027c10 */ /* 0x001fca000ff7e0ff */
[----:B------:R0:W-:Y:S02]  /*14290*/  STL [R1+0x18ac], R2 ;  /* 0x0018ac0201007387 */ /* 0x0001e40000100800 */
[----:B0-----:R-:W-:-:S05]  /*142a0*/  IADD3.X R2, R13, UR20, RZ, P0, !PT ;  /* 0x000000140d027c10 */ /* 0x001fca00087fe4ff */
[----:B------:R0:W-:Y:S02]  /*142b0*/  STL [R1+0x1890], R2 ;  /* 0x0018900201007387 */ /* 0x0001e40000100800 */
[----:B0-----:R-:W-:-:S05]  /*142c0*/  IADD3.X R2, R5, UR20, RZ, P1, !PT ;  /* 0x0000001405027c10 */ /* 0x001fca0008ffe4ff */
[----:B------:R0:W-:Y:S02]  /*142d0*/  STL [R1+0x1898], R2 ;  /* 0x0018980201007387 */ /* 0x0001e40000100800 */
[----:B0-----:R-:W-:-:S05]  /*142e0*/  IADD3.X R2, R13, UR10, RZ, P2, !PT ;  /* 0x0000000a0d027c10 */ /* 0x001fca00097fe4ff */
[----:B------:R0:W-:Y:S02]  /*142f0*/  STL [R1+0x18a0], R2 ;  /* 0x0018a00201007387 */ /* 0x0001e40000100800 */
[----:B0-----:R-:W-:-:S05]  /*14300*/  IADD3.X R2, R5, UR10, RZ, P3, !PT ;  /* 0x0000000a05027c10 */ /* 0x001fca0009ffe4ff */
[----:B------:R0:W-:Y:S02]  /*14310*/  STL [R1+0x18a8], R2 ;  /* 0x0018a80201007387 */ /* 0x0001e40000100800 */
[----:B0-----:R-:W-:-:S05]  /*14320*/  IADD3 R2, P1, R14, UR11, RZ ;  /* 0x0000000b0e027c10 */ /* 0x001fca000ff3e0ff */
[----:B------:R0:W-:Y:S02]  /*14330*/  STL [R1+0x18b0], R2 ;  /* 0x0018b00201007387 */ /* 0x0001e40000100800 */
[----:B0-----:R-:W-:-:S05]  /*14340*/  IADD3 R2, P0, R12, UR11, RZ ;  /* 0x0000000b0c027c10 */ /* 0x001fca000ff1e0ff */
[----:B------:R2:W-:Y:S02]  /*14350*/  STL [R1+0x18b4], R2 ;  /* 0x0018b40201007387 */ /* 0x0005e40000100800 */
[----:B--2---:R-:W-:-:S05]  /*14360*/  IADD3 R2, P4, R138, R6, RZ ;  /* 0x000000068a027210 */ /* 0x004fca0007f9e0ff */
[----:B------:R3:W-:Y:S02]  /*14370*/  STL [R1+0x8cc], R2 ;  /* 0x0008cc0201007387 */ /* 0x0007e40000100800 */
[----:B---3--:R-:W-:-:S05]  /*14380*/  IADD3 R2, P5, R121, R6, RZ ;  /* 0x0000000679027210 */ /* 0x008fca0007fbe0ff */
[----:B------:R4:W-:Y:S02]  /*14390*/  STL [R1+0x8d4], R2 ;  /* 0x0008d40201007387 */ /* 0x0009e40000100800 */
[----:B----4-:R-:W-:-:S05]  /*143a0*/  IADD3 R2, P2, R105, R6, RZ ;  /* 0x0000000669027210 */ /* 0x010fca0007f5e0ff */
[----:B------:R0:W-:Y:S02]  /*143b0*/  STL [R1+0x8dc], R2 ;  /* 0x0008dc0201007387 */ /* 0x0001e40000100800 */
[----:B0-----:R-:W-:-:S05]  /*143c0*/  IADD3 R2, P3, R222, R6, RZ ;  /* 0x00000006de027210 */ /* 0x001fca0007f7e0ff */
[----:B------:R0:W-:Y:S04]  /*143d0*/  STL [R1+0x8e4], R2 ;  /* 0x0008e40201007387 */ /* 0x0001e80000100800 */
[----:B0-----:R-:W2:Y:S02]  /*143e0*/  LDL.LU R2, [R1+0x1938] ;  /* 0x0019380001027983 */ /* 0x001ea40000300800 */
[-C--:B--2---:R-:W-:Y:S02]  /*143f0*/  LEA.HI.X.SX32 R138, R138, R2.reuse, 0x1, P4 ;  /* 0x000000028a8a7211 */ /* 0x084fe400020f0eff */
[----:B------:R-:W-:-:S03]  /*14400*/  LEA.HI.X.SX32 R121, R121, R2, 0x1, P5 ;  /* 0x0000000279797211 */ /* 0x000fc600028f0eff */
[----:B------:R0:W-:Y:S02]  /*14410*/  STL [R1+0x8c8], R138 ;  /* 0x0008c88a01007387 */ /* 0x0001e40000100800 */
[----:B0-----:R-:W-:-:S05]  /*14420*/  IADD3 R138, P4, R230, R6, RZ ;  /* 0x00000006e68a7210 */ /* 0x001fca0007f9e0ff */
[----:B------:R0:W-:Y:S01]  /*14430*/  STL [R1+0x8ec], R138 ;  /* 0x0008ec8a01007387 */ /* 0x0001e20000100800 */
[----:B------:R-:W-:-:S03]  /*14440*/  LEA.HI.X.SX32 R105, R105, R2, 0x1, P2 ;  /* 0x0000000269697211 */ /* 0x000fc600010f0eff */
[----:B0-----:R-:W2:Y:S04]  /*14450*/  LDL.LU R138, [R1+0x1934] ;  /* 0x00193400018a7983 */ /* 0x001ea80000300800 */
[----:B------:R0:W-:Y:S02]  /*14460*/  STL [R1+0x8d0], R121 ;  /* 0x0008d07901007387 */ /* 0x0001e40000100800 */
[----:B0-----:R-:W-:-:S05]  /*14470*/  IADD3 R121, P5, R0, R6, RZ ;  /* 0x0000000600797210 */ /* 0x001fca0007fbe0ff */
[----:B------:R0:W-:Y:S01]  /*14480*/  STL [R1+0x8f4], R121 ;  /* 0x0008f47901007387 */ /* 0x0001e20000100800 */
[----:B------:R-:W-:-:S03]  /*14490*/  LEA.HI.X.SX32 R222, R222, R2, 0x1, P3 ;  /* 0x00000002dede7211 */ /* 0x000fc600018f0eff */
[----:B0-----:R-:W3:Y:S04]  /*144a0*/  LDL.LU R121, [R1+0x1930] ;  /* 0x0019300001797983 */ /* 0x001ee80000300800 */
[----:B------:R0:W-:Y:S02]  /*144b0*/  STL [R1+0x8d8], R105 ;  /* 0x0008d86901007387 */ /* 0x0001e40000100800 */
[----:B0-----:R-:W-:-:S05]  /*144c0*/  IADD3 R105, P2, R4, R6, RZ ;  /* 0x0000000604697210 */ /* 0x001fca0007f5e0ff */
[----:B------:R0:W-:Y:S01]  /*144d0*/  STL [R1+0x8fc], R105 ;  /* 0x0008fc6901007387 */ /* 0x0001e20000100800 */
[----:B------:R-:W-:-:S03]  /*144e0*/  LEA.HI.X.SX32 R230, R230, R2, 0x1, P4 ;  /* 0x00000002e6e67211 */ /* 0x000fc600020f0eff */
[----:B0-----:R-:W4:Y:S04]  /*144f0*/  LDL.LU R105, [R1+0x192c] ;  /* 0x00192c0001697983 */ /* 0x001f280000300800 */
[----:B------:R0:W-:Y:S02]  /*14500*/  STL [R1+0x8e0], R222 ;  /* 0x0008e0de01007387 */ /* 0x0001e40000100800 */
[----:B0-----:R-:W-:-:S05]  /*14510*/  IADD3 R222, P3, R3, R6, RZ ;  /* 0x0000000603de7210 */ /* 0x001fca0007f7e0ff */
[----:B------:R0:W-:Y:S01]  /*14520*/  STL [R1+0x904], R222 ;  /* 0x000904de01007387 */ /* 0x0001e20000100800 */
[----:B------:R-:W-:-:S03]  /*14530*/  LEA.HI.X.SX32 R0, R0, R2, 0x1, P5 ;  /* 0x0000000200007211 */ /* 0x000fc600028f0eff */
[----:B0-----:R-:W2:Y:S04]  /*14540*/  LDL.LU R222, [R1+0x1928] ;  /* 0x0019280001de7983 */ /* 0x001ea80000300800 */
[----:B------:R0:W-:Y:S02]  /*14550*/  STL [R1+0x8e8], R230 ;  /* 0x0008e8e601007387 */ /* 0x0001e40000100800 */
[----:B0-----:R-:W-:-:S05]  /*14560*/  IADD3 R230, P4, R252, R6, RZ ;  /* 0x00000006fce67210 */ /* 0x001fca0007f9e0ff */
[----:B------:R0:W-:Y:S04]  /*14570*/  STL [R1+0x90c], R230 ;  /* 0x00090ce601007387 */ /* 0x0001e80000100800 */
[----:B0-----:R-:W3:Y:S04]  /*14580*/  LDL.LU R230, [R1+0x1924] ;  /* 0x0019240001e67983 */ /* 0x001ee80000300800 */
[----:B------:R0:W-:Y:S02]  /*14590*/  STL [R1+0x8f0], R0 ;  /* 0x0008f00001007387 */ /* 0x0001e40000100800 */
[----:B0-----:R-:W-:-:S05]  /*145a0*/  IADD3 R0, P5, R238, R6, RZ ;  /* 0x00000006ee007210 */ /* 0x001fca0007fbe0ff */
[----:B------:R0:W-:Y:S04]  /*145b0*/  STL [R1+0x914], R0 ;  /* 0x0009140001007387 */ /* 0x0001e80000100800 */
[----:B0-----:R-:W4:Y:S01]  /*145c0*/  LDL.LU R0, [R1+0x1920] ;  /* 0x0019200001007983 */ /* 0x001f220000300800 */
[----:B------:R-:W-:-:S05]  /*145d0*/  LEA.HI.X.SX32 R4, R4, R2, 0x1, P2 ;  /* 0x0000000204047211 */ /* 0x000fca00010f0eff */
[----:B------:R4:W-:Y:S02]  /*145e0*/  STL [R1+0x8f8], R4 ;  /* 0x0008f80401007387 */ /* 0x0009e40000100800 */
[----:B----4-:R-:W-:-:S05]  /*145f0*/  IADD3 R4, P2, R0, R6, RZ ;  /* 0x0000000600047210 */ /* 0x010fca0007f5e0ff */
        /* <DEDUP_REMOVED lines=17> */
[-C--:B------:R-:W-:Y:S02]  /*14710*/  LEA.HI.X.SX32 R0, R0, R2.reuse, 0x1, P2 ;  /* 0x0000000200007211 */ /* 0x080fe400010f0eff */
[----:B------:R-:W-:-:S03]  /*14720*/  LEA.HI.X.SX32 R4, R4, R2, 0x1, P3 ;  /* 0x0000000204047211 */ /* 0x000fc600018f0eff */
[----:B------:R4:W-:Y:S01]  /*14730*/  STL [R1+0x918], R0 ;  /* 0x0009180001007387 */ /* 0x0009e20000100800 */
[-C--:B------:R-:W-:Y:S02]  /*14740*/  LEA.HI.X.SX32 R3, R3, R2.reuse, 0x1, P4 ;  /* 0x0000000203037211 */ /* 0x080fe400020f0eff */
[----:B------:R-:W-:Y:S02]  /*14750*/  LEA.HI.X.SX32 R252, R252, R2, 0x1, P5 ;  /* 0x00000002fcfc7211 */ /* 0x000fe400028f0eff */
[----:B----4-:R-:W-:-:S05]  /*14760*/  IADD3 R0, P2, R238, R6, RZ ;  /* 0x00000006ee007210 */ /* 0x010fca0007f5e0ff */
[----:B------:R0:W-:Y:S04]  /*14770*/  STL [R1+0x93c], R0 ;  /* 0x00093c0001007387 */ /* 0x0001e80000100800 */
[----:B0-----:R0:W5:Y:S04]  /*14780*/  LDL.LU R0, [R1+0x190c] ;  /* 0x00190c0001007983 */ /* 0x0011680000300800 */
[----:B------:R3:W-:Y:S02]  /*14790*/  STL [R1+0x920], R4 ;  /* 0x0009200401007387 */ /* 0x0007e40000100800 */
[----:B---3--:R-:W-:-:S05]  /*147a0*/  IADD3 R4, P3, R230, R6, RZ ;  /* 0x00000006e6047210 */ /* 0x008fca0007f7e0ff */
[----:B------:R1:W-:Y:S04]  /*147b0*/  STL [R1+0x944], R4 ;  /* 0x0009440401007387 */ /* 0x0003e80000100800 */
[----:B-1----:R0:W5:Y:S04]  /*147c0*/  LDL.LU R4, [R1+0x1908] ;  /* 0x0019080001047983 */ /* 0x0021680000300800 */
[----:B------:R2:W-:Y:S02]  /*147d0*/  STL [R1+0x928], R3 ;  /* 0x0009280301007387 */ /* 0x0005e40000100800 */
[----:B--2---:R-:W-:-:S05]  /*147e0*/  IADD3 R3, P4, R222, R6, RZ ;  /* 0x00000006de037210 */ /* 0x004fca0007f9e0ff */
[----:B------:R1:W-:Y:S04]  /*147f0*/  STL [R1+0x94c], R3 ;  /* 0x00094c0301007387 */ /* 0x0003e80000100800 */
[----:B-1----:R0:W5:Y:S04]  /*14800*/  LDL.LU R3, [R1+0x1904] ;  /* 0x0019040001037983 */ /* 0x0021680000300800 */
[----:B------:R1:W-:Y:S01]  /*14810*/  STL [R1+0x930], R252 ;  /* 0x000930fc01007387 */ /* 0x0003e20000100800 */
[----:B------:R-:W-:Y:S02]  /*14820*/  LEA.HI.X.SX32 R230, R230, R2, 0x1, P3 ;  /* 0x00000002e6e67211 */ /* 0x000fe400018f0eff */
[----:B-1----:R-:W-:-:S05]  /*14830*/  IADD3 R252, P5, R105, R6, RZ ;  /* 0x0000000669fc7210 */ /* 0x002fca0007fbe0ff */
[----:B------:R1:W-:Y:S02]  /*14840*/  STL [R1+0x954], R252 ;  /* 0x000954fc01007387 */ /* 0x0003e40000100800 */
[----:B-1----:R-:W-:Y:S02]  /*14850*/  LEA.HI.X.SX32 R252, R238, R2, 0x1, P2 ;  /* 0x00000002eefc7211 */ /* 0x002fe400010f0eff */
[----:B------:R-:W-:-:S03]  /*14860*/  IADD3 R238, P2, R121, R6, RZ ;  /* 0x0000000679ee7210 */ /* 0x000fc60007f5e0ff */
[----:B------:R1:W-:Y:S04]  /*14870*/  STL [R1+0x938], R252 ;  /* 0x000938fc01007387 */ /* 0x0003e80000100800 */
[----:B------:R2:W-:Y:S04]  /*14880*/  STL [R1+0x95c], R238 ;  /* 0x00095cee01007387 */ /* 0x0005e80000100800 */
[----:B------:R3:W-:Y:S01]  /*14890*/  STL [R1+0x940], R230 ;  /* 0x000940e601007387 */ /* 0x0007e20000100800 */
[----:B-1----:R-:W-:Y:S02]  /*148a0*/  IADD3 R252, P3, R138, R6, RZ ;  /* 0x000000068afc7210 */ /* 0x002fe40007f7e0ff */
[----:B--2---:R-:W-:-:S02]  /*148b0*/  LEA.HI.X.SX32 R238, R222, R2, 0x1, P4 ;  /* 0x00000002deee7211 */ /* 0x004fc400020f0eff */
[----:B------:R-:W-:Y:S02]  /*148c0*/  LEA.HI.X.SX32 R222, R105, R2, 0x1, P5 ;  /* 0x0000000269de7211 */ /* 0x000fe400028f0eff */
[-C--:B---3--:R-:W-:Y:S01]  /*148d0*/  IADD3 R230, P4, R154, R6.reuse, RZ ;  /* 0x000000069ae67210 */ /* 0x088fe20007f9e0ff */
[----:B------:R-:W-:Y:S01]  /*148e0*/  STL [R1+0x964], R252 ;  /* 0x000964fc01007387 */ /* 0x000fe20000100800 */
[----:B------:R-:W-:-:S03]  /*148f0*/  IADD3 R105, P5, R182, R6, RZ ;  /* 0x00000006b6697210 */ /* 0x000fc60007fbe0ff */
[----:B------:R-:W-:Y:S01]  /*14900*/  STL [R1+0x948], R238 ;  /* 0x000948ee01007387 */ /* 0x000fe20000100800 */
[----:B------:R-:W-:-:S03]  /*14910*/  LEA.HI.X.SX32 R121, R121, R2, 0x1, P2 ;  /* 0x0000000279797211 */ /* 0x000fc600010f0eff */
[----:B------:R-:W-:Y:S04]  /*14920*/  STL [R1+0x96c], R230 ;  /* 0x00096ce601007387 */ /* 0x000fe80000100800 */
[----:B------:R1:W-:Y:S04]  /*14930*/  STL [R1+0x950], R222 ;  /* 0x000950de01007387 */ /* 0x0003e80000100800 */
[----:B------:R2:W-:Y:S01]  /*14940*/  STL [R1+0x974], R105 ;  /* 0x0009746901007387 */ /* 0x0005e20000100800 */
[----:B-1----:R-:W-:-:S03]  /*14950*/  IADD3 R222, P2, R210, R6, RZ ;  /* 0x00000006d2de7210 */ /* 0x002fc60007f5e0ff */
[----:B------:R1:W-:Y:S01]  /*14960*/  STL [R1+0x958], R121 ;  /* 0x0009587901007387 */ /* 0x0003e20000100800 */
[----:B--2---:R-:W-:-:S03]  /*14970*/  LEA.HI.X.SX32 R105, R138, R2, 0x1, P3 ;  /* 0x000000028a697211 */ /* 0x004fc600018f0eff */
[----:B------:R-:W-:Y:S01]  /*14980*/  STL [R1+0x97c], R222 ;  /* 0x00097cde01007387 */ /* 0x000fe20000100800 */
[----:B------:R-:W-:-:S03]  /*14990*/  LEA.HI.X.SX32 R138, R154, R2, 0x1, P4 ;  /* 0x000000029a8a7211 */ /* 0x000fc600020f0eff */
[----:B------:R2:W-:Y:S01]  /*149a0*/  STL [R1+0x960], R105 ;  /* 0x0009606901007387 */ /* 0x0005e20000100800 */
[----:B-1----:R-:W-:-:S05]  /*149b0*/  IADD3 R121, P3, R242, R6, RZ ;  /* 0x00000006f2797210 */ /* 0x002fca0007f7e0ff */
[----:B------:R1:W-:Y:S01]  /*149c0*/  STL [R1+0x984], R121 ;  /* 0x0009847901007387 */ /* 0x0003e20000100800 */
[----:B--2---:R-:W-:-:S03]  /*149d0*/  IADD3 R105, P4, R113, R6, RZ ;  /* 0x0000000671697210 */ /* 0x004fc60007f9e0ff */
[----:B------:R2:W-:Y:S04]  /*149e0*/  STL [R1+0x968], R138 ;  /* 0x0009688a01007387 */ /* 0x0005e80000100800 */
[----:B------:R3:W-:Y:S01]  /*149f0*/  STL [R1+0x98c], R105 ;  /* 0x00098c6901007387 */ /* 0x0007e20000100800 */
[----:B-1----:R-:W-:Y:S02]  /*14a00*/  LEA.HI.X.SX32 R121, R182, R2, 0x1, P5 ;  /* 0x00000002b6797211 */ /* 0x002fe400028f0eff */
[----:B--2---:R-:W-:-:S03]  /*14a10*/  IADD3 R138, P5, R196, R6, RZ ;  /* 0x00000006c48a7210 */ /* 0x004fc60007fbe0ff */
[----:B------:R1:W-:Y:S01]  /*14a20*/  STL [R1+0x970], R121 ;  /* 0x0009707901007387 */ /* 0x0003e20000100800 */
[----:B---3--:R-:W-:-:S03]  /*14a30*/  LEA.HI.X.SX32 R105, R210, R2, 0x1, P2 ;  /* 0x00000002d2697211 */ /* 0x008fc600010f0eff */
[----:B------:R2:W-:Y:S04]  /*14a40*/  STL [R1+0x994], R138 ;  /* 0x0009948a01007387 */ /* 0x0005e80000100800 */
[----:B------:R3:W-:Y:S01]  /*14a50*/  STL [R1+0x978], R105 ;  /* 0x0009786901007387 */ /* 0x0007e20000100800 */
[----:B-1----:R-:W-:Y:S02]  /*14a60*/  IADD3 R121, P2, R78, R6, RZ ;  /* 0x000000064e797210 */ /* 0x002fe40007f5e0ff */
[----:B--2---:R-:W-:-:S03]  /*14a70*/  LEA.HI.X.SX32 R138, R242, R2, 0x1, P3 ;  /* 0x00000002f28a7211 */ /* 0x004fc600018f0eff */
[----:B------:R1:W-:Y:S01]  /*14a80*/  STL [R1+0x99c], R121 ;  /* 0x00099c7901007387 */ /* 0x0003e20000100800 */
[----:B---3--:R-:W-:-:S03]  /*14a90*/  IADD3 R105, P3, R23, R6, RZ ;  /* 0x0000000617697210 */ /* 0x008fc60007f7e0ff */
[----:B------:R-:W-:Y:S04]  /*14aa0*/  STL [R1+0x980], R138 ;  /* 0x0009808a01007387 */ /* 0x000fe80000100800 */
[----:B------:R2:W-:Y:S01]  /*14ab0*/  STL [R1+0x9a4], R105 ;  /* 0x0009a46901007387 */ /* 0x0005e20000100800 */
[----:B-1----:R-:W-:Y:S02]  /*14ac0*/  LEA.HI.X.SX32 R121, R113, R2, 0x1, P4 ;  /* 0x0000000271797211 */ /* 0x002fe400020f0eff */
[----:B------:R-:W-:-:S03]  /*14ad0*/  IADD3 R113, P4, R42, R6, RZ ;  /* 0x000000062a717210 */ /* 0x000fc60007f9e0ff */
[----:B------:R1:W-:Y:S01]  /*14ae0*/  STL [R1+0x988], R121 ;  /* 0x0009887901007387 */ /* 0x0003e20000100800 */
[----:B--2---:R-:W-:-:S03]  /*14af0*/  LEA.HI.X.SX32 R105, R196, R2, 0x1, P5 ;  /* 0x00000002c4697211 */ /* 0x004fc600028f0eff */
[----:B------:R2:W-:Y:S04]  /*14b00*/  STL [R1+0x9ac], R113 ;  /* 0x0009ac7101007387 */ /* 0x0005e80000100800 */
[----:B------:R3:W-:Y:S01]  /*14b10*/  STL [R1+0x990], R105 ;  /* 0x0009906901007387 */ /* 0x0007e20000100800 */
[----:B-1----:R-:W-:Y:S02]  /*14b20*/  IADD3 R121, P5, R29, R6, RZ ;  /* 0x000000061d797210 */ /* 0x002fe40007fbe0ff */
[-C--:B--2---:R-:W-:Y:S02]  /*14b30*/  LEA.HI.X.SX32 R113, R78, R2.reuse, 0x1, P2 ;  /* 0x000000024e717211 */ /* 0x084fe400010f0eff */
        /* <DEDUP_REMOVED lines=15> */
[----:B-1----:R-:W-:Y:S02]  /*14c30*/  IADD3 R42, P5, R33, R6, RZ ;  /* 0x00000006212a7210 */ /* 0x002fe40007fbe0ff */
[----:B------:R-:W-:-:S03]  /*14c40*/  LEA.HI.X.SX32 R8, R25, R2, 0x1, P3 ;  /* 0x0000000219087211 */ /* 0x000fc600018f0eff */
[----:B------:R-:W-:Y:S01]  /*14c50*/  STL [R1+0x9d4], R42 ;  /* 0x0009d42a01007387 */ /* 0x000fe20000100800 */
[----:B--2---:R-:W-:-:S03]  /*14c60*/  IADD3 R23, P2, R27, R6, RZ ;  /* 0x000000061b177210 */ /* 0x004fc60007f5e0ff */
[----:B------:R-:W-:Y:S01]  /*14c70*/  STL [R1+0x9b8], R29 ;  /* 0x0009b81d01007387 */ /* 0x000fe20000100800 */
[----:B------:R-:W-:-:S03]  /*14c80*/  IADD3 R25, P3, R38, R6, RZ ;  /* 0x0000000626197210 */ /* 0x000fc60007f7e0ff */
[----:B------:R1:W-:Y:S04]  /*14c90*/  STL [R1+0x9dc], R23 ;  /* 0x0009dc1701007387 */ /* 0x0003e80000100800 */
[----:B------:R2:W-:Y:S01]  /*14ca0*/  STL [R1+0x9c0], R8 ;  /* 0x0009c00801007387 */ /* 0x0005e20000100800 */
[----:B-1----:R-:W-:-:S03]  /*14cb0*/  LEA.HI.X.SX32 R23, R17, R2, 0x1, P4 ;  /* 0x0000000211177211 */ /* 0x002fc600020f0eff */
[----:B------:R-:W-:Y:S01]  /*14cc0*/  STL [R1+0x9e4], R25 ;  /* 0x0009e41901007387 */ /* 0x000fe20000100800 */
[----:B--2---:R-:W-:-:S03]  /*14cd0*/  IADD3 R8, P4, R45, R6, RZ ;  /* 0x000000062d087210 */ /* 0x004fc60007f9e0ff */
[----:B------:R1:W-:Y:S01]  /*14ce0*/  STL [R1+0x9c8], R23 ;  /* 0x0009c81701007387 */ /* 0x0003e20000100800 */
[----:B------:R-:W-:-:S03]  /*14cf0*/  LEA.HI.X.SX32 R17, R33, R2, 0x1, P5 ;  /* 0x0000000221117211 */ /* 0x000fc600028f0eff */
[----:B------:R2:W-:Y:S01]  /*14d00*/  STL [R1+0x9ec], R8 ;  /* 0x0009ec0801007387 */ /* 0x0005e20000100800 */
[----:B-1----:R-:W-:-:S03]  /*14d10*/  IADD3 R23, P5, R21, R6, RZ ;  /* 0x0000000615177210 */ /* 0x002fc60007fbe0ff */
[----:B------:R1:W-:Y:S01]  /*14d20*/  STL [R1+0x9d0], R17 ;  /* 0x0009d01101007387 */ /* 0x0003e20000100800 */
[----:B--2---:R-:W-:-:S03]  /*14d30*/  LEA.HI.X.SX32 R8, R27, R2, 0x1, P2 ;  /* 0x000000021b087211 */ /* 0x004fc600010f0eff */
[----:B------:R2:W-:Y:S04]  /*14d40*/  STL [R1+0x9f4], R23 ;  /* 0x0009f41701007387 */ /* 0x0005e80000100800 */
[----:B------:R3:W-:Y:S01]  /*14d50*/  STL [R1+0x9d8], R8 ;  /* 0x0009d80801007387 */ /* 0x0007e20000100800 */
[----:B-1----:R-:W-:Y:S02]  /*14d60*/  IADD3 R17, P2, R55, R6, RZ ;  /* 0x0000000637117210 */ /* 0x002fe40007f5e0ff */
[----:B--2---:R-:W-:-:S03]  /*14d70*/  LEA.HI.X.SX32 R23, R38, R2, 0x1, P3 ;  /* 0x0000000226177211 */ /* 0x004fc600018f0eff */
[----:B------:R1:W-:Y:S01]  /*14d80*/  STL [R1+0x9fc], R17 ;  /* 0x0009fc1101007387 */ /* 0x0003e20000100800 */
[----:B---3--:R-:W-:-:S03]  /*14d90*/  IADD3 R8, P3, R40, R6, RZ ;  /* 0x0000000628087210 */ /* 0x008fc60007f7e0ff */
[----:B------:R2:W-:Y:S04]  /*14da0*/  STL [R1+0x9e0], R23 ;  /* 0x0009e01701007387 */ /* 0x0005e80000100800 */
[----:B------:R3:W-:Y:S01]  /*14db0*/  STL [R1+0xa04], R8 ;  /* 0x000a040801007387 */ /* 0x0007e20000100800 */
[----:B-1----:R-:W-:Y:S02]  /*14dc0*/  LEA.HI.X.SX32 R17, R45, R2, 0x1, P4 ;  /* 0x000000022d117211 */ /* 0x002fe400020f0eff */
[----:B--2---:R-:W-:-:S03]  /*14dd0*/  IADD3 R23, P4, R31, R6, RZ ;  /* 0x000000061f177210 */ /* 0x004fc60007f9e0ff */
[----:B------:R1:W-:Y:S01]  /*14de0*/  STL [R1+0x9e8], R17 ;  /* 0x0009e81101007387 */ /* 0x0003e20000100800 */
[----:B---3--:R-:W-:-:S03]  /*14df0*/  LEA.HI.X.SX32 R8, R21, R2, 0x1, P5 ;  /* 0x0000000215087211 */ /* 0x008fc600028f0eff */
        /* <DEDUP_REMOVED lines=15> */
[----:B-1----:R-:W-:Y:S02]  /*14ef0*/  IADD3 R17, P4, R70, R6, RZ ;  /* 0x0000000646117210 */ /* 0x002fe40007f9e0ff */
[----:B------:R-:W-:-:S03]  /*14f00*/  LEA.HI.X.SX32 R9, R9, R2, 0x1, P2 ;  /* 0x0000000209097211 */ /* 0x000fc600010f0eff */
[----:B------:R-:W-:Y:S01]  /*14f10*/  STL [R1+0xa2c], R17 ;  /* 0x000a2c1101007387 */ /* 0x000fe20000100800 */
[----:B--2---:R-:W-:-:S03]  /*14f20*/  IADD3 R8, P5, R86, R6, RZ ;  /* 0x0000000656087210 */ /* 0x004fc60007fbe0ff */
[----:B------:R1:W-:Y:S04]  /*14f30*/  STL [R1+0xa10], R7 ;  /* 0x000a100701007387 */ /* 0x0003e80000100800 */
        /* <DEDUP_REMOVED lines=816> */
[----:B-1----:R-:W-:Y:S01]  /*18240*/  LEA.HI.X.SX32 R9, R214, R2, 0x1, P2 ;  /* 0x00000002d6097211 */ /* 0x002fe200010f0eff */
[----:B------:R-:W1:Y:S01]  /*18250*/  S2R R252, SR_TID.X ;  /* 0x0000000000fc7919 */ /* 0x000e620000002100 */
[----:B--2---:R-:W-:Y:S02]  /*18260*/  IADD3 R7, P2, R251, R6, RZ ;  /* 0x00000006fb077210 */ /* 0x004fe40007f5e0ff */
[----:B---3--:R-:W-:Y:S01]  /*18270*/  LEA.HI.X.SX32 R8, R47, R2, 0x1, P3 ;  /* 0x000000022f087211 */ /* 0x008fe200018f0eff */
[----:B------:R2:W-:Y:S04]  /*18280*/  STL [R1+0x13a4], R9 ;  /* 0x0013a40901007387 */ /* 0x0005e80000100800 */
[----:B------:R3:W-:Y:S04]  /*18290*/  STL [R1+0x13c8], R7 ;  /* 0x0013c80701007387 */ /* 0x0007e80000100800 */
[----:B------:R4:W-:Y:S01]  /*182a0*/  STL [R1+0x13ac], R8 ;  /* 0x0013ac0801007387 */ /* 0x0009e20000100800 */
[----:B--2---:R-:W-:-:S02]  /*182b0*/  IADD3 R9, P3, R249, R6, RZ ;  /* 0x00000006f9097210 */ /* 0x004fc40007f7e0ff */
[----:B---3--:R-:W-:-:S03]  /*182c0*/  LEA.HI.X.SX32 R7, R19, R2, 0x1, P4 ;  /* 0x0000000213077211 */ /* 0x008fc600020f0eff */
[----:B------:R2:W-:Y:S01]  /*182d0*/  STL [R1+0x13dc], R9 ;  /* 0x0013dc0901007387 */ /* 0x0005e20000100800 */
[----:B----4-:R-:W-:-:S03]  /*182e0*/  IADD3 R8, P4, R250, R6, RZ ;  /* 0x00000006fa087210 */ /* 0x010fc60007f9e0ff */
[----:B------:R3:W-:Y:S04]  /*182f0*/  STL [R1+0x13b4], R7 ;  /* 0x0013b40701007387 */ /* 0x0007e80000100800 */
[----:B------:R4:W-:Y:S01]  /*18300*/  STL [R1+0x13cc], R8 ;  /* 0x0013cc0801007387 */ /* 0x0009e20000100800 */
[----:B--2---:R-:W-:Y:S02]  /*18310*/  LEA.HI.X.SX32 R9, R35, R2, 0x1, P5 ;  /* 0x0000000223097211 */ /* 0x004fe400028f0eff */
[----:B---3--:R-:W-:-:S03]  /*18320*/  IADD3 R7, P5, R247, R6, RZ ;  /* 0x00000006f7077210 */ /* 0x008fc60007fbe0ff */
[----:B------:R2:W-:Y:S01]  /*18330*/  STL [R1+0x13bc], R9 ;  /* 0x0013bc0901007387 */ /* 0x0005e20000100800 */
[----:B----4-:R-:W-:-:S03]  /*18340*/  LEA.HI.X.SX32 R8, R251, R2, 0x1, P2 ;  /* 0x00000002fb087211 */ /* 0x010fc600010f0eff */
[----:B------:R3:W-:Y:S04]  /*18350*/  STL [R1+0x13d0], R7 ;  /* 0x0013d00701007387 */ /* 0x0007e80000100800 */
[----:B------:R4:W-:Y:S01]  /*18360*/  STL [R1+0x13c4], R8 ;  /* 0x0013c40801007387 */ /* 0x0009e20000100800 */
[----:B--2---:R-:W-:Y:S02]  /*18370*/  IADD3 R9, P2, R246, R6, RZ ;  /* 0x00000006f6097210 */ /* 0x004fe40007f5e0ff */
[----:B---3--:R-:W-:-:S03]  /*18380*/  LEA.HI.X.SX32 R7, R249, R2, 0x1, P3 ;  /* 0x00000002f9077211 */ /* 0x008fc600018f0eff */
[----:B------:R-:W-:Y:S01]  /*18390*/  STL [R1+0x13d4], R9 ;  /* 0x0013d40901007387 */ /* 0x000fe20000100800 */
[----:B----4-:R-:W-:Y:S02]  /*183a0*/  IADD3 R8, P3, R248, R6, RZ ;  /* 0x00000006f8087210 */ /* 0x010fe40007f7e0ff */
[----:B------:R-:W-:Y:S01]  /*183b0*/  LEA.HI.X.SX32 R6, R250, R2, 0x1, P4 ;  /* 0x00000002fa067211 */ /* 0x000fe200020f0eff */
[----:B------:R2:W-:Y:S01]  /*183c0*/  STL [R1+0x13d8], R7 ;  /* 0x0013d80701007387 */ /* 0x0005e20000100800 */
[----:B------:R-:W-:-:S03]  /*183d0*/  USHF.R.S32.HI UR11, URZ, 0x1f, UR11 ;  /* 0x0000001f3f0b7899 */ /* 0x000fc6000801140b */
[----:B------:R-:W-:Y:S04]  /*183e0*/  STL [R1+0xfbc], R8 ;  /* 0x000fbc0801007387 */ /* 0x000fe80000100800 */
[----:B------:R3:W-:Y:S01]  /*183f0*/  STL [R1+0xc94], R6 ;  /* 0x000c940601007387 */ /* 0x0007e20000100800 */
[-C--:B--2---:R-:W-:Y:S02]  /*18400*/  LEA.HI.X.SX32 R7, R247, R2.reuse, 0x1, P5 ;  /* 0x00000002f7077211 */ /* 0x084fe400028f0eff */
[-C--:B---3--:R-:W-:Y:S02]  /*18410*/  LEA.HI.X.SX32 R6, R246, R2.reuse, 0x1, P2 ;  /* 0x00000002f6067211 */ /* 0x088fe400010f0eff */
[----:B------:R-:W-:Y:S01]  /*18420*/  LEA.HI.X.SX32 R2, R248, R2, 0x1, P3 ;  /* 0x00000002f8027211 */ /* 0x000fe200018f0eff */
[----:B------:R2:W-:Y:S04]  /*18430*/  STL [R1+0xfb4], R7 ;  /* 0x000fb40701007387 */ /* 0x0005e80000100800 */
[----:B------:R1:W-:Y:S04]  /*18440*/  STL [R1+0xfb8], R6 ;  /* 0x000fb80601007387 */ /* 0x0003e80000100800 */
[----:B------:R3:W-:Y:S01]  /*18450*/  STL [R1+0xc98], R2 ;  /* 0x000c980201007387 */ /* 0x0007e20000100800 */
[----:B--2---:R-:W-:Y:S01]  /*18460*/  IADD3.X R7, R13, UR11, RZ, P1, !PT ;  /* 0x0000000b0d077c10 */ /* 0x004fe20008ffe4ff */
[----:B-1----:R-:W-:Y:S01]  /*18470*/  IMAD.SHL.U32 R6, R252, 0x10, RZ ;  /* 0x00000010fc067824 */ /* 0x002fe200078e00ff */
[----:B---3--:R-:W-:-:S04]  /*18480*/  IADD3.X R2, R5, UR11, RZ, P0, !PT ;  /* 0x0000000b05027c10 */ /* 0x008fc800087fe4ff */
[----:B------:R-:W-:Y:S04]  /*18490*/  STL [R1+0x1900], R6 ;  /* 0x0019000601007387 */ /* 0x000fe80000100800 */
[----:B------:R-:W-:Y:S04]  /*184a0*/  STL [R1+0xc9c], R7 ;  /* 0x000c9c0701007387 */ /* 0x000fe80000100800 */
[----:B------:R1:W-:Y:S01]  /*184b0*/  STL [R1+0xca0], R2 ;  /* 0x000ca00201007387 */ /* 0x0003e20000100800 */
[----:B------:R-:W-:Y:S02]  /*184c0*/  USHF.R.S32.HI UR10, URZ, 0x1f, UR4 ;  /* 0x0000001f3f0a7899 */ /* 0x000fe40008011404 */
[----:B-1----:R-:W-:-:S02]  /*184d0*/  IADD3 R2, P0, R14, UR4, RZ ;  /* 0x000000040e027c10 */ /* 0x002fc4000ff1e0ff */
[----:B------:R-:W-:-:S03]  /*184e0*/  IADD3 R7, P1, R12, UR4, RZ ;  /* 0x000000040c077c10 */ /* 0x000fc6000ff3e0ff */
[----:B------:R1:W-:Y:S01]  /*184f0*/  STL [R1+0xca8], R2 ;  /* 0x000ca80201007387 */ /* 0x0003e20000100800 */
[----:B------:R-:W-:Y:S01]  /*18500*/  IADD3 R8, P3, R12, UR9, RZ ;  /* 0x000000090c087c10 */ /* 0x000fe2000ff7e0ff */
[----:B------:R-:W-:Y:S02]  /*18510*/  USHF.R.S32.HI UR4, URZ, 0x1f, UR9 ;  /* 0x0000001f3f047899 */ /* 0x000fe40008011409 */
[----:B------:R2:W-:Y:S01]  /*18520*/  STL [R1+0xcb0], R7 ;  /* 0x000cb00701007387 */ /* 0x0005e20000100800 */
[----:B-1----:R-:W-:Y:S02]  /*18530*/  IADD3 R2, P2, R14, UR9, RZ ;  /* 0x000000090e027c10 */ /* 0x002fe4000ff5e0ff */
[----:B--2---:R-:W-:-:S03]  /*18540*/  IADD3.X R7, R13, UR10, RZ, P0, !PT ;  /* 0x0000000a0d077c10 */ /* 0x004fc600087fe4ff */
[----:B------:R1:W-:Y:S04]  /*18550*/  STL [R1+0xcb8], R2 ;  /* 0x000cb80201007387 */ /* 0x0003e80000100800 */
[----:B------:R-:W-:Y:S01]  /*18560*/  STL [R1+0xcc0], R8 ;  /* 0x000cc00801007387 */ /* 0x000fe20000100800 */
[----:B-1----:R-:W-:-:S03]  /*18570*/  IADD3.X R2, R5, UR10, RZ, P1, !PT ;  /* 0x0000000a05027c10 */ /* 0x002fc60008ffe4ff */
[----:B------:R1:W-:Y:S04]  /*18580*/  STL [R1+0xca4], R7 ;  /* 0x000ca40701007387 */ /* 0x0003e80000100800 */
[----:B------:R2:W-:Y:S01]  /*18590*/  STL [R1+0xcac], R2 ;  /* 0x000cac0201007387 */ /* 0x0005e20000100800 */
[----:B-1----:R-:W-:Y:S02]  /*185a0*/  IADD3.X R7, R13, UR4, RZ, P2, !PT ;  /* 0x000000040d077c10 */ /* 0x002fe400097fe4ff */
[----:B--2---:R-:W-:-:S03]  /*185b0*/  IADD3.X R2, R5, UR4, RZ, P3, !PT ;  /* 0x0000000405027c10 */ /* 0x004fc60009ffe4ff */
[----:B------:R1:W-:Y:S04]  /*185c0*/  STL [R1+0xcb4], R7 ;  /* 0x000cb40701007387 */ /* 0x0003e80000100800 */
[----:B------:R2:W-:Y:S04]  /*185d0*/  STL [R1+0xcbc], R2 ;  /* 0x000cbc0201007387 */ /* 0x0005e80000100800 */
[----:B------:R-:W-:Y:S04]  /*185e0*/  STL [R1+0x8a8], RZ ;  /* 0x0008a8ff01007387 */ /* 0x000fe80000100800 */
        /* <DEDUP_REMOVED lines=256> */
[----:B------:R-:W-:Y:S04]  /*195f0*/  STL [R1], RZ ;  /* 0x000000ff01007387 */ /* 0x000fe80000100800 */
        /* <DEDUP_REMOVED lines=117> */
[----:B------:R-:W-:Y:S01]  /*19d50*/  STL [R1+0x1d8], RZ ;  /* 0x0001d8ff01007387 */ /* 0x000fe20000100800 */
[----:B-1----:R-:W-:-:S03]  /*19d60*/  IADD3 R7, P0, R14, UR29, RZ ;  /* 0x0000001d0e077c10 */ /* 0x002fc6000ff1e0ff */
[----:B------:R-:W-:Y:S01]  /*19d70*/  STL [R1+0x1dc], RZ ;  /* 0x0001dcff01007387 */ /* 0x000fe20000100800 */
[----:B--2---:R-:W-:-:S03]  /*19d80*/  IADD3 R2, P1, R12, UR29, RZ ;  /* 0x0000001d0c027c10 */ /* 0x004fc6000ff3e0ff */
[----:B------:R-:W-:Y:S01]  /*19d90*/  STL [R1+0x1e0], RZ ;  /* 0x0001e0ff01007387 */ /* 0x000fe20000100800 */
[----:B------:R-:W-:-:S03]  /*19da0*/  USHF.R.S32.HI UR29, URZ, 0x1f, UR29 ;  /* 0x0000001f3f1d7899 */ /* 0x000fc6000801141d */
[----:B------:R-:W-:Y:S04]  /*19db0*/  STL [R1+0x1e4], RZ ;  /* 0x0001e4ff01007387 */ /* 0x000fe80000100800 */
[----:B------:R-:W-:Y:S04]  /*19dc0*/  STL [R1+0x1e8], RZ ;  /* 0x0001e8ff01007387 */ /* 0x000fe80000100800 */
[----:B------:R-:W-:Y:S04]  /*19dd0*/  STL [R1+0x1ec], RZ ;  /* 0x0001ecff01007387 */ /* 0x000fe80000100800 */
[----:B------:R-:W-:Y:S04]  /*19de0*/  STL [R1+0x1f0], RZ ;  /* 0x0001f0ff01007387 */ /* 0x000fe80000100800 */
[----:B------:R-:W-:Y:S01]  /*19df0*/  STL [R1+0x1f4], RZ ;  /* 0x0001f4ff01007387 */ /* 0x000fe20000100800 */
[----:B------:R-:W-:-:S03]  /*19e00*/  UIMAD UR10, UR60, 0x2e, URZ ;  /* 0x0000002e3c0a78a4 */ /* 0x000fc6000f8e023f */
[----:B------:R-:W-:Y:S01]  /*19e10*/  STL [R1+0x1f8], RZ ;  /* 0x0001f8ff01007387 */ /* 0x000fe20000100800 */
[----:B------:R-:W-:Y:S01]  /*19e20*/  UIMAD UR11, UR48, 0x24, URZ ;  /* 0x00000024300b78a4 */ /* 0x000fe2000f8e023f */
[----:B------:R-:W-:Y:S02]  /*19e30*/  ULDC UR60, c[0x0][0x238] ;  /* 0x00008e00003c7ab9 */ /* 0x000fe40000000800 */
[----:B------:R-:W-:Y:S04]  /*19e40*/  STL [R1+0x1fc], RZ ;  /* 0x0001fcff01007387 */ /* 0x000fe80000100800 */
[----:B------:R1:W-:Y:S04]  /*19e50*/  STL [R1+0xcc8], R7 ;  /* 0x000cc80701007387 */ /* 0x0003e80000100800 */
[----:B------:R2:W-:Y:S01]  /*19e60*/  STL [R1+0xcd0], R2 ;  /* 0x000cd00201007387 */ /* 0x0005e20000100800 */
[----:B-1----:R-:W-:-:S02]  /*19e70*/  IADD3.X R7, R13, UR29, RZ, P0, !PT ;  /* 0x0000001d0d077c10 */ /* 0x002fc400087fe4ff */
[----:B--2---:R-:W-:-:S03]  /*19e80*/  IADD3.X R2, R5, UR29, RZ, P1, !PT ;  /* 0x0000001d05027c10 */ /* 0x004fc60008ffe4ff */
[----:B------:R1:W-:Y:S01]  /*19e90*/  STL [R1+0xcc4], R7 ;  /* 0x000cc40701007387 */ /* 0x0003e20000100800 */
[----:B------:R-:W-:-:S03]  /*19ea0*/  USHF.R.S32.HI UR29, URZ, 0x1f, UR10 ;  /* 0x0000001f3f1d7899 */ /* 0x000fc6000801140a */
[----:B------:R2:W-:Y:S01]  /*19eb0*/  STL [R1+0xccc], R2 ;  /* 0x000ccc0201007387 */ /* 0x0005e20000100800 */
[----:B-1----:R-:W-:Y:S02]  /*19ec0*/  IADD3 R7, P0, R14, UR10, RZ ;  /* 0x0000000a0e077c10 */ /* 0x002fe4000ff1e0ff */
[----:B--2---:R-:W-:-:S03]  /*19ed0*/  IADD3 R2, P1, R12, UR10, RZ ;  /* 0x0000000a0c027c10 */ /* 0x004fc6000ff3e0ff */
[----:B------:R1:W-:Y:S04]  /*19ee0*/  STL [R1+0xcd8], R7 ;  /* 0x000cd80701007387 */ /* 0x0003e80000100800 */
        /* <DEDUP_REMOVED lines=192> */
[----:B------:R-:W-:Y:S04]  /*1aaf0*/  STL [R1+0xe24], R7 ;  /* 0x000e240701007387 */ /* 0x000fe80000100800 */
[----:B------:R1:W-:Y:S01]  /*1ab00*/  STL [R1+0xe2c], R2 ;  /* 0x000e2c0201007387 */ /* 0x0003e20000100800 */
[----:B------:R-:W-:Y:S01]  /*1ab10*/  USHF.R.U32.HI UR20, URZ, 0x4, UR58 ;  /* 0x000000043f147899 */ /* 0x000fe2000801163a */
[----:B------:R-:W-:Y:S01]  /*1ab20*/  LOP3.LUT R252, R252, 0x7f, RZ, 0xc0, !PT ;  /* 0x0000007ffcfc7812 */ /* 0x000fe200078ec0ff */
[----:B------:R-:W-:Y:S01]  /*1ab30*/  UIADD3 UR43, UR58, 0x8000, URZ ;  /* 0x000080003a2b7890 */ /* 0x000fe2000fffe03f */
[----:B------:R-:W-:Y:S01]  /*1ab40*/  CS2R R24, SRZ ;  /* 0x0000000000187805 */ /* 0x000fe2000001ff00 */
[----:B------:R-:W-:Y:S01]  /*1ab50*/  UIMAD UR48, UR60, 0x9, URZ ;  /* 0x000000093c3078a4 */ /* 0x000fe2000f8e023f */
[----:B------:R-:W-:-:S02]  /*1ab60*/  CS2R R26, SRZ ;  /* 0x00000000001a7805 */ /* 0x000fc4000001ff00 */
[----:B------:R-:W-:Y:S02]  /*1ab70*/  CS2R R28, SRZ ;  /* 0x00000000001c7805 */ /* 0x000fe4000001ff00 */
[----:B------:R-:W-:Y:S02]  /*1ab80*/  CS2R R30, SRZ ;  /* 0x00000000001e7805 */ /* 0x000fe4000001ff00 */
[----:B------:R-:W-:Y:S02]  /*1ab90*/  CS2R R32, SRZ ;  /* 0x0000000000207805 */ /* 0x000fe4000001ff00 */
[----:B------:R-:W-:Y:S02]  /*1aba0*/  CS2R R34, SRZ ;  /* 0x0000000000227805 */ /* 0x000fe4000001ff00 */
[----:B------:R-:W-:Y:S02]  /*1abb0*/  CS2R R36, SRZ ;  /* 0x0000000000247805 */ /* 0x000fe4000001ff00 */
        /* <DEDUP_REMOVED lines=25> */
[----:B------:R-:W-:Y:S01]  /*1ad50*/  CS2R R88, SRZ ;  /* 0x0000000000587805 */ /* 0x000fe2000001ff00 */
[----:B------:R-:W-:Y:S01]  /*1ad60*/  IMAD.MOV.U32 R90, RZ, RZ, RZ ;  /* 0x000000ffff5a7224 */ /* 0x000fe200078e00ff */
[----:B------:R-:W-:Y:S01]  /*1ad70*/  UMOV UR9, URZ ;  /* 0x0000003f00097c82 */ /* 0x000fe20008000000 */
[----:B------:R-:W-:Y:S01]  /*1ad80*/  UMOV UR4, URZ ;  /* 0x0000003f00047c82 */ /* 0x000fe20008000000 */
[----:B------:R-:W-:Y:S02]  /*1ad90*/  USHF.L.U32 UR7, UR7, 0x7, URZ ;  /* 0x0000000707077899 */ /* 0x000fe4000800063f */
[----:B------:R-:W-:Y:S02]  /*1ada0*/  USHF.R.S32.HI UR30, URZ, 0x1f, UR30 ;  /* 0x0000001f3f1e7899 */ /* 0x000fe4000801141e */
[----:B------:R-:W-:Y:S02]  /*1adb0*/  USHF.L.U32 UR6, UR6, 0x7, URZ ;  /* 0x0000000706067899 */ /* 0x000fe4000800063f */
[----:B------:R-:W-:-:S02]  /*1adc0*/  USGXT.U32 UR20, UR20, 0xe ;  /* 0x0000000e1414789a */ /* 0x000fc40008000000 */
[----:B------:R-:W-:Y:S02]  /*1add0*/  USHF.R.U32.HI UR43, URZ, 0x4, UR43 ;  /* 0x000000043f2b7899 */ /* 0x000fe4000801162b */
[----:B------:R-:W-:Y:S02]  /*1ade0*/  USHF.R.S32.HI UR10, URZ, 0x1f, UR8 ;  /* 0x0000001f3f0a7899 */ /* 0x000fe40008011408 */
[----:B------:R-:W-:Y:S02]  /*1adf0*/  USHF.R.S32.HI UR13, URZ, 0x1f, UR5 ;  /* 0x0000001f3f0d7899 */ /* 0x000fe40008011405 */
[----:B------:R-:W-:Y:S02]  /*1ae00*/  USHF.R.S32.HI UR17, URZ, 0x1f, UR61 ;  /* 0x0000001f3f117899 */ /* 0x000fe4000801143d */
[----:B------:R-:W-:Y:S02]  /*1ae10*/  USHF.R.S32.HI UR60, URZ, 0x1f, UR12 ;  /* 0x0000001f3f3c7899 */ /* 0x000fe4000801140c */
[----:B------:R-:W-:-:S02]  /*1ae20*/  USHF.R.S32.HI UR55, URZ, 0x1f, UR16 ;  /* 0x0000001f3f377899 */ /* 0x000fc40008011410 */
[----:B------:R-:W-:Y:S02]  /*1ae30*/  USHF.R.S32.HI UR53, URZ, 0x1f, UR59 ;  /* 0x0000001f3f357899 */ /* 0x000fe4000801143b */
        /* <DEDUP_REMOVED lines=16> */
[----:B------:R-:W-:Y:S01]  /*1af40*/  USHF.R.S32.HI UR42, URZ, 0x1f, UR27 ;  /* 0x0000001f3f2a7899 */ /* 0x000fe2000801141b */
[----:B------:R-:W2:Y:S01]  /*1af50*/  LDC R230, c[0x0][0x230] ;  /* 0x00008c00ffe67b82 */ /* 0x000ea20000000800 */
[----:B-1----:R-:W-:Y:S01]  /*1af60*/  IADD3 R2, P0, R14, UR8, RZ ;  /* 0x000000080e027c10 */ /* 0x002fe2000ff1e0ff */
[----:B------:R-:W-:Y:S01]  /*1af70*/  USGXT.U32 UR43, UR43, 0xe ;  /* 0x0000000e2b2b789a */ /* 0x000fe20008000000 */
[C---:B------:R-:W-:Y:S01]  /*1af80*/  IADD3 R7, P1, R12.reuse, UR8, RZ ;  /* 0x000000080c077c10 */ /* 0x040fe2000ff3e0ff */
[----:B------:R-:W-:Y:S01]  /*1af90*/  UIADD3 UR8, UP0, UR20, 0x2, URZ ;  /* 0x0000000214087890 */ /* 0x000fe2000ff1e03f */
[----:B------:R-:W-:Y:S01]  /*1afa0*/  IADD3 R8, P5, R12, UR12, RZ ;  /* 0x0000000c0c087c10 */ /* 0x000fe2000ffbe0ff */
[----:B------:R1:W-:Y:S01]  /*1afb0*/  STL [R1+0xe38], R2 ;  /* 0x000e380201007387 */ /* 0x0003e20000100800 */
[----:B------:R-:W-:Y:S01]  /*1afc0*/  IMAD.MOV.U32 R91, RZ, RZ, RZ ;  /* 0x000000ffff5b7224 */ /* 0x000fe200078e00ff */
[----:B------:R-:W-:Y:S01]  /*1afd0*/  UIADD3.X UR9, UR9, 0x40000040, URZ, UP0, !UPT ;  /* 0x4000004009097890 */ /* 0x000fe200087fe43f */
[----:B------:R-:W-:Y:S01]  /*1afe0*/  CS2R R92, SRZ ;  /* 0x00000000005c7805 */ /* 0x000fe2000001ff00 */
[----:B------:R3:W-:Y:S01]  /*1aff0*/  STL [R1+0xe40], R7 ;  /* 0x000e400701007387 */ /* 0x0007e20000100800 */
[----:B------:R-:W-:-:S02]  /*1b000*/  CS2R R94, SRZ ;  /* 0x00000000005e7805 */ /* 0x000fc4000001ff00 */
[----:B------:R-:W-:Y:S02]  /*1b010*/  CS2R R96, SRZ ;  /* 0x0000000000607805 */ /* 0x000fe4000001ff00 */
[----:B------:R-:W-:Y:S02]  /*1b020*/  CS2R R98, SRZ ;  /* 0x0000000000627805 */ /* 0x000fe4000001ff00 */
[----:B------:R-:W-:Y:S02]  /*1b030*/  CS2R R100, SRZ ;  /* 0x0000000000647805 */ /* 0x000fe4000001ff00 */
[----:B------:R-:W-:Y:S02]  /*1b040*/  CS2R R102, SRZ ;  /* 0x0000000000667805 */ /* 0x000fe4000001ff00 */
[----:B-1----:R-:W-:Y:S02]  /*1b050*/  LOP3.LUT R2, R6, 0x70, RZ, 0xc0, !PT ;  /* 0x0000007006027812 */ /* 0x002fe400078ec0ff */
[----:B------:R-:W-:-:S02]  /*1b060*/  CS2R R104, SRZ ;  /* 0x0000000000687805 */ /* 0x000fc4000001ff00 */
[----:B------:R-:W-:Y:S02]  /*1b070*/  IADD3.X R6, R13, UR10, RZ, P0, !PT ;  /* 0x0000000a0d067c10 */ /* 0x000fe400087fe4ff */
[----:B------:R-:W-:Y:S02]  /*1b080*/  CS2R R106, SRZ ;  /* 0x00000000006a7805 */ /* 0x000fe4000001ff00 */
[----:B---3--:R-:W-:Y:S01]  /*1b090*/  IADD3.X R7, R5, UR10, RZ, P1, !PT ;  /* 0x0000000a05077c10 */ /* 0x008fe20008ffe4ff */
[----:B------:R-:W-:Y:S01]  /*1b0a0*/  IMAD R2, R252, 0x80, R2 ;  /* 0x00000080fc027824 */ /* 0x000fe200078e0202 */
[----:B------:R-:W-:Y:S01]  /*1b0b0*/  UIADD3 UR10, UP1, UR43, 0x2, URZ ;  /* 0x000000022b0a7890 */ /* 0x000fe2000ff3e03f */
[----:B------:R-:W-:Y:S01]  /*1b0c0*/  STL [R1+0xe34], R6 ;  /* 0x000e340601007387 */ /* 0x000fe20000100800 */
[----:B--2---:R-:W-:Y:S01]  /*1b0d0*/  VIADD R230, R230, 0x7f ;  /* 0x0000007fe6e67836 */ /* 0x004fe20000000000 */
[----:B------:R-:W-:Y:S01]  /*1b0e0*/  CS2R R108, SRZ ;  /* 0x00000000006c7805 */ /* 0x000fe2000001ff00 */
[----:B------:R-:W-:Y:S01]  /*1b0f0*/  UIADD3.X UR11, UR4, 0x40000040, URZ, UP1, !UPT ;  /* 0x40000040040b7890 */ /* 0x000fe20008ffe43f */
[----:B------:R1:W-:Y:S01]  /*1b100*/  STL [R1+0xe3c], R7 ;  /* 0x000e3c0701007387 */ /* 0x0003e20000100800 */
[----:B------:R-:W-:-:S02]  /*1b110*/  CS2R R110, SRZ ;  /* 0x00000000006e7805 */ /* 0x000fc4000001ff00 */
[----:B------:R-:W-:Y:S02]  /*1b120*/  SHF.R.S32.HI R238, RZ, 0x1f, R230 ;  /* 0x0000001fffee7819 */ /* 0x000fe400000114e6 */
[----:B------:R-:W-:Y:S01]  /*1b130*/  CS2R R112, SRZ ;  /* 0x0000000000707805 */ /* 0x000fe2000001ff00 */
[----:B------:R-:W-:Y:S01]  /*1b140*/  STL [R1+0x18b8], R2 ;  /* 0x0018b80201007387 */ /* 0x000fe20000100800 */
[----:B------:R-:W-:Y:S02]  /*1b150*/  CS2R R114, SRZ ;  /* 0x0000000000727805 */ /* 0x000fe4000001ff00 */
[----:B------:R-:W-:Y:S02]  /*1b160*/  LEA.HI R238, R238, R230, RZ, 0x7 ;  /* 0x000000e6eeee7211 */ /* 0x000fe400078f38ff */
[----:B------:R-:W-:Y:S02]  /*1b170*/  CS2R R116, SRZ ;  /* 0x0000000000747805 */ /* 0x000fe4000001ff00 */
[----:B------:R-:W-:-:S02]  /*1b180*/  CS2R R118, SRZ ;  /* 0x0000000000767805 */ /* 0x000fc4000001ff00 */
[----:B------:R-:W-:Y:S02]  /*1b190*/  CS2R R120, SRZ ;  /* 0x0000000000787805 */ /* 0x000fe4000001ff00 */
[----:B-1----:R-:W-:Y:S02]  /*1b1a0*/  IADD3 R7, P2, R14, UR5, RZ ;  /* 0x000000050e077c10 */ /* 0x002fe4000ff5e0ff */
[----:B------:R-:W-:Y:S02]  /*1b1b0*/  CS2R R122, SRZ ;  /* 0x00000000007a7805 */ /* 0x000fe4000001ff00 */
[----:B------:R-:W-:Y:S02]  /*1b1c0*/  SHF.R.S32.HI R6, RZ, 0x7, R238 ;  /* 0x00000007ff067819 */ /* 0x000fe400000114ee */
[----:B------:R-:W-:Y:S02]  /*1b1d0*/  CS2R R124, SRZ ;  /* 0x00000000007c7805 */ /* 0x000fe4000001ff00 */
[----:B------:R-:W-:Y:S01]  /*1b1e0*/  IADD3 R6, P3, R12, UR5, RZ ;  /* 0x000000050c067c10 */ /* 0x000fe2000ff7e0ff */
[----:B------:R1:W-:Y:S01]  /*1b1f0*/  STL [R1+0xe48], R7 ;  /* 0x000e480701007387 */ /* 0x0003e20000100800 */
[----:B------:R-:W-:-:S02]  /*1b200*/  CS2R R126, SRZ ;  /* 0x00000000007e7805 */ /* 0x000fc4000001ff00 */
[----:B------:R-:W-:Y:S02]  /*1b210*/  CS2R R128, SRZ ;  /* 0x0000000000807805 */ /* 0x000fe4000001ff00 */
[----:B------:R-:W-:Y:S01]  /*1b220*/  CS2R R130, SRZ ;  /* 0x0000000000827805 */ /* 0x000fe2000001ff00 */
[----:B------:R2:W-:Y:S01]  /*1b230*/  STL [R1+0xe50], R6 ;  /* 0x000e500601007387 */ /* 0x0005e20000100800 */
[----:B------:R-:W-:Y:S02]  /*1b240*/  CS2R R132, SRZ ;  /* 0x0000000000847805 */ /* 0x000fe4000001ff00 */
[----:B------:R-:W-:Y:S02]  /*1b250*/  CS2R R134, SRZ ;  /* 0x0000000000867805 */ /* 0x000fe4000001ff00 */
[----:B------:R-:W-:Y:S02]  /*1b260*/  CS2R R136, SRZ ;  /* 0x0000000000887805 */ /* 0x000fe4000001ff00 */
[----:B------:R-:W-:-:S02]  /*1b270*/  CS2R R138, SRZ ;  /* 0x00000000008a7805 */ /* 0x000fc4000001ff00 */
[----:B------:R-:W-:Y:S02]  /*1b280*/  CS2R R140, SRZ ;  /* 0x00000000008c7805 */ /* 0x000fe4000001ff00 */
[----:B-1----:R-:W-:Y:S02]  /*1b290*/  IADD3 R7, P0, R14, UR61, RZ ;  /* 0x0000003d0e077c10 */ /* 0x002fe4000ff1e0ff */
[----:B------:R-:W-:Y:S02]  /*1b2a0*/  CS2R R142, SRZ ;  /* 0x00000000008e7805 */ /* 0x000fe4000001ff00 */
[----:B------:R-:W-:Y:S02]  /*1b2b0*/  CS2R R144, SRZ ;  /* 0x0000000000907805 */ /* 0x000fe4000001ff00 */
[----:B------:R-:W-:Y:S02]  /*1b2c0*/  CS2R R146, SRZ ;  /* 0x0000000000927805 */ /* 0x000fe4000001ff00 */
[----:B--2---:R-:W-:Y:S01]  /*1b2d0*/  IADD3 R6, P1, R12, UR61, RZ ;  /* 0x0000003d0c067c10 */ /* 0x004fe2000ff3e0ff */
[----:B------:R1:W-:Y:S01]  /*1b2e0*/  STL [R1+0xe58], R7 ;  /* 0x000e580701007387 */ /* 0x0003e20000100800 */
[----:B------:R-:W-:-:S02]  /*1b2f0*/  CS2R R148, SRZ ;  /* 0x0000000000947805 */ /* 0x000fc4000001ff00 */
[----:B------:R-:W-:Y:S01]  /*1b300*/  CS2R R150, SRZ ;  /* 0x0000000000967805 */ /* 0x000fe2000001ff00 */
[----:B------:R-:W-:Y:S01]  /*1b310*/  USHF.R.S32.HI UR5, URZ, 0x1f, UR6 ;  /* 0x0000001f3f057899 */ /* 0x000fe20008011406 */
[----:B------:R2:W-:Y:S01]  /*1b320*/  STL [R1+0xe60], R6 ;  /* 0x000e600601007387 */ /* 0x0005e20000100800 */
[----:B------:R-:W-:Y:S01]  /*1b330*/  USHF.R.S32.HI UR4, URZ, 0x1f, UR7 ;  /* 0x0000001f3f047899 */ /* 0x000fe20008011407 */
[----:B-1----:R-:W-:Y:S02]  /*1b340*/  IADD3 R7, P4, R14, UR12, RZ ;  /* 0x0000000c0e077c10 */ /* 0x002fe4000ff9e0ff */
[----:B--2---:R-:W-:-:S03]  /*1b350*/  IADD3.X R6, R13, UR13, RZ, P2, !PT ;  /* 0x0000000d0d067c10 */ /* 0x004fc600097fe4ff */
[----:B------:R1:W-:Y:S04]  /*1b360*/  STL [R1+0xe68], R7 ;  /* 0x000e680701007387 */ /* 0x0003e80000100800 */
[----:B------:R2:W-:Y:S04]  /*1b370*/  STL [R1+0xe70], R8 ;  /* 0x000e700801007387 */ /* 0x0005e80000100800 */
[----:B------:R3:W-:Y:S01]  /*1b380*/  STL [R1+0xe44], R6 ;  /* 0x000e440601007387 */ /* 0x0007e20000100800 */
[----:B-1----:R-:W-:Y:S01]  /*1b390*/  IADD3.X R7, R5, UR13, RZ, P3, !PT ;  /* 0x0000000d05077c10 */ /* 0x002fe20009ffe4ff */
[----:B------:R-:W-:Y:S01]  /*1b3a0*/  UIADD3.64 UR12, UR8, 0x2, URZ ;  /* 0x00000002080c7897 */ /* 0x000fe2000fffe03f */
[----:B--2---:R-:W-:-:S03]  /*1b3b0*/  IADD3 R8, P3, R12, UR16, RZ ;  /* 0x000000100c087c10 */ /* 0x004fc6000ff7e0ff */
[----:B------:R1:W-:Y:S01]  /*1b3c0*/  STL [R1+0xe4c], R7 ;  /* 0x000e4c0701007387 */ /* 0x0003e20000100800 */
[----:B---3--:R-:W-:-:S05]  /*1b3d0*/  IADD3 R6, P2, R14, UR16, RZ ;  /* 0x000000100e067c10 */ /* 0x008fca000ff5e0ff */
[----:B------:R2:W-:Y:S01]  /*1b3e0*/  STL [R1+0xe78], R6 ;  /* 0x000e780601007387 */ /* 0x0005e20000100800 */
[----:B-1----:R-:W-:-:S03]  /*1b3f0*/  IADD3.X R7, R13, UR17, RZ, P0, !PT ;  /* 0x000000110d077c10 */ /* 0x002fc600087fe4ff */
[----:B------:R1:W-:Y:S04]  /*1b400*/  STL [R1+0xe80], R8 ;  /* 0x000e800801007387 */ /* 0x0003e80000100800 */
[----:B------:R3:W-:Y:S01]  /*1b410*/  STL [R1+0xe54], R7 ;  /* 0x000e540701007387 */ /* 0x0007e20000100800 */
[----:B--2---:R-:W-:Y:S01]  /*1b420*/  IADD3.X R6, R5, UR17, RZ, P1, !PT ;  /* 0x0000001105067c10 */ /* 0x004fe20008ffe4ff */
[----:B------:R-:W-:Y:S01]  /*1b430*/  UIADD3.64 UR16, UR8, 0x4, URZ ;  /* 0x0000000408107897 */ /* 0x000fe2000fffe03f */
[----:B-1----:R-:W-:-:S03]  /*1b440*/  IADD3 R8, P1, R12, UR59, RZ ;  /* 0x0000003b0c087c10 */ /* 0x002fc6000ff3e0ff */
        /* <DEDUP_REMOVED lines=25> */
[----:B------:R-:W-:Y:S02]  /*1b5e0*/  UIADD3.64 UR52, UR8, 0x202, URZ ;  /* 0x0000020208347897 */ /* 0x000fe4000fffe03f */
[----:B------:R-:W-:Y:S01]  /*1b5f0*/  UIADD3.64 UR52, UR8, 0x604, URZ ;  /* 0x0000060408347897 */ /* 0x000fe2000fffe03f */
[----:B-1----:R-:W-:Y:S01]  /*1b600*/  IADD3 R8, P1, R12, UR50, RZ ;  /* 0x000000320c087c10 */ /* 0x002fe2000ff3e0ff */
        /* <DEDUP_REMOVED lines=10> */
[----:B---3--:R-:W-:Y:S02]  /*1b6b0*/  IADD3 R7, P4, R14, UR24, RZ ;  /* 0x000000180e077c10 */ /* 0x008fe4000ff9e0ff */
[----:B------:R-:W-:-:S03]  /*1b6c0*/  ULDC UR50, c[0x0][0x238] ;  /* 0x00008e0000327ab9 */ /* 0x000fc60000000800 */
        /* <DEDUP_REMOVED lines=67> */
[----:B--2---:R-:W-:Y:S02]  /*1bb00*/  IADD3.X R6, R5, UR47, RZ, P1, !PT ;  /* 0x0000002f05067c10 */ /* 0x004fe40008ffe4ff */
        /* <DEDUP_REMOVED lines=18> */
[----:B-1----:R-:W-:-:S03]  /*1bc30*/  LOP3.LUT R8, R2, 0x20, RZ, 0x3c, !PT ;  /* 0x0000002002087812 */ /* 0x002fc600078e3cff */
[----:B------:R1:W-:Y:S01]  /*1bc40*/  STL [R1+0xf3c], R6 ;  /* 0x000f3c0601007387 */ /* 0x0003e20000100800 */
[----:B---3--:R-:W-:-:S05]  /*1bc50*/  LOP3.LUT R7, R2, 0x10, RZ, 0x3c, !PT ;  /* 0x0000001002077812 */ /* 0x008fca00078e3cff */
[----:B------:R2:W-:Y:S01]  /*1bc60*/  STL [R1+0x18d8], R7 ;  /* 0x0018d80701007387 */ /* 0x0005e20000100800 */
[----:B-1----:R-:W-:-:S03]  /*1bc70*/  LOP3.LUT R6, R2, 0x30, RZ, 0x3c, !PT ;  /* 0x0000003002067812 */ /* 0x002fc600078e3cff */
[----:B------:R1:W-:Y:S04]  /*1bc80*/  STL [R1+0x18d4], R8 ;  /* 0x0018d40801007387 */ /* 0x0003e80000100800 */
[----:B------:R3:W-:Y:S01]  /*1bc90*/  STL [R1+0x18d0], R6 ;  /* 0x0018d00601007387 */ /* 0x0007e20000100800 */
[C---:B--2---:R-:W-:Y:S02]  /*1bca0*/  LOP3.LUT R7, R2.reuse, 0x40, RZ, 0x3c, !PT ;  /* 0x0000004002077812 */ /* 0x044fe400078e3cff */
[----:B-1----:R-:W-:-:S03]  /*1bcb0*/  LOP3.LUT R8, R2, 0x50, RZ, 0x3c, !PT ;  /* 0x0000005002087812 */ /* 0x002fc600078e3cff */
[----:B------:R1:W-:Y:S01]  /*1bcc0*/  STL [R1+0x18cc], R7 ;  /* 0x0018cc0701007387 */ /* 0x0003e20000100800 */
[----:B---3--:R-:W-:-:S03]  /*1bcd0*/  LOP3.LUT R6, R2, 0x60, RZ, 0x3c, !PT ;  /* 0x0000006002067812 */ /* 0x008fc600078e3cff */
[----:B------:R-:W-:Y:S04]  /*1bce0*/  STL [R1+0x18c8], R8 ;  /* 0x0018c80801007387 */ /* 0x000fe80000100800 */
[----:B------:R2:W-:Y:S01]  /*1bcf0*/  STL [R1+0x18c4], R6 ;  /* 0x0018c40601007387 */ /* 0x0005e20000100800 */
[----:B-1----:R-:W-:Y:S02]  /*1bd00*/  LOP3.LUT R7, R2, 0x70, RZ, 0x3c, !PT ;  /* 0x0000007002077812 */ /* 0x002fe400078e3cff */
[----:B------:R-:W-:-:S03]  /*1bd10*/  IADD3 R2, P6, R14, UR22, RZ ;  /* 0x000000160e027c10 */ /* 0x000fc6000ffde0ff */
[----:B------:R1:W-:Y:S01]  /*1bd20*/  STL [R1+0x18c0], R7 ;  /* 0x0018c00701007387 */ /* 0x0003e20000100800 */
[----:B--2---:R-:W-:-:S03]  /*1bd30*/  IADD3 R6, P3, R12, UR22, RZ ;  /* 0x000000160c067c10 */ /* 0x004fc6000ff7e0ff */
[----:B------:R2:W-:Y:S01]  /*1bd40*/  STL [R1+0xf68], R2 ;  /* 0x000f680201007387 */ /* 0x0005e20000100800 */
[----:B------:R-:W-:-:S03]  /*1bd50*/  UMOV UR22, UR43 ;  /* 0x0000002b00167c82 */ /* 0x000fc60008000000 */
[----:B------:R3:W-:Y:S01]  /*1bd60*/  STL [R1+0xf70], R6 ;  /* 0x000f700601007387 */ /* 0x0007e20000100800 */
[----:B-1----:R-:W-:Y:S02]  /*1bd70*/  IADD3 R7, P2, R14, UR23, RZ ;  /* 0x000000170e077c10 */ /* 0x002fe4000ff5e0ff */
[----:B--2---:R-:W-:-:S03]  /*1bd80*/  IADD3.X R2, R13, UR31, RZ, P1, !PT ;  /* 0x0000001f0d027c10 */ /* 0x004fc60008ffe4ff */
[----:B------:R1:W-:Y:S01]  /*1bd90*/  STL [R1+0xf78], R7 ;  /* 0x000f780701007387 */ /* 0x0003e20000100800 */
[----:B---3--:R-:W-:-:S03]  /*1bda0*/  IADD3 R6, P1, R12, UR23, RZ ;  /* 0x000000170c067c10 */ /* 0x008fc6000ff3e0ff */
[----:B------:R2:W-:Y:S01]  /*1bdb0*/  STL [R1+0xf44], R2 ;  /* 0x000f440201007387 */ /* 0x0005e20000100800 */
[----:B------:R-:W-:-:S03]  /*1bdc0*/  UMOV UR23, 0x40000040 ;  /* 0x4000004000177882 */ /* 0x000fc60000000000 */
[----:B------:R3:W-:Y:S01]  /*1bdd0*/  STL [R1+0xf80], R6 ;  /* 0x000f800601007387 */ /* 0x0007e20000100800 */
[----:B-1----:R-:W-:Y:S02]  /*1bde0*/  IADD3.X R7, R5, UR31, RZ, P0, !PT ;  /* 0x0000001f05077c10 */ /* 0x002fe400087fe4ff */
[----:B--2---:R-:W-:-:S03]  /*1bdf0*/  IADD3 R2, P0, R14, UR26, RZ ;  /* 0x0000001a0e027c10 */ /* 0x004fc6000ff1e0ff */
[----:B------:R1:W-:Y:S01]  /*1be00*/  STL [R1+0xf4c], R7 ;  /* 0x000f4c0701007387 */ /* 0x0003e20000100800 */
[----:B---3--:R-:W-:-:S03]  /*1be10*/  IADD3.X R6, R13, UR34, RZ, P5, !PT ;  /* 0x000000220d067c10 */ /* 0x008fc6000affe4ff */
[----:B------:R2:W-:Y:S04]  /*1be20*/  STL [R1+0xf88], R2 ;  /* 0x000f880201007387 */ /* 0x0005e80000100800 */
[----:B------:R3:W-:Y:S01]  /*1be30*/  STL [R1+0xf54], R6 ;  /* 0x000f540601007387 */ /* 0x0007e20000100800 */
[----:B-1----:R-:W-:Y:S02]  /*1be40*/  IADD3 R7, P5, R12, UR26, RZ ;  /* 0x0000001a0c077c10 */ /* 0x002fe4000ffbe0ff */
[----:B--2---:R-:W-:-:S03]  /*1be50*/  IADD3.X R2, R5, UR34, RZ, P4, !PT ;  /* 0x0000002205027c10 */ /* 0x004fc6000a7fe4ff */
[----:B------:R-:W-:Y:S01]  /*1be60*/  STL [R1+0xf90], R7 ;  /* 0x000f900701007387 */ /* 0x000fe20000100800 */
[----:B---3--:R-:W-:-:S03]  /*1be70*/  IADD3 R6, P4, R14, UR27, RZ ;  /* 0x0000001b0e067c10 */ /* 0x008fc6000ff9e0ff */
[----:B------:R1:W-:Y:S04]  /*1be80*/  STL [R1+0xf5c], R2 ;  /* 0x000f5c0201007387 */ /* 0x0003e80000100800 */
[----:B------:R2:W-:Y:S01]  /*1be90*/  STL [R1+0xf98], R6 ;  /* 0x000f980601007387 */ /* 0x0005e20000100800 */
[----:B-1----:R-:W-:Y:S02]  /*1bea0*/  IADD3.X R2, R13, UR35, RZ, P6, !PT ;  /* 0x000000230d027c10 */ /* 0x002fe4000b7fe4ff */
[----:B------:R-:W-:Y:S02]  /*1beb0*/  IADD3 R7, P6, R12, UR27, RZ ;  /* 0x0000001b0c077c10 */ /* 0x000fe4000ffde0ff */
[----:B--2---:R-:W-:Y:S01]  /*1bec0*/  IADD3.X R6, R5, UR35, RZ, P3, !PT ;  /* 0x0000002305067c10 */ /* 0x004fe20009ffe4ff */
[----:B------:R1:W-:Y:S04]  /*1bed0*/  STL [R1+0xf64], R2 ;  /* 0x000f640201007387 */ /* 0x0003e80000100800 */
[----:B------:R2:W-:Y:S04]  /*1bee0*/  STL [R1+0xfa0], R7 ;  /* 0x000fa00701007387 */ /* 0x0005e80000100800 */
[----:B------:R3:W-:Y:S01]  /*1bef0*/  STL [R1+0xf6c], R6 ;  /* 0x000f6c0601007387 */ /* 0x0007e20000100800 */
[----:B-1----:R-:W-:-:S02]  /*1bf00*/  IADD3 R2, P3, R14, UR50, RZ ;  /* 0x000000320e027c10 */ /* 0x002fc4000ff7e0ff */
[----:B--2---:R-:W-:-:S03]  /*1bf10*/  IADD3.X R7, R13, UR38, RZ, P2, !PT ;  /* 0x000000260d077c10 */ /* 0x004fc600097fe4ff */
[----:B------:R1:W-:Y:S01]  /*1bf20*/  STL [R1+0xfa8], R2 ;  /* 0x000fa80201007387 */ /* 0x0003e20000100800 */
[----:B---3--:R-:W-:-:S03]  /*1bf30*/  IADD3 R6, P2, R12, UR21, RZ ;  /* 0x000000150c067c10 */ /* 0x008fc6000ff5e0ff */
[----:B------:R2:W-:Y:S04]  /*1bf40*/  STL [R1+0xf74], R7 ;  /* 0x000f740701007387 */ /* 0x0005e80000100800 */
[----:B------:R3:W-:Y:S01]  /*1bf50*/  STL [R1+0xfb0], R6 ;  /* 0x000fb00601007387 */ /* 0x0007e20000100800 */
[----:B-1----:R-:W-:Y:S02]  /*1bf60*/  IADD3.X R2, R5, UR38, RZ, P1, !PT ;  /* 0x0000002605027c10 */ /* 0x002fe40008ffe4ff */
[----:B--2---:R-:W-:-:S03]  /*1bf70*/  IADD3.X R7, R13, UR39, RZ, P0, !PT ;  /* 0x000000270d077c10 */ /* 0x004fc600087fe4ff */
[----:B------:R1:W-:Y:S01]  /*1bf80*/  STL [R1+0xf7c], R2 ;  /* 0x000f7c0201007387 */ /* 0x0003e20000100800 */
[----:B---3--:R-:W-:-:S03]  /*1bf90*/  IADD3.X R6, R5, UR39, RZ, P5, !PT ;  /* 0x0000002705067c10 */ /* 0x008fc6000affe4ff */
        /* <DEDUP_REMOVED lines=8> */
[----:B-1----:R-:W-:-:S05]  /*1c020*/  IADD3.X R2, R5, UR30, RZ, P2, !PT ;  /* 0x0000001e05027c10 */ /* 0x002fca00097fe4ff */
[----:B------:R0:W-:Y:S02]  /*1c030*/  STL [R1+0xfac], R2 ;  /* 0x000fac0201007387 */ /* 0x0001e40000100800 */
.L_x_2:
[----:B------:R-:W-:Y:S04]  /*1c040*/  STL [R1+0x1fcc], R89 ;  /* 0x001fcc5901007387 */ /* 0x000fe80000100800 */
        /* <DEDUP_REMOVED lines=63> */
[----:B-1----:R1:W-:Y:S04]  /*1c440*/  STL [R1+0x1ecc], R25 ;  /* 0x001ecc1901007387 */ /* 0x0023e80000100800 */
[----:B-1----:R-:W2:Y:S04]  /*1c450*/  LDL.LU R25, [R1+0x8a8] ;  /* 0x0008a80001197983 */ /* 0x002ea80000300800 */
[----:B------:R-:W-:Y:S04]  /*1c460*/  STL [R1+0x1ec8], R244 ;  /* 0x001ec8f401007387 */ /* 0x000fe80000100800 */
[----:B------:R-:W-:Y:S04]  /*1c470*/  STL [R1+0x1ec4], R238 ;  /* 0x001ec4ee01007387 */ /* 0x000fe80000100800 */
[----:B------:R-:W-:Y:S04]  /*1c480*/  STL [R1+0x1ec0], R231 ;  /* 0x001ec0e701007387 */ /* 0x000fe80000100800 */
[----:B------:R1:W-:Y:S04]  /*1c490*/  STL [R1+0x19c4], R125 ;  /* 0x0019c47d01007387 */ /* 0x0003e80000100800 */
[----:B-1----:R-:W3:Y:S04]  /*1c4a0*/  LDL.LU R125, [R1+0x16cc] ;  /* 0x0016cc00017d7983 */ /* 0x002ee80000300800 */
[----:B------:R1:W-:Y:S04]  /*1c4b0*/  STL [R1+0x19c0], R126 ;  /* 0x0019c07e01007387 */ /* 0x0003e80000100800 */
[----:B-1----:R-:W4:Y:S04]  /*1c4c0*/  LDL.LU R126, [R1+0x16f0] ;  /* 0x0016f000017e7983 */ /* 0x002f280000300800 */
[----:B------:R1:W-:Y:S04]  /*1c4d0*/  STL [R1+0x19bc], R127 ;  /* 0x0019bc7f01007387 */ /* 0x0003e80000100800 */
[----:B-1----:R-:W3:Y:S04]  /*1c4e0*/  LDL.LU R127, [R1+0x16c4] ;  /* 0x0016c400017f7983 */ /* 0x002ee80000300800 */
        /* <DEDUP_REMOVED lines=46> */
[----:B------:R1:W-:Y:S01]  /*1c7d0*/  STL [R1+0x195c], R151 ;  /* 0x00195c9701007387 */ /* 0x0003e20000100800 */
[----:B0-----:R-:W-:-:S03]  /*1c7e0*/  MOV R2, UR49 ;  /* 0x0000003100027c02 */ /* 0x001fc60008000f00 */
[----:B-1----:R-:W3:Y:S01]  /*1c7f0*/  LDL.LU R151, [R1+0x1664] ;  /* 0x0016640001977983 */ /* 0x002ee20000300800 */
[----:B------:R-:W-:Y:S02]  /*1c800*/  MOV R6, UR7 ;  /* 0x0000000700067c02 */ /* 0x000fe40008000f00 */
[----:B------:R-:W-:Y:S01]  /*1c810*/  PRMT R89, RZ, 0x7610, R89 ;  /* 0x00007610ff597816 */ /* 0x000fe20000000059 */
[----:B-----5:R-:W-:Y:S01]  /*1c820*/  STL [R1+0x190c], R4 ;  /* 0x00190c0401007387 */ /* 0x020fe20000100800 */
[----:B------:R-:W-:Y:S02]  /*1c830*/  PRMT R86, RZ, 0x7610, R86 ;  /* 0x00007610ff567816 */ /* 0x000fe40000000056 */
[----:B------:R-:W-:Y:S01]  /*1c840*/  PRMT R87, RZ, 0x7610, R87 ;  /* 0x00007610ff577816 */ /* 0x000fe20000000057 */
[----:B------:R-:W-:Y:S01]  /*1c850*/  STL [R1+0x1e9c], R4 ;  /* 0x001e9c0401007387 */ /* 0x000fe20000100800 */
[----:B------:R-:W-:Y:S02]  /*1c860*/  PRMT R84, RZ, 0x7610, R84 ;  /* 0x00007610ff547816 */ /* 0x000fe40000000054 */
[----:B------:R-:W-:Y:S01]  /*1c870*/  PRMT R85, RZ, 0x7610, R85 ;  /* 0x00007610ff557816 */ /* 0x000fe20000000055 */
[----:B------:R-:W-:Y:S01]  /*1c880*/  STL [R1+0x1ea0], R4 ;  /* 0x001ea00401007387 */ /* 0x000fe20000100800 */
[----:B------:R-:W-:-:S02]  /*1c890*/  PRMT R82, RZ, 0x7610, R82 ;  /* 0x00007610ff527816 */ /* 0x000fc40000000052 */
[----:B------:R-:W-:Y:S01]  /*1c8a0*/  PRMT R83, RZ, 0x7610, R83 ;  /* 0x00007610ff537816 */ /* 0x000fe20000000053 */
[----:B------:R-:W-:Y:S01]  /*1c8b0*/  STL [R1+0x1ea4], R4 ;  /* 0x001ea40401007387 */ /* 0x000fe20000100800 */
        /* <DEDUP_REMOVED lines=23> */
[----:B------:R0:W-:Y:S01]  /*1ca30*/  STL [R1+0x1904], R0 ;  /* 0x0019040001007387 */ /* 0x0001e20000100800 */
[----:B------:R-:W-:-:S02]  /*1ca40*/  PRMT R69, RZ, 0x7610, R69 ;  /* 0x00007610ff457816 */ /* 0x000fc40000000045 */
[----:B------:R-:W-:Y:S01]  /*1ca50*/  PRMT R243, RZ, 0x7610, R243 ;  /* 0x00007610fff37816 */ /* 0x000fe200000000f3 */
[----:B------:R1:W-:Y:S01]  /*1ca60*/  STL [R1+0x18f8], R2 ;  /* 0x0018f80201007387 */ /* 0x0003e20000100800 */
[----:B------:R-:W-:Y:S02]  /*1ca70*/  PRMT R66, RZ, 0x7610, R66 ;  /* 0x00007610ff427816 */ /* 0x000fe40000000042 */
[----:B------:R-:W-:Y:S02]  /*1ca80*/  PRMT R237, RZ, 0x7610, R237 ;  /* 0x00007610ffed7816 */ /* 0x000fe400000000ed */
[----:B------:R-:W-:Y:S02]  /*1ca90*/  PRMT R67, RZ, 0x7610, R67 ;  /* 0x00007610ff437816 */ /* 0x000fe40000000043 */
[----:B0-----:R-:W-:Y:S02]  /*1caa0*/  MOV R0, UR48 ;  /* 0x0000003000007c02 */ /* 0x001fe40008000f00 */
[----:B------:R-:W-:-:S02]  /*1cab0*/  PRMT R11, RZ, 0x7610, R11 ;  /* 0x00007610ff0b7816 */ /* 0x000fc4000000000b */
[----:B-1----:R-:W-:Y:S01]  /*1cac0*/  MOV R2, UR52 ;  /* 0x0000003400027c02 */ /* 0x002fe20008000f00 */
[----:B------:R0:W-:Y:S01]  /*1cad0*/  STL [R1+0x18f4], R0 ;  /* 0x0018f40001007387 */ /* 0x0001e20000100800 */
[----:B------:R-:W-:Y:S02]  /*1cae0*/  PRMT R64, RZ, 0x7610, R64 ;  /* 0x00007610ff407816 */ /* 0x000fe40000000040 */
[----:B------:R-:W-:Y:S01]  /*1caf0*/  PRMT R10, RZ, 0x7610, R10 ;  /* 0x00007610ff0a7816 */ /* 0x000fe2000000000a */
[----:B------:R1:W-:Y:S01]  /*1cb00*/  STL [R1+0x18ec], R2 ;  /* 0x0018ec0201007387 */ /* 0x0003e20000100800 */
[----:B------:R-:W-:Y:S02]  /*1cb10*/  PRMT R65, RZ, 0x7610, R65 ;  /* 0x00007610ff417816 */ /* 0x000fe40000000041 */
[----:B------:R-:W-:Y:S01]  /*1cb20*/  PRMT R62, RZ, 0x7610, R62 ;  /* 0x00007610ff3e7816 */ /* 0x000fe2000000003e */
[----:B------:R2:W-:Y:S01]  /*1cb30*/  STL [R1+0x18e8], R6 ;  /* 0x0018e80601007387 */ /* 0x0005e20000100800 */
[----:B------:R-:W-:-:S02]  /*1cb40*/  PRMT R63, RZ, 0x7610, R63 ;  /* 0x00007610ff3f7816 */ /* 0x000fc4000000003f */
[----:B0-----:R-:W-:Y:S02]  /*1cb50*/  MOV R0, UR6 ;  /* 0x0000000600007c02 */ /* 0x001fe40008000f00 */
[----:B------:R-:W-:Y:S02]  /*1cb60*/  PRMT R60, RZ, 0x7610, R60 ;  /* 0x00007610ff3c7816 */ /* 0x000fe4000000003c */
[----:B-1----:R-:W-:Y:S01]  /*1cb70*/  MOV R2, UR5 ;  /* 0x0000000500027c02 */ /* 0x002fe20008000f00 */
[----:B------:R0:W-:Y:S01]  /*1cb80*/  STL [R1+0x18e4], R0 ;  /* 0x0018e40001007387 */ /* 0x0001e20000100800 */
[----:B------:R-:W-:Y:S02]  /*1cb90*/  PRMT R61, RZ, 0x7610, R61 ;  /* 0x00007610ff3d7816 */ /* 0x000fe4000000003d */
[----:B--2---:R-:W-:Y:S02]  /*1cba0*/  MOV R6, UR4 ;  /* 0x0000000400067c02 */ /* 0x004fe40008000f00 */
[----:B------:R-:W-:-:S02]  /*1cbb0*/  PRMT R58, RZ, 0x7610, R58 ;  /* 0x00007610ff3a7816 */ /* 0x000fc4000000003a */
[----:B------:R-:W-:Y:S02]  /*1cbc0*/  PRMT R59, RZ, 0x7610, R59 ;  /* 0x00007610ff3b7816 */ /* 0x000fe4000000003b */
[----:B------:R-:W-:Y:S01]  /*1cbd0*/  PRMT R252, RZ, 0x7610, R252 ;  /* 0x00007610fffc7816 */ /* 0x000fe200000000fc */
[----:B0-----:R-:W2:Y:S01]  /*1cbe0*/  LDL R0, [R1+0xfac] ;  /* 0x000fac0001007983 */ /* 0x001ea20000100800 */
[----:B------:R-:W-:Y:S02]  /*1cbf0*/  PRMT R56, RZ, 0x7610, R56 ;  /* 0x00007610ff387816 */ /* 0x000fe40000000038 */
[----:B------:R-:W-:Y:S01]  /*1cc00*/  PRMT R248, RZ, 0x7610, R248 ;  /* 0x00007610fff87816 */ /* 0x000fe200000000f8 */
[----:B------:R0:W-:Y:S01]  /*1cc10*/  STL [R1+0x18e0], R2 ;  /* 0x0018e00201007387 */ /* 0x0001e20000100800 */
[----:B------:R-:W-:Y:S02]  /*1cc20*/  PRMT R242, RZ, 0x7610, R242 ;  /* 0x00007610fff27816 */ /* 0x000fe400000000f2 */
[----:B------:R-:W-:-:S02]  /*1cc30*/  PRMT R57, RZ, 0x7610, R57 ;  /* 0x00007610ff397816 */ /* 0x000fc40000000039 */
[----:B------:R-:W-:Y:S02]  /*1cc40*/  PRMT R236, RZ, 0x7610, R236 ;  /* 0x00007610ffec7816 */ /* 0x000fe400000000ec */
[----:B------:R-:W-:Y:S02]  /*1cc50*/  PRMT R54, RZ, 0x7610, R54 ;  /* 0x00007610ff367816 */ /* 0x000fe40000000036 */
[----:B------:R-:W-:Y:S01]  /*1cc60*/  PRMT R230, RZ, 0x7610, R230 ;  /* 0x00007610ffe67816 */ /* 0x000fe200000000e6 */
[----:B0-----:R-:W0:Y:S01]  /*1cc70*/  LDC R2, c[0x0][0x230] ;  /* 0x00008c00ff027b82 */ /* 0x001e220000000800 */
[----:B------:R1:W-:Y:S01]  /*1cc80*/  STL [R1+0x18dc], R6 ;  /* 0x0018dc0601007387 */ /* 0x0003e20000100800 */
[----:B------:R-:W-:Y:S02]  /*1cc90*/  PRMT R55, RZ, 0x7610, R55 ;  /* 0x00007610ff377816 */ /* 0x000fe40000000037 */
[----:B------:R-:W-:Y:S01]  /*1cca0*/  PRMT R225, RZ, 0x7610, R225 ;  /* 0x00007610ffe17816 */ /* 0x000fe200000000e1 */
[----:B------:R4:W-:Y:S01]  /*1ccb0*/  STL [R1+0x1dd8], R12 ;  /* 0x001dd80c01007387 */ /* 0x0009e20000100800 */
[----:B------:R-:W-:-:S02]  /*1ccc0*/  PRMT R52, RZ, 0x7610, R52 ;  /* 0x00007610ff347816 */ /* 0x000fc40000000034 */
[----:B------:R-:W-:Y:S02]  /*1ccd0*/  PRMT R219, RZ, 0x7610, R219 ;  /* 0x00007610ffdb7816 */ /* 0x000fe400000000db */
[----:B------:R-:W-:Y:S02]  /*1cce0*/  PRMT R251, RZ, 0x7610, R251 ;  /* 0x00007610fffb7816 */ /* 0x000fe400000000fb */
[----:B------:R-:W-:Y:S02]  /*1ccf0*/  PRMT R213, RZ, 0x7610, R213 ;  /* 0x00007610ffd57816 */ /* 0x000fe400000000d5 */
[----:B------:R-:W-:Y:S02]  /*1cd00*/  PRMT R247, RZ, 0x7610, R247 ;  /* 0x00007610fff77816 */ /* 0x000fe400000000f7 */
[----:B------:R-:W-:Y:S02]  /*1cd10*/  PRMT R208, RZ, 0x7610, R208 ;  /* 0x00007610ffd07816 */ /* 0x000fe400000000d0 */
[----:B------:R-:W-:-:S02]  /*1cd20*/  PRMT R241, RZ, 0x7610, R241 ;  /* 0x00007610fff17816 */ /* 0x000fc400000000f1 */
[----:B------:R-:W-:Y:S02]  /*1cd30*/  PRMT R203, RZ, 0x7610, R203 ;  /* 0x00007610ffcb7816 */ /* 0x000fe400000000cb */
[----:B------:R-:W-:Y:S01]  /*1cd40*/  PRMT R235, RZ, 0x7610, R235 ;  /* 0x00007610ffeb7816 */ /* 0x000fe200000000eb */
[----:B0-----:R-:W-:Y:S01]  /*1cd50*/  IMAD R2, R25, -0x80, R2 ;  /* 0xffffff8019027824 */ /* 0x001fe200078e0202 */
[----:B------:R-:W-:Y:S02]  /*1cd60*/  PRMT R198, RZ, 0x7610, R198 ;  /* 0x00007610ffc67816 */ /* 0x000fe400000000c6 */
[----:B------:R-:W-:Y:S02]  /*1cd70*/  PRMT R229, RZ, 0x7610, R229 ;  /* 0x00007610ffe57816 */ /* 0x000fe400000000e5 */
[----:B------:R-:W-:Y:S02]  /*1cd80*/  ISETP.GT.AND P0, PT, R2, RZ, PT ;  /* 0x000000ff0200720c */ /* 0x000fe40003f04270 */
[----:B------:R-:W-:-:S02]  /*1cd90*/  PRMT R193, RZ, 0x7610, R193 ;  /* 0x00007610ffc17816 */ /* 0x000fc400000000c1 */
[----:B------:R-:W-:Y:S02]  /*1cda0*/  PRMT R224, RZ, 0x7610, R224 ;  /* 0x00007610ffe07816 */ /* 0x000fe400000000e0 */
[----:B------:R-:W-:Y:S02]  /*1cdb0*/  PRMT R188, RZ, 0x7610, R188 ;  /* 0x00007610ffbc7816 */ /* 0x000fe400000000bc */
[----:B------:R-:W-:Y:S02]  /*1cdc0*/  PRMT R218, RZ, 0x7610, R218 ;  /* 0x00007610ffda7816 */ /* 0x000fe400000000da */
[----:B------:R-:W-:Y:S02]  /*1cdd0*/  PRMT R223, RZ, 0x7610, R223 ;  /* 0x00007610ffdf7816 */ /* 0x000fe400000000df */
[----:B------:R-:W-:Y:S01]  /*1cde0*/  PRMT R53, RZ, 0x7610, R53 ;  /* 0x00007610ff357816 */ /* 0x000fe20000000035 */
[----:B-1----:R-:W-:Y:S01]  /*1cdf0*/  @P0 IMAD.MOV.U32 R6, RZ, RZ, R12 ;  /* 0x000000ffff060224 */ /* 0x002fe200078e000c */
[----:B------:R-:W-:Y:S01]  /*1ce00*/  PRMT R217, RZ, 0x7610, R217 ;  /* 0x00007610ffd97816 */ /* 0x000fe200000000d9 */
[----:B----4-:R-:W4:Y:S01]  /*1ce10*/  LDL.LU R12, [R1+0xfb0] ;  /* 0x000fb000010c7983 */ /* 0x010f220000300800 */
[----:B------:R-:W-:Y:S01]  /*1ce20*/  ISETP.GT.AND P1, PT, R2, 0x1, PT ;  /* 0x000000010200780c */ /* 0x000fe20003f24270 */
[----:B------:R-:W-:Y:S01]  /*1ce30*/  @P0 IMAD.MOV.U32 R7, RZ, RZ, R5 ;  /* 0x000000ffff070224 */ /* 0x000fe200078e0005 */
[----:B------:R-:W-:-:S02]  /*1ce40*/  PRMT R250, RZ, 0x7610, R250 ;  /* 0x00007610fffa7816 */ /* 0x000fc400000000fa */
[----:B------:R-:W-:Y:S02]  /*1ce50*/  PRMT R212, RZ, 0x7610, R212 ;  /* 0x00007610ffd47816 */ /* 0x000fe400000000d4 */
[----:B------:R0:W3:Y:S01]  /*1ce60*/  @P0 LDG.E.U8 R89, desc[UR56][R6.64] ;  /* 0x0000003806590981 */ /* 0x0000e2000c1e1100 */
[----:B------:R-:W-:Y:S02]  /*1ce70*/  PRMT R246, RZ, 0x7610, R246 ;  /* 0x00007610fff67816 */ /* 0x000fe400000000f6 */
[----:B------:R-:W-:Y:S02]  /*1ce80*/  PRMT R207, RZ, 0x7610, R207 ;  /* 0x00007610ffcf7816 */ /* 0x000fe400000000cf */
[----:B------:R-:W-:Y:S02]  /*1ce90*/  PRMT R240, RZ, 0x7610, R240 ;  /* 0x00007610fff07816 */ /* 0x000fe400000000f0 */
[----:B------:R-:W-:Y:S02]  /*1cea0*/  PRMT R202, RZ, 0x7610, R202 ;  /* 0x00007610ffca7816 */ /* 0x000fe400000000ca */
[----:B------:R-:W-:Y:S01]  /*1ceb0*/  PRMT R234, RZ, 0x7610, R234 ;  /* 0x00007610ffea7816 */ /* 0x000fe200000000ea */
[----:B0-----:R-:W-:Y:S01]  /*1cec0*/  @P0 IMAD.MOV.U32 R6, RZ, RZ, R14 ;  /* 0x000000ffff060224 */ /* 0x001fe200078e000e */
[----:B------:R-:W-:Y:S01]  /*1ced0*/  PRMT R197, RZ, 0x7610, R197 ;  /* 0x00007610ffc57816 */ /* 0x000fe200000000c5 */
        /* <DEDUP_REMOVED lines=101> */
[----:B------:R-:W-:Y:S01]  /*1d530*/  MOV R27, UR53 ;  /* 0x00000035001b7c02 */ /* 0x000fe20008000f00 */
[----:B--2---:R-:W-:Y:S02]  /*1d540*/  @P1 IMAD.MOV.U32 R7, RZ, RZ, R0 ;  /* 0x000000ffff071224 */ /* 0x004fe400078e0000 */
[----:B----4-:R-:W-:-:S05]  /*1d550*/  @P1 IMAD.MOV.U32 R6, RZ, RZ, R12 ;  /* 0x000000ffff061224 */ /* 0x010fca00078e000c */
[----:B------:R-:W2:Y:S04]  /*1d560*/  @P1 LDG.E.U8 R87, desc[UR56][R6.64] ;  /* 0x0000003806571981 */ /* 0x000ea8000c1e1100 */
[----:B------:R0:W-:Y:S04]  /*1d570*/  STL [R1+0x1bcc], R5 ;  /* 0x001bcc0501007387 */ /* 0x0001e80000100800 */
[----:B0-----:R-:W4:Y:S04]  /*1d580*/  LDL.LU R5, [R1+0xf98] ;  /* 0x000f980001057983 */ /* 0x001f280000300800 */
[----:B---3--:R0:W-:Y:S04]  /*1d590*/  STL [R1+0x674], R89 ;  /* 0x0006745901007387 */ /* 0x0081e80000100800 */
[----:B0-----:R-:W3:Y:S04]  /*1d5a0*/  LDL.LU R89, [R1+0x1fcc] ;  /* 0x001fcc0001597983 */ /* 0x001ee80000300800 */
[----:B------:R-:W-:Y:S04]  /*1d5b0*/  STL [R1+0x1e58], R14 ;  /* 0x001e580e01007387 */ /* 0x000fe80000100800 */
[----:B------:R0:W-:Y:S04]  /*1d5c0*/  STL [R1+0x1bc8], R13 ;  /* 0x001bc80d01007387 */ /* 0x0001e80000100800 */
[----:B------:R1:W-:Y:S01]  /*1d5d0*/  STL [R1+0x6ac], R86 ;  /* 0x0006ac5601007387 */ /* 0x0003e20000100800 */
[----:B0-----:R-:W-:-:S03]  /*1d5e0*/  IMAD.MOV.U32 R13, RZ, RZ, R25 ;  /* 0x000000ffff0d7224 */ /* 0x001fc600078e0019 */
[----:B-1----:R-:W3:Y:S04]  /*1d5f0*/  LDL.LU R86, [R1+0x1fc8] ;  /* 0x001fc80001567983 */ /* 0x002ee80000300800 */
[----:B------:R-:W3:Y:S04]  /*1d600*/  LDL.LU R25, [R1+0xf90] ;  /* 0x000f900001197983 */ /* 0x000ee80000300800 */
[----:B------:R-:W-:Y:S04]  /*1d610*/  STL [R1+0x1e84], R12 ;  /* 0x001e840c01007387 */ /* 0x000fe80000100800 */
[----:B------:R-:W3:Y:S04]  /*1d620*/  LDL.LU R0, [R1+0xf88] ;  /* 0x000f880001007983 */ /* 0x000ee80000300800 */
[----:B--2---:R0:W-:Y:S04]  /*1d630*/  STL [R1+0x664], R87 ;  /* 0x0006645701007387 */ /* 0x0041e80000100800 */
[----:B0-----:R-:W2:Y:S04]  /*1d640*/  LDL.LU R87, [R1+0x1fc4] ;  /* 0x001fc40001577983 */ /* 0x001ea80000300800 */
[----:B------:R-:W4:Y:S04]  /*1d650*/  LDL R6, [R1+0xfa4] ;  /* 0x000fa40001067983 */ /* 0x000f280000100800 */
[----:B------:R-:W4:Y:S02]  /*1d660*/  LDL R7, [R1+0xfa8] ;  /* 0x000fa80001077983 */ /* 0x000f240000100800 */
[----:B----4-:R-:W-:-:S04]  /*1d670*/  @P1 LOP3.LUT R7, R7, R6, RZ, 0x3c, !PT ;  /* 0x0000000607071212 */ /* 0x010fc800078e3cff */
[----:B------:R-:W-:-:S04]  /*1d680*/  @P1 LOP3.LUT R6, R7, R6, RZ, 0x3c, !PT ;  /* 0x0000000607061212 */ /* 0x000fc800078e3cff */
[----:B------:R-:W-:-:S05]  /*1d690*/  @P1 LOP3.LUT R7, R7, R6, RZ, 0x3c, !PT ;  /* 0x0000000607071212 */ /* 0x000fca00078e3cff */
[----:B------:R-:W4:Y:S01]  /*1d6a0*/  @P1 LDG.E.U8 R84, desc[UR56][R6.64] ;  /* 0x0000003806541981 */ /* 0x000f22000c1e1100 */
[----:B------:R-:W-:-:S03]  /*1d6b0*/  ISETP.GT.AND P2, PT, R2, 0x2, PT ;  /* 0x000000020200780c */ /* 0x000fc60003f44270 */
[----:B----4-:R0:W-:Y:S04]  /*1d6c0*/  STL [R1+0x6a8], R84 ;  /* 0x0006a85401007387 */ /* 0x0101e80000100800 */
[----:B0-----:R-:W4:Y:S04]  /*1d6d0*/  LDL.LU R84, [R1+0x1fc0] ;  /* 0x001fc00001547983 */ /* 0x001f280000300800 */
[----:B------:R-:W3:Y:S04]  /*1d6e0*/  LDL R6, [R1+0xf9c] ;  /* 0x000f9c0001067983 */ /* 0x000ee80000100800 */
[----:B------:R-:W3:Y:S02]  /*1d6f0*/  LDL R7, [R1+0xfa0] ;  /* 0x000fa00001077983 */ /* 0x000ee40000100800 */
[----:B---3--:R-:W-:-:S04]  /*1d700*/  @P2 LOP3.LUT R7, R7, R6, RZ, 0x3c, !PT ;  /* 0x0000000607072212 */ /* 0x008fc800078e3cff */
[----:B------:R-:W-:-:S04]  /*1d710*/  @P2 LOP3.LUT R6, R7, R6, RZ, 0x3c, !PT ;  /* 0x0000000607062212 */ /* 0x000fc800078e3cff */
[----:B------:R-:W-:-:S05]  /*1d720*/  @P2 LOP3.LUT R7, R7, R6, RZ, 0x3c, !PT ;  /* 0x0000000607072212 */ /* 0x000fca00078e3cff */
[----:B------:R-:W3:Y:S04]  /*1d730*/  @P2 LDG.E.U8 R85, desc[UR56][R6.64] ;  /* 0x0000003806552981 */ /* 0x000ee8000c1e1100 */
[----:B---3--:R0:W-:Y:S04]  /*1d740*/  STL [R1+0x660], R85 ;  /* 0x0006605501007387 */ /* 0x0081e80000100800 */
[----:B0-----:R-:W4:Y:S04]  /*1d750*/  LDL.LU R85, [R1+0x1fbc] ;  /* 0x001fbc0001557983 */ /* 0x001f280000300800 */
[----:B------:R-:W3:Y:S01]  /*1d760*/  LDL R7, [R1+0xf94] ;  /* 0x000f940001077983 */ /* 0x000ee20000100800 */
[----:B------:R-:W-:-:S05]  /*1d770*/  @P2 IMAD.MOV.U32 R6, RZ, RZ, R5 ;  /* 0x000000ffff062224 */ /* 0x000fca00078e0005 */
[----:B---3--:R-:W3:Y:S04]  /*1d780*/  @P2 LDG.E.U8 R82, desc[UR56][R6.64] ;  /* 0x0000003806522981 */ /* 0x008ee8000c1e1100 */
[----:B------:R-:W-:Y:S01]  /*1d790*/  STL [R1+0x1bd0], R5 ;  /* 0x001bd00501007387 */ /* 0x000fe20000100800 */
[----:B------:R-:W-:-:S03]  /*1d7a0*/  ISETP.GT.AND P0, PT, R2, 0x3, PT ;  /* 0x000000030200780c */ /* 0x000fc60003f04270 */
[----:B---3--:R0:W-:Y:S04]  /*1d7b0*/  STL [R1+0x6a4], R82 ;  /* 0x0006a45201007387 */ /* 0x0081e80000100800 */
[----:B0-----:R-:W3:Y:S04]  /*1d7c0*/  LDL.LU R82, [R1+0x1fb8] ;  /* 0x001fb80001527983 */ /* 0x001ee80000300800 */
[----:B------:R-:W2:Y:S02]  /*1d7d0*/  LDL R7, [R1+0xf8c] ;  /* 0x000f8c0001077983 */ /* 0x000ea40000100800 */
[----:B------:R-:W-:-:S05]  /*1d7e0*/  @P0 IMAD.MOV.U32 R6, RZ, RZ, R25 ;  /* 0x000000ffff060224 */ /* 0x000fca00078e0019 */
[----:B--2---:R-:W2:Y:S04]  /*1d7f0*/  @P0 LDG.E.U8 R83, desc[UR56][R6.64] ;  /* 0x0000003806530981 */ /* 0x004ea8000c1e1100 */
[----:B--2---:R0:W-:Y:S04]  /*1d800*/  STL [R1+0x650], R83 ;  /* 0x0006505301007387 */ /* 0x0041e80000100800 */
[----:B0-----:R-:W3:Y:S04]  /*1d810*/  LDL.LU R83, [R1+0x1fb4] ;  /* 0x001fb40001537983 */ /* 0x001ee80000300800 */
[----:B------:R-:W2:Y:S01]  /*1d820*/  LDL R7, [R1+0xf84] ;  /* 0x000f840001077983 */ /* 0x000ea20000100800 */
[----:B------:R-:W-:-:S05]  /*1d830*/  @P0 IMAD.MOV.U32 R6, RZ, RZ, R0 ;  /* 0x000000ffff060224 */ /* 0x000fca00078e0000 */
[----:B--2---:R-:W2:Y:S04]  /*1d840*/  @P0 LDG.E.U8 R80, desc[UR56][R6.64] ;  /* 0x0000003806500981 */ /* 0x004ea8000c1e1100 */
[----:B------:R-:W-:Y:S01]  /*1d850*/  STL [R1+0x1e5c], R0 ;  /* 0x001e5c0001007387 */ /* 0x000fe20000100800 */
[----:B------:R-:W-:-:S03]  /*1d860*/  ISETP.GT.AND P1, PT, R2, 0x4, PT ;  /* 0x000000040200780c */ /* 0x000fc60003f24270 */
[----:B--2---:R0:W-:Y:S04]  /*1d870*/  STL [R1+0x6a0], R80 ;  /* 0x0006a05001007387 */ /* 0x0041e80000100800 */
[----:B0-----:R-:W2:Y:S04]  /*1d880*/  LDL.LU R80, [R1+0x1fb0] ;  /* 0x001fb00001507983 */ /* 0x001ea80000300800 */
[----:B------:R-:W4:Y:S04]  /*1d890*/  LDL R6, [R1+0xf7c] ;  /* 0x000f7c0001067983 */ /* 0x000f280000100800 */
[----:B------:R-:W4:Y:S02]  /*1d8a0*/  LDL R7, [R1+0xf80] ;  /* 0x000f800001077983 */ /* 0x000f240000100800 */
[----:B----4-:R-:W-:-:S04]  /*1d8b0*/  @P1 LOP3.LUT R7, R7, R6, RZ, 0x3c, !PT ;  /* 0x0000000607071212 */ /* 0x010fc800078e3cff */
[----:B------:R-:W-:-:S04]  /*1d8c0*/  @P1 LOP3.LUT R6, R7, R6, RZ, 0x3c, !PT ;  /* 0x0000000607061212 */ /* 0x000fc800078e3cff */
[----:B------:R-:W-:-:S05]  /*1d8d0*/  @P1 LOP3.LUT R7, R7, R6, RZ, 0x3c, !PT ;  /* 0x0000000607071212 */ /* 0x000fca00078e3cff */
[----:B------:R-:W4:Y:S04]  /*1d8e0*/  @P1 LDG.E.U8 R81, desc[UR56][R6.64] ;  /* 0x0000003806511981 */ /* 0x000f28000c1e1100 */
[----:B----4-:R0:W-:Y:S04]  /*1d8f0*/  STL [R1+0x64c], R81 ;  /* 0x00064c5101007387 */ /* 0x0101e80000100800 */
        /* <DEDUP_REMOVED lines=18> */
[----:B------:R-:W3:Y:S04]  /*1da20*/  LDL R6, [R1+0xf64] ;  /* 0x000f640001067983 */ /* 0x000ee80000100800 */
[----:B------:R-:W3:Y:S02]  /*1da30*/  LDL R7, [R1+0xf68] ;  /* 0x000f680001077983 */ /* 0x000ee40000100800 */
[----:B---3--:R-:W-:-:S04]  /*1da40*/  @P2 LOP3.LUT R7, R7, R6, RZ, 0x3c, !PT ;  /* 0x0000000607072212 */ /* 0x008fc800078e3cff */
[----:B------:R-:W-:-:S04]  /*1da50*/  @P2 LOP3.LUT R6, R7, R6, RZ, 0x3c, !PT ;  /* 0x0000000607062212 */ /* 0x000fc800078e3cff */
[----:B------:R-:W-:-:S05]  /*1da60*/  @P2 LOP3.LUT R7, R7, R6, RZ, 0x3c, !PT ;  /* 0x0000000607072212 */ /* 0x000fca00078e3cff */
[----:B------:R-:W3:Y:S01]  /*1da70*/  @P2 LDG.E.U8 R76, desc[UR56][R6.64] ;  /* 0x00000038064c2981 */ /* 0x000ee2000c1e1100 */
[----:B------:R-:W-:-:S03]  /*1da80*/  ISETP.GT.AND P0, PT, R2, 0x6, PT ;  /* 0x000000060200780c */ /* 0x000fc60003f04270 */
[----:B---3--:R0:W-:Y:S04]  /*1da90*/  STL [R1+0x698], R76 ;  /* 0x0006984c01007387 */ /* 0x0081e80000100800 */
[----:B0-----:R-:W3:Y:S04]  /*1daa0*/  LDL.LU R76, [R1+0x1fa0] ;  /* 0x001fa000014c7983 */ /* 0x001ee80000300800 */
[----:B------:R-:W2:Y:S04]  /*1dab0*/  LDL R6, [R1+0xf5c] ;  /* 0x000f5c0001067983 */ /* 0x000ea80000100800 */
[----:B------:R-:W2:Y:S02]  /*1dac0*/  LDL R7, [R1+0xf60] ;  /* 0x000f600001077983 */ /* 0x000ea40000100800 */
[----:B--2---:R-:W-:-:S04]  /*1dad0*/  @P0 LOP3.LUT R7, R7, R6, RZ, 0x3c, !PT ;  /* 0x0000000607070212 */ /* 0x004fc800078e3cff */
[----:B------:R-:W-:-:S04]  /*1dae0*/  @P0 LOP3.LUT R6, R7, R6, RZ, 0x3c, !PT ;  /* 0x0000000607060212 */ /* 0x000fc800078e3cff */
[----:B------:R-:W-:-:S05]  /*1daf0*/  @P0 LOP3.LUT R7, R7, R6, RZ, 0x3c, !PT ;  /* 0x0000000607070212 */ /* 0x000fca00078e3cff */
[----:B------:R-:W2:Y:S04]  /*1db00*/  @P0 LDG.E.U8 R77, desc[UR56][R6.64] ;  /* 0x00000038064d0981 */ /* 0x000ea8000c1e1100 */
[----:B--2---:R0:W-:Y:S04]  /*1db10*/  STL [R1+0x634], R77 ;  /* 0x0006344d01007387 */ /* 0x0041e80000100800 */
[----:B0-----:R-:W3:Y:S04]  /*1db20*/  LDL.LU R77, [R1+0x1f9c] ;  /* 0x001f9c00014d7983 */ /* 0x001ee80000300800 */
[----:B------:R-:W2:Y:S04]  /*1db30*/  LDL R6, [R1+0xf54] ;  /* 0x000f540001067983 */ /* 0x000ea80000100800 */
[----:B------:R-:W2:Y:S02]  /*1db40*/  LDL R7, [R1+0xf58] ;  /* 0x000f580001077983 */ /* 0x000ea40000100800 */
[----:B--2---:R-:W-:-:S04]  /*1db50*/  @P0 LOP3.LUT R7, R7, R6, RZ, 0x3c, !PT ;  /* 0x0000000607070212 */ /* 0x004fc800078e3cff */
[----:B------:R-:W-:-:S04]  /*1db60*/  @P0 LOP3.LUT R6, R7, R6, RZ, 0x3c, !PT ;  /* 0x0000000607060212 */ /* 0x000fc800078e3cff */
[----:B------:R-:W-:-:S05]  /*1db70*/  @P0 LOP3.LUT R7, R7, R6, RZ, 0x3c, !PT ;  /* 0x0000000607070212 */ /* 0x000fca00078e3cff */
[----:B------:R-:W2:Y:S01]  /*1db80*/  @P0 LDG.E.U8 R74, desc[UR56][R6.64] ;  /* 0x00000038064a0981 */ /* 0x000ea2000c1e1100 */
        /* <DEDUP_REMOVED lines=25> */
[----:B------:R0:W3:Y:S04]  /*1dd20*/  @P2 LDG.E.U8 R9, desc[UR56][R6.64] ;  /* 0x0000003806092981 */ /* 0x0000e8000c1e1100 */
[----:B------:R-:W0:Y:S04]  /*1dd30*/  LDL R6, [R1+0xf34] ;  /* 0x000f340001067983 */ /* 0x000e280000100800 */
[----:B------:R-:W0:Y:S02]  /*1dd40*/  LDL R7, [R1+0xf38] ;  /* 0x000f380001077983 */ /* 0x000e240000100800 */
[----:B0-----:R-:W-:-:S04]  /*1dd50*/  @P2 LOP3.LUT R7, R7, R6, RZ, 0x3c, !PT ;  /* 0x0000000607072212 */ /* 0x001fc800078e3cff */
[----:B------:R-:W-:-:S04]  /*1dd60*/  @P2 LOP3.LUT R6, R7, R6, RZ, 0x3c, !PT ;  /* 0x0000000607062212 */ /* 0x000fc800078e3cff */
[----:B------:R-:W-:-:S05]  /*1dd70*/  @P2 LOP3.LUT R7, R7, R6, RZ, 0x3c, !PT ;  /* 0x0000000607072212 */ /* 0x000fca00078e3cff */
[----:B------:R-:W2:Y:S01]  /*1dd80*/  @P2 LDG.E.U8 R73, desc[UR56][R6.64] ;  /* 0x0000003806492981 */ /* 0x000ea2000c1e1100 */
[----:B------:R-:W-:-:S03]  /*1dd90*/  ISETP.GT.AND P0, PT, R2, 0x9, PT ;  /* 0x000000090200780c */ /* 0x000fc60003f04270 */
[----:B--2---:R0:W-:Y:S04]  /*1dda0*/  STL [R1+0x68c], R73 ;  /* 0x00068c4901007387 */ /* 0x0041e80000100800 */
[----:B0-----:R-:W4:Y:S04]  /*1ddb0*/  LDL.LU R73, [R1+0x1f8c] ;  /* 0x001f8c0001497983 */ /* 0x001f280000300800 */
[----:B------:R-:W2:Y:S04]  /*1ddc0*/  LDL R6, [R1+0xf2c] ;  /* 0x000f2c0001067983 */ /* 0x000ea80000100800 */
[----:B------:R-:W2:Y:S02]  /*1ddd0*/  LDL R7, [R1+0xf30] ;  /* 0x000f300001077983 */ /* 0x000ea40000100800 */
[----:B--2---:R-:W-:-:S04]  /*1dde0*/  @P0 LOP3.LUT R7, R7, R6, RZ, 0x3c, !PT ;  /* 0x0000000607070212 */ /* 0x004fc800078e3cff */
[----:B------:R-:W-:-:S04]  /*1ddf0*/  @P0 LOP3.LUT R6, R7, R6, RZ, 0x3c, !PT ;  /* 0x0000000607060212 */ /* 0x000fc800078e3cff */
[----:B------:R-:W-:-:S05]  /*1de00*/  @P0 LOP3.LUT R7, R7, R6, RZ, 0x3c, !PT ;  /* 0x0000000607070212 */ /* 0x000fca00078e3cff */
[----:B------:R0:W2:Y:S04]  /*1de10*/  @P0 LDG.E.U8 R8, desc[UR56][R6.64] ;  /* 0x0000003806080981 */ /* 0x0000a8000c1e1100 */
[----:B------:R-:W0:Y:S04]  /*1de20*/  LDL R6, [R1+0xf24] ;  /* 0x000f240001067983 */ /* 0x000e280000100800 */
[----:B------:R-:W0:Y:S02]  /*1de30*/  LDL R7, [R1+0xf28] ;  /* 0x000f280001077983 */ /* 0x000e240000100800 */
[----:B0-----:R-:W-:-:S04]  /*1de40*/  @P0 LOP3.LUT R7, R7, R6, RZ, 0x3c, !PT ;  /* 0x0000000607070212 */ /* 0x001fc800078e3cff */
[----:B------:R-:W-:-:S04]  /*1de50*/  @P0 LOP3.LUT R6, R7, R6, RZ, 0x3c, !PT ;  /* 0x0000000607060212 */ /* 0x000fc800078e3cff */
[----:B------:R-:W-:-:S05]  /*1de60*/  @P0 LOP3.LUT R7, R7, R6, RZ, 0x3c, !PT ;  /* 0x0000000607070212 */ /* 0x000fca00078e3cff */
[----:B------:R-:W3:Y:S01]  /*1de70*/  @P0 LDG.E.U8 R70, desc[UR56][R6.64] ;  /* 0x0000003806460981 */ /* 0x000ee2000c1e1100 */
[----:B------:R-:W-:-:S03]  /*1de80*/  ISETP.GT.AND P1, PT, R2, 0xa, PT ;  /* 0x0000000a0200780c */ /* 0x000fc60003f24270 */
[----:B---3--:R0:W-:Y:S04]  /*1de90*/  STL [R1+0x680], R70 ;  /* 0x0006804601007387 */ /* 0x0081e80000100800 */
[----:B0-----:R-:W3:Y:S04]  /*1dea0*/  LDL.LU R70, [R1+0x1f88] ;  /* 0x001f880001467983 */ /* 0x001ee80000300800 */
[----:B------:R-:W4:Y:S04]  /*1deb0*/  LDL R6, [R1+0xf1c] ;  /* 0x000f1c0001067983 */ /* 0x000f280000100800 */
[----:B------:R-:W4:Y:S02]  /*1dec0*/  LDL R7, [R1+0xf20] ;  /* 0x000f200001077983 */ /* 0x000f240000100800 */
[----:B----4-:R-:W-:-:S04]  /*1ded0*/  @P1 LOP3.LUT R7, R7, R6, RZ, 0x3c, !PT ;  /* 0x0000000607071212 */ /* 0x010fc800078e3cff */
[----:B------:R-:W-:-:S04]  /*1dee0*/  @P1 LOP3.LUT R6, R7, R6, RZ, 0x3c, !PT ;  /* 0x0000000607061212 */ /* 0x000fc800078e3cff */
[----:B------:R-:W-:-:S05]  /*1def0*/  @P1 LOP3.LUT R7, R7, R6, RZ, 0x3c, !PT ;  /* 0x0000000607071212 */ /* 0x000fca00078e3cff */
[----:B------:R-:W4:Y:S04]  /*1df00*/  @P1 LDG.E.U8 R71, desc[UR56][R6.64] ;  /* 0x0000003806471981 */ /* 0x000f28000c1e1100 */
[----:B----4-:R0:W-:Y:S04]  /*1df10*/  STL [R1+0x600], R71 ;  /* 0x0006004701007387 */ /* 0x0101e80000100800 */
[----:B0-----:R-:W3:Y:S04]  /*1df20*/  LDL.LU R71, [R1+0x1f84] ;  /* 0x001f840001477983 */ /* 0x001ee80000300800 */
        /* <DEDUP_REMOVED lines=44> */
[----:B------:R0:W4:Y:S04]  /*1e1f0*/  @P1 LDG.E.U8 R237, desc[UR56][R6.64] ;  /* 0x0000003806ed1981 */ /* 0x000128000c1e1100 */
        /* <DEDUP_REMOVED lines=8> */
[----:B0-----:R-:W2:Y:S04]  /*1e280*/  LDL.LU R67, [R1+0x1f74] ;  /* 0x001f740001437983 */ /* 0x001ea80000300800 */
        /* <DEDUP_REMOVED lines=103> */
[----:B------:R-:W0:Y:S01]  /*1e900*/  LDL R7, [R1+0xe78] ;  /* 0x000e780001077983 */ /* 0x000e220000100800 */
[----:B------:R-:W-:Y:S02]  /*1e910*/  PRMT R5, RZ, 0x7610, R5 ;  /* 0x00007610ff057816 */ /* 0x000fe40000000005 */
[----:B0-----:R-:W-:-:S04]  /*1e920*/  @P2 LOP3.LUT R7, R7, R6, RZ, 0x3c, !PT ;  /* 0x0000000607072212 */ /* 0x001fc800078e3cff */
[----:B------:R-:W-:-:S04]  /*1e930*/  @P2 LOP3.LUT R6, R7, R6, RZ, 0x3c, !PT ;  /* 0x0000000607062212 */ /* 0x000fc800078e3cff */
[----:B------:R-:W-:-:S05]  /*1e940*/  @P2 LOP3.LUT R7, R7, R6, RZ, 0x3c, !PT ;  /* 0x0000000607072212 */ /* 0x000fca00078e3cff */
[----:B------:R-:W3:Y:S04]  /*1e950*/  @P2 LDG.E.U8 R5, desc[UR56][R6.64] ;  /* 0x0000003806052981 */ /* 0x000ee8000c1e1100 */
[----:B------:R-:W2:Y:S04]  /*1e960*/  LDL R6, [R1+0xe6c] ;  /* 0x000e6c0001067983 */ /* 0x000ea80000100800 */
[----:B------:R-:W2:Y:S01]  /*1e970*/  LDL R7, [R1+0xe70] ;  /* 0x000e700001077983 */ /* 0x000ea20000100800 */
[----:B------:R-:W-:-:S03]  /*1e980*/  ISETP.GT.AND P0, PT, R2, 0x15, PT ;  /* 0x000000150200780c */ /* 0x000fc60003f04270 */
[----:B---3--:R0:W-:Y:S04]  /*1e990*/  STL [R1+0x644], R5 ;  /* 0x0006440501007387 */ /* 0x0081e80000100800 */
[----:B0-----:R-:W3:Y:S06]  /*1e9a0*/  LDL R5, [R1+0xe50] ;  /* 0x000e500001057983 */ /* 0x001eec0000100800 */
        /* <DEDUP_REMOVED lines=28> */
[----:B------:R-:W4:Y:S02]  /*1eb70*/  LDL R7, [R1+0xe4c] ;  /* 0x000e4c0001077983 */ /* 0x000f240000100800 */
[----:B------:R-:W-:-:S02]  /*1eb80*/  @P2 IMAD.MOV.U32 R6, RZ, RZ, R5 ;  /* 0x000000ffff062224 */ /* 0x000fc400078e0005 */
[----:B------:R-:W3:Y:S04]  /*1eb90*/  LDL R5, [R1+0xe28] ;  /* 0x000e280001057983 */ /* 0x000ee80000100800 */
[----:B----4-:R0:W4:Y:S04]  /*1eba0*/  @P2 LDG.E.U8 R230, desc[UR56][R6.64] ;  /* 0x0000003806e62981 */ /* 0x010128000c1e1100 */
        /* <DEDUP_REMOVED lines=30> */
[----:B------:R-:W3:Y:S01]  /*1ed90*/  LDL R7, [R1+0xe24] ;  /* 0x000e240001077983 */ /* 0x000ee20000100800 */
[----:B0-----:R-:W-:Y:S01]  /*1eda0*/  @P1 IMAD.MOV.U32 R6, RZ, RZ, R5 ;  /* 0x000000ffff061224 */ /* 0x001fe200078e0005 */
[----:B------:R-:W-:-:S04]  /*1edb0*/  ISETP.GT.AND P2, PT, R2, 0x1a, PT ;  /* 0x0000001a0200780c */ /* 0x000fc80003f44270 */
[----:B---3--:R0:W3:Y:S04]  /*1edc0*/  @P1 LDG.E.U8 R251, desc[UR56][R6.64] ;  /* 0x0000003806fb1981 */ /* 0x0080e8000c1e1100 */
[----:B------:R-:W0:Y:S04]  /*1edd0*/  LDL R6, [R1+0xe1c] ;  /* 0x000e1c0001067983 */ /* 0x000e280000100800 */
[----:B------:R-:W0:Y:S02]  /*1ede0*/  LDL R7, [R1+0xe20] ;  /* 0x000e200001077983 */ /* 0x000e240000100800 */
[----:B0-----:R-:W-:-:S04]  /*1edf0*/  @P2 LOP3.LUT R7, R7, R6, RZ, 0x3c, !PT ;  /* 0x0000000607072212 */ /* 0x001fc800078e3cff */
        /* <DEDUP_REMOVED lines=8> */
[----:B------:R0:W3:Y:S04]  /*1ee80*/  @P2 LDG.E.U8 R247, desc[UR56][R6.64] ;  /* 0x0000003806f72981 */ /* 0x0000e8000c1e1100 */
[----:B------:R-:W0:Y:S04]  /*1ee90*/  LDL R6, [R1+0xe0c] ;  /* 0x000e0c0001067983 */ /* 0x000e280000100800 */
[----:B------:R-:W0:Y:S01]  /*1eea0*/  LDL R7, [R1+0xe10] ;  /* 0x000e100001077983 */ /* 0x000e220000100800 */
[----:B------:R-:W-:-:S13]  /*1eeb0*/  ISETP.GT.AND P0, PT, R2, 0x1b, PT ;  /* 0x0000001b0200780c */ /* 0x000fda0003f04270 */
[----:B0-----:R-:W-:-:S04]  /*1eec0*/  @P0 LOP3.LUT R7, R7, R6, RZ, 0x3c, !PT ;  /* 0x0000000607070212 */ /* 0x001fc800078e3cff */
[----:B------:R-:W-:-:S04]  /*1eed0*/  @P0 LOP3.LUT R6, R7, R6, RZ, 0x3c, !PT ;  /* 0x0000000607060212 */ /* 0x000fc800078e3cff */
[----:B------:R-:W-:-:S05]  /*1eee0*/  @P0 LOP3.LUT R7, R7, R6, RZ, 0x3c, !PT ;  /* 0x0000000607070212 */ /* 0x000fca00078e3cff */
[----:B------:R0:W3:Y:S04]  /*1eef0*/  @P0 LDG.E.U8 R208, desc[UR56][R6.64] ;  /* 0x0000003806d00981 */ /* 0x0000e8000c1e1100 */
[----:B------:R-:W0:Y:S04]  /*1ef00*/  LDL R6, [R1+0xe04] ;  /* 0x000e040001067983 */ /* 0x000e280000100800 */
[----:B------:R-:W0:Y:S01]  /*1ef10*/  LDL R7, [R1+0xe08] ;  /* 0x000e080001077983 */ /* 0x000e220000100800 */
[----:B------:R-:W-:-:S03]  /*1ef20*/  IMAD.MOV.U32 R5, RZ, RZ, R13 ;  /* 0x000000ffff057224 */ /* 0x000fc600078e000d */
[----:B------:R-:W4:Y:S01]  /*1ef30*/  LDL R13, [R1+0xe00] ;  /* 0x000e0000010d7983 */ /* 0x000f220000100800 */
[----:B0-----:R-:W-:-:S04]  /*1ef40*/  @P0 LOP3.LUT R7, R7, R6, RZ, 0x3c, !PT ;  /* 0x0000000607070212 */ /* 0x001fc800078e3cff */
[----:B------:R-:W-:-:S04]  /*1ef50*/  @P0 LOP3.LUT R6, R7, R6, RZ, 0x3c, !PT ;  /* 0x0000000607060212 */ /* 0x000fc800078e3cff */
[----:B------:R-:W-:-:S05]  /*1ef60*/  @P0 LOP3.LUT R7, R7, R6, RZ, 0x3c, !PT ;  /* 0x0000000607070212 */ /* 0x000fca00078e3cff */
[----:B------:R4:W3:Y:S04]  /*1ef70*/  @P0 LDG.E.U8 R241, desc[UR56][R6.64] ;  /* 0x0000003806f10981 */ /* 0x0008e8000c1e1100 */
[----:B------:R-:W2:Y:S01]  /*1ef80*/  LDL R7, [R1+0xdfc] ;  /* 0x000dfc0001077983 */ /* 0x000ea20000100800 */
[----:B------:R-:W-:-:S13]  /*1ef90*/  ISETP.GT.AND P1, PT, R2, 0x1c, PT ;  /* 0x0000001c0200780c */ /* 0x000fda0003f24270 */
[----:B----4-:R-:W-:Y:S01]  /*1efa0*/  @P1 IMAD.MOV.U32 R6, RZ, RZ, R13 ;  /* 0x000000ffff061224 */ /* 0x010fe200078e000d */
[----:B------:R-:W-:Y:S01]  /*1efb0*/  ISETP.GT.AND P2, PT, R2, 0x1d, PT ;  /* 0x0000001d0200780c */ /* 0x000fe20003f44270 */
[----:B------:R-:W4:Y:S04]  /*1efc0*/  LDL R13, [R1+0xdd8] ;  /* 0x000dd800010d7983 */ /* 0x000f280000100800 */
[----:B--2---:R0:W2:Y:S04]  /*1efd0*/  @P1 LDG.E.U8 R203, desc[UR56][R6.64] ;  /* 0x0000003806cb1981 */ /* 0x0040a8000c1e1100 */
[----:B------:R-:W0:Y:S04]  /*1efe0*/  LDL R6, [R1+0xdf4] ;  /* 0x000df40001067983 */ /* 0x000e280000100800 */
[----:B------:R-:W0:Y:S02]  /*1eff0*/  LDL R7, [R1+0xdf8] ;  /* 0x000df80001077983 */ /* 0x000e240000100800 */
[----:B0-----:R-:W-:-:S04]  /*1f000*/  @P1 LOP3.LUT R7, R7, R6, RZ, 0x3c, !PT ;  /* 0x0000000607071212 */ /* 0x001fc800078e3cff */
        /* <DEDUP_REMOVED lines=16> */
[----:B------:R-:W0:Y:S01]  /*1f110*/  LDL R7, [R1+0xde0] ;  /* 0x000de00001077983 */ /* 0x000e220000100800 */
[----:B------:R-:W-:-:S13]  /*1f120*/  ISETP.GT.AND P0, PT, R2, 0x1e, PT ;  /* 0x0000001e0200780c */ /* 0x000fda0003f04270 */
[----:B0-----:R-:W-:-:S04]  /*1f130*/  @P0 LOP3.LUT R7, R7, R6, RZ, 0x3c, !PT ;  /* 0x0000000607070212 */ /* 0x001fc800078e3cff */
[----:B------:R-:W-:-:S04]  /*1f140*/  @P0 LOP3.LUT R6, R7, R6, RZ, 0x3c, !PT ;  /* 0x0000000607060212 */ /* 0x000fc800078e3cff */
[----:B------:R-:W-:-:S05]  /*1f150*/  @P0 LOP3.LUT R7, R7, R6, RZ, 0x3c, !PT ;  /* 0x0000000607070212 */ /* 0x000fca00078e3cff */
[----:B------:R4:W2:Y:S04]  /*1f160*/  @P0 LDG.E.U8 R193, desc[UR56][R6.64] ;  /* 0x0000003806c10981 */ /* 0x0008a8000c1e1100 */
[----:B------:R-:W3:Y:S01]  /*1f170*/  LDL R7, [R1+0xdd4] ;  /* 0x000dd40001077983 */ /* 0x000ee20000100800 */
[----:B----4-:R-:W-:Y:S01]  /*1f180*/  @P0 IMAD.MOV.U32 R6, RZ, RZ, R13 ;  /* 0x000000ffff060224 */ /* 0x010fe200078e000d */
[C---:B------:R-:W-:Y:S02]  /*1f190*/  ISETP.GT.AND P1, PT, R2.reuse, 0x1f, PT ;  /* 0x0000001f0200780c */ /* 0x040fe40003f24270 */
[----:B------:R-:W-:Y:S01]  /*1f1a0*/  ISETP.GT.AND P2, PT, R2, 0x20, PT ;  /* 0x000000200200780c */ /* 0x000fe20003f44270 */
[----:B------:R-:W4:Y:S04]  /*1f1b0*/  LDL R13, [R1+0xdb0] ;  /* 0x000db000010d7983 */ /* 0x000f280000100800 */
        /* <DEDUP_REMOVED lines=28> */
[----:B------:R-:W3:Y:S02]  /*1f380*/  LDL R7, [R1+0xdac] ;  /* 0x000dac0001077983 */ /* 0x000ee40000100800 */
[----:B----4-:R-:W-:-:S02]  /*1f390*/  @P0 IMAD.MOV.U32 R6, RZ, RZ, R13 ;  /* 0x000000ffff060224 */ /* 0x010fc400078e000d */
[----:B------:R-:W4:Y:S04]  /*1f3a0*/  LDL.LU R13, [R1+0xd84] ;  /* 0x000d8400010d7983 */ /* 0x000f280000300800 */
        /* <DEDUP_REMOVED lines=28> */
[----:B----4-:R-:W-:Y:S01]  /*1f570*/  STL [R1+0x1e88], R13 ;  /* 0x001e880d01007387 */ /* 0x010fe20000100800 */
[----:B------:R-:W-:Y:S01]  /*1f580*/  ISETP.GT.AND P0, PT, R2, 0x24, PT ;  /* 0x000000240200780c */ /* 0x000fe20003f04270 */
[----:B0-----:R-:W-:-:S02]  /*1f590*/  @P2 IMAD.MOV.U32 R6, RZ, RZ, R7 ;  /* 0x000000ffff062224 */ /* 0x001fc400078e0007 */
[----:B------:R-:W-:-:S05]  /*1f5a0*/  @P2 IMAD.MOV.U32 R7, RZ, RZ, R13 ;  /* 0x000000ffff072224 */ /* 0x000fca00078e000d */
[----:B------:R0:W4:Y:S04]  /*1f5b0*/  @P2 LDG.E.U8 R240, desc[UR56][R6.64] ;  /* 0x0000003806f02981 */ /* 0x000128000c1e1100 */
[----:B------:R-:W0:Y:S04]  /*1f5c0*/  LDL R6, [R1+0xd7c] ;  /* 0x000d7c0001067983 */ /* 0x000e280000100800 */
[----:B------:R-:W0:Y:S02]  /*1f5d0*/  LDL R7, [R1+0xd80] ;  /* 0x000d800001077983 */ /* 0x000e240000100800 */
[----:B0-----:R-:W-:-:S04]  /*1f5e0*/  @P0 LOP3.LUT R7, R7, R6, RZ, 0x3c, !PT ;  /* 0x0000000607070212 */ /* 0x001fc800078e3cff */
        /* <DEDUP_REMOVED lines=10> */
[----:B------:R-:W0:Y:S01]  /*1f690*/  LDL R7, [R1+0xd70] ;  /* 0x000d700001077983 */ /* 0x000e220000100800 */
[----:B------:R-:W-:-:S13]  /*1f6a0*/  ISETP.GT.AND P1, PT, R2, 0x25, PT ;  /* 0x000000250200780c */ /* 0x000fda0003f24270 */
        /* <DEDUP_REMOVED lines=408> */
[----:B0-----:R-:W3:Y:S04]  /*21030*/  LDL.LU R49, [R1+0x1f2c] ;  /* 0x001f2c0001317983 */ /* 0x001ee80000300800 */
        /* <DEDUP_REMOVED lines=150> */
[----:B------:R-:W0:Y:S01]  /*219a0*/  LDL R7, [R1+0x16f4] ;  /* 0x0016f40001077983 */ /* 0x000e220000100800 */
[----:B------:R-:W-:Y:S01]  /*219b0*/  ISETP.GT.AND P0, PT, R2, 0x4f, PT ;  /* 0x0000004f0200780c */ /* 0x000fe20003f04270 */
[----:B0-----:R-:W-:Y:S02]  /*219c0*/  @P1 IMAD.MOV.U32 R6, RZ, RZ, R7 ;  /* 0x000000ffff061224 */ /* 0x001fe400078e0007 */
[----:B------:R-:W-:-:S05]  /*219d0*/  @P1 IMAD.MOV.U32 R7, RZ, RZ, R126 ;  /* 0x000000ffff071224 */ /* 0x000fca00078e007e */
[----:B------:R0:W2:Y:S04]  /*219e0*/  @P1 LDG.E.U8 R226, desc[UR56][R6.64] ;  /* 0x0000003806e21981 */ /* 0x0000a8000c1e1100 */
[----:B------:R-:W0:Y:S02]  /*219f0*/  LDL R7, [R1+0x16ec] ;  /* 0x0016ec0001077983 */ /* 0x000e240000100800 */
[----:B0-----:R-:W-:Y:S02]  /*21a00*/  @P0 IMAD.MOV.U32 R6, RZ, RZ, R7 ;  /* 0x000000ffff060224 */ /* 0x001fe400078e0007 */
[----:B------:R-:W-:-:S05]  /*21a10*/  @P0 IMAD.MOV.U32 R7, RZ, RZ, R128 ;  /* 0x000000ffff070224 */ /* 0x000fca00078e0080 */
        /* <DEDUP_REMOVED lines=9> */
[----:B------:R-:W4:Y:S01]  /*21ab0*/  @P1 LDG.E.U8 R41, desc[UR56][R6.64] ;  /* 0x0000003806291981 */ /* 0x000f22000c1e1100 */
[----:B------:R-:W-:-:S03]  /*21ac0*/  ISETP.GT.AND P0, PT, R2, 0x51, PT ;  /* 0x000000510200780c */ /* 0x000fc60003f04270 */
[----:B----4-:R0:W-:Y:S04]  /*21ad0*/  STL [R1+0x730], R41 ;  /* 0x0007302901007387 */ /* 0x0101e80000100800 */
[----:B0-----:R-:W3:Y:S04]  /*21ae0*/  LDL.LU R41, [R1+0x1f0c] ;  /* 0x001f0c0001297983 */ /* 0x001ee80000300800 */
[----:B------:R-:W4:Y:S01]  /*21af0*/  LDL R7, [R1+0x16d4] ;  /* 0x0016d40001077983 */ /* 0x000f220000100800 */
[----:B------:R-:W-:Y:S01]  /*21b00*/  PRMT R24, RZ, 0x7610, R24 ;  /* 0x00007610ff187816 */ /* 0x000fe20000000018 */
[----:B----4-:R-:W-:-:S02]  /*21b10*/  @P1 IMAD.MOV.U32 R6, RZ, RZ, R7 ;  /* 0x000000ffff061224 */ /* 0x010fc400078e0007 */
[----:B------:R-:W-:-:S05]  /*21b20*/  @P1 IMAD.MOV.U32 R7, RZ, RZ, R134 ;  /* 0x000000ffff071224 */ /* 0x000fca00078e0086 */
[----:B------:R0:W4:Y:S01]  /*21b30*/  @P1 LDG.E.U8 R38, desc[UR56][R6.64] ;  /* 0x0000003806261981 */ /* 0x000122000c1e1100 */
[----:B------:R-:W-:Y:S01]  /*21b40*/  ISETP.GT.AND P1, PT, R2, 0x52, PT ;  /* 0x000000520200780c */ /* 0x000fe20003f24270 */
[----:B0-----:R-:W-:Y:S02]  /*21b50*/  @P0 IMAD.MOV.U32 R6, RZ, RZ, R125 ;  /* 0x000000ffff060224 */ /* 0x001fe400078e007d */
[----:B------:R-:W-:-:S05]  /*21b60*/  @P0 IMAD.MOV.U32 R7, RZ, RZ, R136 ;  /* 0x000000ffff070224 */ /* 0x000fca00078e0088 */
[----:B------:R0:W2:Y:S02]  /*21b70*/  @P0 LDG.E.U8 R39, desc[UR56][R6.64] ;  /* 0x0000003806270981 */ /* 0x0000a4000c1e1100 */
[----:B0-----:R-:W-:Y:S02]  /*21b80*/  @P0 IMAD.MOV.U32 R6, RZ, RZ, R127 ;  /* 0x000000ffff060224 */ /* 0x001fe400078e007f */
[----:B------:R-:W-:-:S05]  /*21b90*/  @P0 IMAD.MOV.U32 R7, RZ, RZ, R138 ;  /* 0x000000ffff070224 */ /* 0x000fca00078e008a */
[----:B------:R0:W3:Y:S02]  /*21ba0*/  @P0 LDG.E.U8 R36, desc[UR56][R6.64] ;  /* 0x0000003806240981 */ /* 0x0000e4000c1e1100 */
[----:B0-----:R-:W-:Y:S02]  /*21bb0*/  @P1 IMAD.MOV.U32 R6, RZ, RZ, R129 ;  /* 0x000000ffff061224 */ /* 0x001fe400078e0081 */
[----:B------:R-:W-:-:S05]  /*21bc0*/  @P1 IMAD.MOV.U32 R7, RZ, RZ, R140 ;  /* 0x000000ffff071224 */ /* 0x000fca00078e008c */
[----:B------:R0:W3:Y:S02]  /*21bd0*/  @P1 LDG.E.U8 R37, desc[UR56][R6.64] ;  /* 0x0000003806251981 */ /* 0x0000e4000c1e1100 */
[----:B0-----:R-:W-:Y:S02]  /*21be0*/  @P1 IMAD.MOV.U32 R6, RZ, RZ, R131 ;  /* 0x000000ffff061224 */ /* 0x001fe400078e0083 */
[----:B------:R-:W-:-:S05]  /*21bf0*/  @P1 IMAD.MOV.U32 R7, RZ, RZ, R142 ;  /* 0x000000ffff071224 */ /* 0x000fca00078e008e */
[----:B------:R-:W3:Y:S04]  /*21c00*/  @P1 LDG.E.U8 R24, desc[UR56][R6.64] ;  /* 0x0000003806181981 */ /* 0x000ee8000c1e1100 */
[----:B----4-:R0:W-:Y:S04]  /*21c10*/  STL [R1+0x7dc], R38 ;  /* 0x0007dc2601007387 */ /* 0x0101e80000100800 */
[----:B0-----:R-:W4:Y:S04]  /*21c20*/  LDL.LU R38, [R1+0x1f08] ;  /* 0x001f080001267983 */ /* 0x001f280000300800 */
[----:B--2---:R0:W-:Y:S04]  /*21c30*/  STL [R1+0x724], R39 ;  /* 0x0007242701007387 */ /* 0x0041e80000100800 */
[----:B0-----:R-:W4:Y:S04]  /*21c40*/  LDL.LU R39, [R1+0x1f04] ;  /* 0x001f040001277983 */ /* 0x001f280000300800 */
[----:B---3--:R0:W-:Y:S04]  /*21c50*/  STL [R1+0x7d4], R36 ;  /* 0x0007d42401007387 */ /* 0x0081e80000100800 */
[----:B0-----:R-:W2:Y:S04]  /*21c60*/  LDL.LU R36, [R1+0x1f00] ;  /* 0x001f000001247983 */ /* 0x001ea80000300800 */
[----:B------:R0:W-:Y:S04]  /*21c70*/  STL [R1+0x714], R37 ;  /* 0x0007142501007387 */ /* 0x0001e80000100800 */
[----:B0-----:R-:W2:Y:S04]  /*21c80*/  LDL.LU R37, [R1+0x1efc] ;  /* 0x001efc0001257983 */ /* 0x001ea80000300800 */
[----:B------:R0:W-:Y:S04]  /*21c90*/  STL [R1+0x7c8], R24 ;  /* 0x0007c81801007387 */ /* 0x0001e80000100800 */
[----:B0-----:R-:W3:Y:S01]  /*21ca0*/  LDL.LU R24, [R1+0x1688] ;  /* 0x0016880001187983 */ /* 0x001ee20000300800 */
[----:B------:R-:W-:-:S02]  /*21cb0*/  ISETP.GT.AND P0, PT, R2, 0x53, PT ;  /* 0x000000530200780c */ /* 0x000fc40003f04270 */
[----:B------:R-:W-:-:S11]  /*21cc0*/  ISETP.GT.AND P1, PT, R2, 0x54, PT ;  /* 0x000000540200780c */ /* 0x000fd60003f24270 */
[----:B------:R-:W-:Y:S02]  /*21cd0*/  @P0 IMAD.MOV.U32 R6, RZ, RZ, R133 ;  /* 0x000000ffff060224 */ /* 0x000fe400078e0085 */
[----:B------:R-:W-:-:S05]  /*21ce0*/  @P0 IMAD.MOV.U32 R7, RZ, RZ, R144 ;  /* 0x000000ffff070224 */ /* 0x000fca00078e0090 */
[----:B------:R0:W4:Y:S02]  /*21cf0*/  @P0 LDG.E.U8 R34, desc[UR56][R6.64] ;  /* 0x0000003806220981 */ /* 0x000124000c1e1100 */
[----:B0-----:R-:W-:Y:S02]  /*21d00*/  @P0 IMAD.MOV.U32 R6, RZ, RZ, R135 ;  /* 0x000000ffff060224 */ /* 0x001fe400078e0087 */
[----:B------:R-:W-:-:S05]  /*21d10*/  @P0 IMAD.MOV.U32 R7, RZ, RZ, R146 ;  /* 0x000000ffff070224 */ /* 0x000fca00078e0092 */
[----:B------:R0:W2:Y:S01]  /*21d20*/  @P0 LDG.E.U8 R35, desc[UR56][R6.64] ;  /* 0x0000003806230981 */ /* 0x0000a2000c1e1100 */
[----:B------:R-:W-:Y:S01]  /*21d30*/  ISETP.GT.AND P0, PT, R2, 0x55, PT ;  /* 0x000000550200780c */ /* 0x000fe20003f04270 */
[----:B0-----:R-:W-:Y:S02]  /*21d40*/  @P1 IMAD.MOV.U32 R6, RZ, RZ, R137 ;  /* 0x000000ffff061224 */ /* 0x001fe400078e0089 */
[----:B------:R-:W-:-:S05]  /*21d50*/  @P1 IMAD.MOV.U32 R7, RZ, RZ, R148 ;  /* 0x000000ffff071224 */ /* 0x000fca00078e0094 */
[----:B------:R0:W2:Y:S02]  /*21d60*/  @P1 LDG.E.U8 R32, desc[UR56][R6.64] ;  /* 0x0000003806201981 */ /* 0x0000a4000c1e1100 */
[----:B0-----:R-:W-:Y:S02]  /*21d70*/  @P1 IMAD.MOV.U32 R6, RZ, RZ, R139 ;  /* 0x000000ffff061224 */ /* 0x001fe400078e008b */
[----:B------:R-:W-:-:S05]  /*21d80*/  @P1 IMAD.MOV.U32 R7, RZ, RZ, R150 ;  /* 0x000000ffff071224 */ /* 0x000fca00078e0096 */
[----:B------:R0:W2:Y:S02]  /*21d90*/  @P1 LDG.E.U8 R33, desc[UR56][R6.64] ;  /* 0x0000003806211981 */ /* 0x0000a4000c1e1100 */
[----:B0-----:R-:W-:Y:S02]  /*21da0*/  @P0 IMAD.MOV.U32 R6, RZ, RZ, R141 ;  /* 0x000000ffff060224 */ /* 0x001fe400078e008d */
[----:B---3--:R-:W-:-:S05]  /*21db0*/  @P0 IMAD.MOV.U32 R7, RZ, RZ, R24 ;  /* 0x000000ffff070224 */ /* 0x008fca00078e0018 */
[----:B------:R-:W3:Y:S04]  /*21dc0*/  @P0 LDG.E.U8 R30, desc[UR56][R6.64] ;  /* 0x00000038061e0981 */ /* 0x000ee8000c1e1100 */
[----:B----4-:R0:W-:Y:S04]  /*21dd0*/  STL [R1+0x704], R34 ;  /* 0x0007042201007387 */ /* 0x0101e80000100800 */
[----:B0-----:R-:W4:Y:S04]  /*21de0*/  LDL.LU R34, [R1+0x1ef8] ;  /* 0x001ef80001227983 */ /* 0x001f280000300800 */
[----:B--2---:R0:W-:Y:S04]  /*21df0*/  STL [R1+0x7b8], R35 ;  /* 0x0007b82301007387 */ /* 0x0041e80000100800 */
[----:B0-----:R-:W4:Y:S04]  /*21e00*/  LDL.LU R35, [R1+0x1ef4] ;  /* 0x001ef40001237983 */ /* 0x001f280000300800 */
[----:B------:R0:W-:Y:S04]  /*21e10*/  STL [R1+0x6f4], R32 ;  /* 0x0006f42001007387 */ /* 0x0001e80000100800 */
[----:B0-----:R-:W2:Y:S04]  /*21e20*/  LDL.LU R32, [R1+0x1ef0] ;  /* 0x001ef00001207983 */ /* 0x001ea80000300800 */
[----:B------:R0:W-:Y:S04]  /*21e30*/  STL [R1+0x7ac], R33 ;  /* 0x0007ac2101007387 */ /* 0x0001e80000100800 */
[----:B0-----:R-:W2:Y:S04]  /*21e40*/  LDL.LU R33, [R1+0x1eec] ;  /* 0x001eec0001217983 */ /* 0x001ea80000300800 */
[----:B---3--:R0:W-:Y:S04]  /*21e50*/  STL [R1+0x6e8], R30 ;  /* 0x0006e81e01007387 */ /* 0x0081e80000100800 */
[----:B0-----:R-:W3:Y:S04]  /*21e60*/  LDL.LU R30, [R1+0x1ee8] ;  /* 0x001ee800011e7983 */ /* 0x001ee80000300800 */
[----:B------:R-:W4:Y:S01]  /*21e70*/  LDL R7, [R1+0x1680] ;  /* 0x0016800001077983 */ /* 0x000f220000100800 */
[----:B------:R-:W-:-:S05]  /*21e80*/  @P0 IMAD.MOV.U32 R6, RZ, RZ, R143 ;  /* 0x000000ffff060224 */ /* 0x000fca00078e008f */
[----:B----4-:R-:W4:Y:S01]  /*21e90*/  @P0 LDG.E.U8 R31, desc[UR56][R6.64] ;  /* 0x00000038061f0981 */ /* 0x010f22000c1e1100 */
[----:B------:R-:W-:-:S03]  /*21ea0*/  ISETP.GT.AND P1, PT, R2, 0x56, PT ;  /* 0x000000560200780c */ /* 0x000fc60003f24270 */
[----:B----4-:R0:W-:Y:S04]  /*21eb0*/  STL [R1+0x79c], R31 ;  /* 0x00079c1f01007387 */ /* 0x0101e80000100800 */
[----:B0-----:R-:W3:Y:S04]  /*21ec0*/  LDL.LU R31, [R1+0x1ee4] ;  /* 0x001ee400011f7983 */ /* 0x001ee80000300800 */
[----:B------:R-:W4:Y:S02]  /*21ed0*/  LDL R7, [R1+0x1678] ;  /* 0x0016780001077983 */ /* 0x000f240000100800 */
[----:B------:R-:W-:-:S05]  /*21ee0*/  @P1 IMAD.MOV.U32 R6, RZ, RZ, R145 ;  /* 0x000000ffff061224 */ /* 0x000fca00078e0091 */
[----:B----4-:R-:W4:Y:S04]  /*21ef0*/  @P1 LDG.E.U8 R28, desc[UR56][R6.64] ;  /* 0x00000038061c1981 */ /* 0x010f28000c1e1100 */
[----:B----4-:R0:W-:Y:S04]  /*21f00*/  STL [R1+0x6e0], R28 ;  /* 0x0006e01c01007387 */ /* 0x0101e80000100800 */
[----:B0-----:R-:W4:Y:S04]  /*21f10*/  LDL.LU R28, [R1+0x1ee0] ;  /* 0x001ee000011c7983 */ /* 0x001f280000300800 */
[----:B------:R-:W2:Y:S01]  /*21f20*/  LDL R7, [R1+0x1670] ;  /* 0x0016700001077983 */ /* 0x000ea20000100800 */
[----:B------:R-:W-:-:S05]  /*21f30*/  @P1 IMAD.MOV.U32 R6, RZ, RZ, R147 ;  /* 0x000000ffff061224 */ /* 0x000fca00078e0093 */
[----:B--2---:R-:W2:Y:S01]  /*21f40*/  @P1 LDG.E.U8 R29, desc[UR56][R6.64] ;  /* 0x00000038061d1981 */ /* 0x004ea2000c1e1100 */
[----:B------:R-:W-:-:S03]  /*21f50*/  ISETP.GT.AND P0, PT, R2, 0x57, PT ;  /* 0x000000570200780c */ /* 0x000fc60003f04270 */
[----:B--2---:R0:W-:Y:S04]  /*21f60*/  STL [R1+0x794], R29 ;  /* 0x0007941d01007387 */ /* 0x0041e80000100800 */
[----:B0-----:R-:W4:Y:S04]  /*21f70*/  LDL.LU R29, [R1+0x1edc] ;  /* 0x001edc00011d7983 */ /* 0x001f280000300800 */
[----:B------:R-:W2:Y:S02]  /*21f80*/  LDL R7, [R1+0x1668] ;  /* 0x0016680001077983 */ /* 0x000ea40000100800 */
[----:B------:R-:W-:-:S05]  /*21f90*/  @P0 IMAD.MOV.U32 R6, RZ, RZ, R149 ;  /* 0x000000ffff060224 */ /* 0x000fca00078e0095 */
[----:B--2---:R-:W2:Y:S01]  /*21fa0*/  @P0 LDG.E.U8 R26, desc[UR56][R6.64] ;  /* 0x00000038061a0981 */ /* 0x004ea2000c1e1100 */
[----:B------:R-:W-:-:S03]  /*21fb0*/  PRMT R244, RZ, 0x7610, R244 ;  /* 0x00007610fff47816 */ /* 0x000fc600000000f4 */
[----:B--2---:R0:W-:Y:S04]  /*21fc0*/  STL [R1+0x6d8], R26 ;  /* 0x0006d81a01007387 */ /* 0x0041e80000100800 */
[----:B0-----:R-:W2:Y:S04]  /*21fd0*/  LDL.LU R26, [R1+0x1ed8] ;  /* 0x001ed800011a7983 */ /* 0x001ea80000300800 */
[----:B------:R-:W3:Y:S01]  /*21fe0*/  LDL R7, [R1+0x1660] ;  /* 0x0016600001077983 */ /* 0x000ee20000100800 */
[----:B------:R-:W-:-:S03]  /*21ff0*/  @P0 IMAD.MOV.U32 R6, RZ, RZ, R151 ;  /* 0x000000ffff060224 */ /* 0x000fc600078e0097 */
[----:B------:R0:W-:Y:S02]  /*22000*/  STL.64 [R1+0x1bc0], R150 ;  /* 0x001bc09601007387 */ /* 0x0001e40000100a00 */
[----:B0-----:R-:W-:Y:S02]  /*22010*/  IMAD.MOV.U32 R151, RZ, RZ, R27 ;  /* 0x000000ffff977224 */ /* 0x001fe400078e001b */
[----:B------:R-:W2:Y:S01]  /*22020*/  LDL.LU R27, [R1+0x1ed4] ;  /* 0x001ed400011b7983 */ /* 0x000ea20000300800 */
[----:B------:R-:W-:-:S03]  /*22030*/  IMAD.MOV.U32 R150, RZ, RZ, R25 ;  /* 0x000000ffff967224 */ /* 0x000fc600078e0019 */
[----:B------:R0:W-:Y:S02]  /*22040*/  STL.64 [R1+0x1bb8], R148 ;  /* 0x001bb89401007387 */ /* 0x0001e40000100a00 */
[----:B0-----:R-:W-:Y:S02]  /*22050*/  IMAD.MOV.U32 R149, RZ, RZ, R24 ;  /* 0x000000ffff957224 */ /* 0x001fe400078e0018 */
[----:B------:R-:W2:Y:S04]  /*22060*/  LDL.LU R24, [R1+0x1ed0] ;  /* 0x001ed00001187983 */ /* 0x000ea80000300800 */
[----:B------:R-:W2:Y:S04]  /*22070*/  LDL.LU R25, [R1+0x1ecc] ;  /* 0x001ecc0001197983 */ /* 0x000ea80000300800 */
[----:B------:R-:W-:Y:S04]  /*22080*/  STL.64 [R1+0x1bb0], R146 ;  /* 0x001bb09201007387 */ /* 0x000fe80000100a00 */
[----:B------:R-:W-:Y:S04]  /*22090*/  STL.64 [R1+0x1ba8], R144 ;  /* 0x001ba89001007387 */ /* 0x000fe80000100a00 */
[----:B------:R-:W-:Y:S04]  /*220a0*/  STL.64 [R1+0x1ba0], R142 ;  /* 0x001ba08e01007387 */ /* 0x000fe80000100a00 */
[----:B------:R-:W-:Y:S04]  /*220b0*/  STL.64 [R1+0x1b98], R140 ;  /* 0x001b988c01007387 */ /* 0x000fe80000100a00 */
[----:B------:R-:W-:Y:S04]  /*220c0*/  STL.64 [R1+0x1b90], R138 ;  /* 0x001b908a01007387 */ /* 0x000fe80000100a00 */
[----:B---3--:R-:W3:Y:S04]  /*220d0*/  @P0 LDG.E.U8 R244, desc[UR56][R6.64] ;  /* 0x0000003806f40981 */ /* 0x008ee8000c1e1100 */
[----:B------:R-:W-:Y:S04]  /*220e0*/  STL.64 [R1+0x1b88], R136 ;  /* 0x001b888801007387 */ /* 0x000fe80000100a00 */
        /* <DEDUP_REMOVED lines=36> */
[----:B------:R-:W-:Y:S04]  /*22330*/  STL [R1+0x1e98], R64 ;  /* 0x001e984001007387 */ /* 0x000fe80000100800 */
[----:B------:R-:W-:Y:S04]  /*22340*/  STL [R1+0x1e94], R65 ;  /* 0x001e944101007387 */ /* 0x000fe80000100800 */
        /* <DEDUP_REMOVED lines=19> */
[----:B----4-:R-:W-:Y:S04]  /*22480*/  STL.64 [R1+0x19d8], R28 ;  /* 0x0019d81c01007387 */ /* 0x010fe80000100a00 */
[----:B--2---:R-:W-:Y:S04]  /*22490*/  STL.64 [R1+0x19d0], R26 ;  /* 0x0019d01a01007387 */ /* 0x004fe80000100a00 */
[----:B------:R-:W-:Y:S04]  /*224a0*/  STL.64 [R1+0x19c8], R24 ;  /* 0x0019c81801007387 */ /* 0x000fe80000100a00 */
[----:B---3--:R0:W-:Y:S04]  /*224b0*/  STL [R1+0x78c], R244 ;  /* 0x00078cf401007387 */ /* 0x0081e80000100800 */
[----:B0-----:R-:W2:Y:S04]  /*224c0*/  LDL.LU R244, [R1+0x1ec8] ;  /* 0x001ec80001f47983 */ /* 0x001ea80000300800 */
[----:B------:R-:W3:Y:S04]  /*224d0*/  LDL R6, [R1+0x1658] ;  /* 0x0016580001067983 */ /* 0x000ee80000100800 */
[----:B------:R-:W3:Y:S01]  /*224e0*/  LDL R7, [R1+0x165c] ;  /* 0x00165c0001077983 */ /* 0x000ee20000100800 */
[----:B------:R-:W-:-:S02]  /*224f0*/  ISETP.GT.AND P1, PT, R2, 0x58, PT ;  /* 0x000000580200780c */ /* 0x000fc40003f24270 */
[----:B------:R-:W-:-:S11]  /*22500*/  PRMT R33, RZ, 0x7610, R33 ;  /* 0x00007610ff217816 */ /* 0x000fd60000000021 */
[----:B---3--:R-:W-:-:S04]  /*22510*/  @P1 LOP3.LUT R7, R7, R6, RZ, 0x3c, !PT ;  /* 0x0000000607071212 */ /* 0x008fc800078e3cff */
[----:B------:R-:W-:-:S04]  /*22520*/  @P1 LOP3.LUT R6, R7, R6, RZ, 0x3c, !PT ;  /* 0x0000000607061212 */ /* 0x000fc800078e3cff */
[----:B------:R-:W-:-:S05]  /*22530*/  @P1 LOP3.LUT R7, R7, R6, RZ, 0x3c, !PT ;  /* 0x0000000607071212 */ /* 0x000fca00078e3cff */
[----:B------:R0:W3:Y:S04]  /*22540*/  @P1 LDG.E.U8 R33, desc[UR56][R6.64] ;  /* 0x0000003806211981 */ /* 0x0000e8000c1e1100 */
[----:B------:R-:W0:Y:S04]  /*22550*/  LDL R6, [R1+0x1650] ;  /* 0x0016500001067983 */ /* 0x000e280000100800 */
[----:B------:R-:W0:Y:S01]  /*22560*/  LDL R7, [R1+0x1654] ;  /* 0x0016540001077983 */ /* 0x000e220000100800 */
[----:B------:R-:W-:Y:S02]  /*22570*/  PRMT R238, RZ, 0x7610, R238 ;  /* 0x00007610ffee7816 */ /* 0x000fe400000000ee */
        /* <DEDUP_REMOVED lines=8> */
[----:B------:R-:W2:Y:S01]  /*22600*/  LDL R7, [R1+0x164c] ;  /* 0x00164c0001077983 */ /* 0x000ea20000100800 */
[----:B------:R-:W-:-:S02]  /*22610*/  PRMT R64, RZ, 0x7610, R64 ;  /* 0x00007610ff407816 */ /* 0x000fc40000000040 */
[----:B--2---:R-:W-:-:S04]  /*22620*/  @P0 LOP3.LUT R7, R7, R6, RZ, 0x3c, !PT ;  /* 0x0000000607070212 */ /* 0x004fc800078e3cff */
[----:B------:R-:W-:-:S04]  /*22630*/  @P0 LOP3.LUT R6, R7, R6, RZ, 0x3c, !PT ;  /* 0x0000000607060212 */ /* 0x000fc800078e3cff */
[----:B------:R-:W-:-:S05]  /*22640*/  @P0 LOP3.LUT R7, R7, R6, RZ, 0x3c, !PT ;  /* 0x0000000607070212 */ /* 0x000fca00078e3cff */
[----:B------:R0:W2:Y:S04]  /*22650*/  @P0 LDG.E.U8 R64, desc[UR56][R6.64] ;  /* 0x0000003806400981 */ /* 0x0000a8000c1e1100 */
[----:B------:R-:W0:Y:S04]  /*22660*/  LDL R6, [R1+0x1640] ;  /* 0x0016400001067983 */ /* 0x000e280000100800 */
[----:B------:R-:W0:Y:S01]  /*22670*/  LDL R7, [R1+0x1644] ;  /* 0x0016440001077983 */ /* 0x000e220000100800 */
[----:B------:R-:W-:Y:S02]  /*22680*/  PRMT R231, RZ, 0x7610, R231 ;  /* 0x00007610ffe77816 */ /* 0x000fe400000000e7 */
        /* <DEDUP_REMOVED lines=8> */
[----:B------:R-:W4:Y:S01]  /*22710*/  LDL R7, [R1+0x163c] ;  /* 0x00163c0001077983 */ /* 0x000f220000100800 */
[----:B------:R-:W-:-:S02]  /*22720*/  PRMT R65, RZ, 0x7610, R65 ;  /* 0x00007610ff417816 */ /* 0x000fc40000000041 */
        /* <DEDUP_REMOVED lines=10> */
[----:B------:R0:W4:Y:S04]  /*227d0*/  @P1 LDG.E.U8 R48, desc[UR56][R6.64] ;  /* 0x0000003806301981 */ /* 0x000128000c1e1100 */
[----:B------:R-:W0:Y:S04]  /*227e0*/  LDL R6, [R1+0x1628] ;  /* 0x0016280001067983 */ /* 0x000e280000100800 */
[----:B------:R-:W0:Y:S01]  /*227f0*/  LDL R7, [R1+0x162c] ;  /* 0x00162c0001077983 */ /* 0x000e220000100800 */
[----:B------:R-:W-:Y:S02]  /*22800*/  ISETP.GT.AND P0, PT, R2, 0x5b, PT ;  /* 0x0000005b0200780c */ /* 0x000fe40003f04270 */
[----:B------:R-:W-:-:S11]  /*22810*/  PRMT R39, RZ, 0x7610, R39 ;  /* 0x00007610ff277816 */ /* 0x000fd60000000027 */
[----:B0-----:R-:W-:-:S04]  /*22820*/  @P0 LOP3.LUT R7, R7, R6, RZ, 0x3c, !PT ;  /* 0x0000000607070212 */ /* 0x001fc800078e3cff */
        /* <DEDUP_REMOVED lines=58> */
[----:B---3--:R-:W-:-:S11]  /*22bd0*/  PRMT R231, RZ, 0x7610, R231 ;  /* 0x00007610ffe77816 */ /* 0x008fd600000000e7 */
[----:B0-----:R-:W-:-:S04]  /*22be0*/  @P0 LOP3.LUT R7, R7, R6, RZ, 0x3c, !PT ;  /* 0x0000000607070212 */ /* 0x001fc800078e3cff */
        /* <DEDUP_REMOVED lines=9> */
[----:B------:R0:W3:Y:S04]  /*22c80*/  @P0 LDG.E.U8 R148, desc[UR56][R6.64] ;  /* 0x0000003806940981 */ /* 0x0000e8000c1e1100 */
[----:B------:R-:W0:Y:S04]  /*22c90*/  LDL R6, [R1+0x15d8] ;  /* 0x0015d80001067983 */ /* 0x000e280000100800 */
[----:B------:R-:W0:Y:S01]  /*22ca0*/  LDL R7, [R1+0x15dc] ;  /* 0x0015dc0001077983 */ /* 0x000e220000100800 */
[----:B------:R-:W-:Y:S02]  /*22cb0*/  ISETP.GT.AND P1, PT, R2, 0x60, PT ;  /* 0x000000600200780c */ /* 0x000fe40003f24270 */
[----:B------:R-:W-:-:S11]  /*22cc0*/  PRMT R147, RZ, 0x7610, R147 ;  /* 0x00007610ff937816 */ /* 0x000fd60000000093 */
        /* <DEDUP_REMOVED lines=23> */
[----:B--2---:R-:W-:Y:S02]  /*22e40*/  PRMT R4, RZ, 0x7610, R4 ;  /* 0x00007610ff047816 */ /* 0x004fe40000000004 */
        /* <DEDUP_REMOVED lines=8> */
[----:B------:R-:W3:Y:S01]  /*22ed0*/  LDL R7, [R1+0x15bc] ;  /* 0x0015bc0001077983 */ /* 0x000ee20000100800 */
[----:B------:R-:W-:-:S02]  /*22ee0*/  PRMT R45, RZ, 0x7610, R45 ;  /* 0x00007610ff2d7816 */ /* 0x000fc4000000002d */
[----:B---3--:R-:W-:-:S04]  /*22ef0*/  @P1 LOP3.LUT R7, R7, R6, RZ, 0x3c, !PT ;  /* 0x0000000607071212 */ /* 0x008fc800078e3cff */
[----:B------:R-:W-:-:S04]  /*22f00*/  @P1 LOP3.LUT R6, R7, R6, RZ, 0x3c, !PT ;  /* 0x0000000607061212 */ /* 0x000fc800078e3cff */
[----:B------:R-:W-:-:S05]  /*22f10*/  @P1 LOP3.LUT R7, R7, R6, RZ, 0x3c, !PT ;  /* 0x0000000607071212 */ /* 0x000fca00078e3cff */
[----:B------:R0:W3:Y:S04]  /*22f20*/  @P1 LDG.E.U8 R45, desc[UR56][R6.64] ;  /* 0x00000038062d1981 */ /* 0x0000e8000c1e1100 */
        /* <DEDUP_REMOVED lines=40> */
[----:B------:R-:W4:Y:S04]  /*231b0*/  @P1 LDG.E.U8 R26, desc[UR56][R6.64] ;  /* 0x00000038061a1981 */ /* 0x000f28000c1e1100 */
[----:B------:R-:W2:Y:S04]  /*231c0*/  LDL R6, [R1+0x1588] ;  /* 0x0015880001067983 */ /* 0x000ea80000100800 */
[----:B------:R-:W2:Y:S01]  /*231d0*/  LDL R7, [R1+0x158c] ;  /* 0x00158c0001077983 */ /* 0x000ea20000100800 */
[----:B------:R-:W-:Y:S02]  /*231e0*/  ISETP.GT.AND P0, PT, R2, 0x65, PT ;  /* 0x000000650200780c */ /* 0x000fe40003f04270 */
[----:B------:R-:W-:Y:S01]  /*231f0*/  PRMT R29, RZ, 0x7610, R29 ;  /* 0x00007610ff1d7816 */ /* 0x000fe2000000001d */
[----:B----4-:R0:W-:Y:S01]  /*23200*/  STL [R1+0x894], R26 ;  /* 0x0008941a01007387 */ /* 0x0101e20000100800 */
[----:B------:R-:W-:-:S02]  /*23210*/  PRMT R43, RZ, 0x7610, R43 ;  /* 0x00007610ff2b7816 */ /* 0x000fc4000000002b */
[----:B------:R-:W-:Y:S02]  /*23220*/  ISETP.GT.AND P1, PT, R2, 0x66, PT ;  /* 0x000000660200780c */ /* 0x000fe40003f24270 */
[----:B------:R-:W-:Y:S01]  /*23230*/  PRMT R42, RZ, 0x7610, R42 ;  /* 0x00007610ff2a7816 */ /* 0x000fe2000000002a */
[----:B0-----:R-:W4:Y:S04]  /*23240*/  LDL R26, [R1+0x156c] ;  /* 0x00156c00011a7983 */ /* 0x001f280000100800 */
        /* <DEDUP_REMOVED lines=9> */
[----:B------:R-:W3:Y:S04]  /*232e0*/  @P0 LDG.E.U8 R43, desc[UR56][R6.64] ;  /* 0x00000038062b0981 */ /* 0x000ee8000c1e1100 */
[----:B------:R-:W4:Y:S04]  /*232f0*/  LDL R6, [R1+0x1578] ;  /* 0x0015780001067983 */ /* 0x000f280000100800 */
[----:B------:R-:W4:Y:S04]  /*23300*/  LDL R7, [R1+0x157c] ;  /* 0x00157c0001077983 */ /* 0x000f280000100800 */
[----:B---3--:R0:W-:Y:S01]  /*23310*/  STL [R1+0x890], R43 ;  /* 0x0008902b01007387 */ /* 0x0081e20000100800 */
[----:B------:R-:W-:-:S03]  /*23320*/  PRMT R4, RZ, 0x7610, R4 ;  /* 0x00007610ff047816 */ /* 0x000fc60000000004 */
[----:B0-----:R-:W3:Y:S01]  /*23330*/  LDL R43, [R1+0x1564] ;  /* 0x00156400012b7983 */ /* 0x001ee20000100800 */
        /* <DEDUP_REMOVED lines=10> */
[----:B------:R-:W-:Y:S02]  /*233e0*/  ISETP.GT.AND P0, PT, R2, 0x67, PT ;  /* 0x000000670200780c */ /* 0x000fe40003f04270 */
[----:B------:R-:W-:Y:S01]  /*233f0*/  PRMT R41, RZ, 0x7610, R41 ;  /* 0x00007610ff297816 */ /* 0x000fe20000000029 */
[----:B--2---:R0:W-:Y:S04]  /*23400*/  STL [R1+0x88c], R4 ;  /* 0x00088c0401007387 */ /* 0x0041e80000100800 */
[----:B0-----:R-:W2:Y:S04]  /*23410*/  LDL.LU R4, [R1+0x1eac] ;  /* 0x001eac0001047983 */ /* 0x001ea80000300800 */
[----:B------:R-:W3:Y:S02]  /*23420*/  LDL R7, [R1+0x1568] ;  /* 0x0015680001077983 */ /* 0x000ee40000100800 */
[----:B------:R-:W-:Y:S01]  /*23430*/  @P0 IMAD.MOV.U32 R6, RZ, RZ, R26 ;  /* 0x000000ffff060224 */ /* 0x000fe200078e001a */
[----:B------:R-:W-:-:S02]  /*23440*/  PRMT R35, RZ, 0x7610, R35 ;  /* 0x00007610ff237816 */ /* 0x000fc40000000023 */
[----:B------:R-:W-:Y:S01]  /*23450*/  ISETP.GT.AND P1, PT, R2, 0x68, PT ;  /* 0x000000680200780c */ /* 0x000fe20003f24270 */
[----:B------:R-:W4:Y:S04]  /*23460*/  LDL R26, [R1+0x1544] ;  /* 0x00154400011a7983 */ /* 0x000f280000100800 */
[----:B---3--:R0:W3:Y:S04]  /*23470*/  @P0 LDG.E.U8 R41, desc[UR56][R6.64] ;  /* 0x0000003806290981 */ /* 0x0080e8000c1e1100 */
[----:B------:R-:W2:Y:S01]  /*23480*/  LDL R7, [R1+0x1560] ;  /* 0x0015600001077983 */ /* 0x000ea20000100800 */
[----:B0-----:R-:W-:Y:S01]  /*23490*/  @P0 IMAD.MOV.U32 R6, RZ, RZ, R43 ;  /* 0x000000ffff060224 */ /* 0x001fe200078e002b */
[----:B------:R-:W-:-:S02]  /*234a0*/  PRMT R28, RZ, 0x7610, R28 ;  /* 0x00007610ff1c7816 */ /* 0x000fc4000000001c */
[----:B------:R-:W3:Y:S04]  /*234b0*/  LDL R43, [R1+0x1538] ;  /* 0x00153800012b7983 */ /* 0x000ee80000100800 */
[----:B--2---:R-:W2:Y:S04]  /*234c0*/  @P0 LDG.E.U8 R35, desc[UR56][R6.64] ;  /* 0x0000003806230981 */ /* 0x004ea8000c1e1100 */
[----:B------:R-:W4:Y:S04]  /*234d0*/  LDL R6, [R1+0x1558] ;  /* 0x0015580001067983 */ /* 0x000f280000100800 */
[----:B------:R-:W4:Y:S04]  /*234e0*/  LDL R7, [R1+0x155c] ;  /* 0x00155c0001077983 */ /* 0x000f280000100800 */
[----:B--2---:R0:W-:Y:S01]  /*234f0*/  STL [R1+0x888], R35 ;  /* 0x0008882301007387 */ /* 0x0041e20000100800 */
[----:B------:R-:W-:-:S03]  /*23500*/  PRMT R4, RZ, 0x7610, R4 ;  /* 0x00007610ff047816 */ /* 0x000fc60000000004 */
[----:B0-----:R-:W2:Y:S01]  /*23510*/  LDL R35, [R1+0x153c] ;  /* 0x00153c0001237983 */ /* 0x001ea20000100800 */
        /* <DEDUP_REMOVED lines=14> */
[----:B------:R-:W2:Y:S01]  /*23600*/  LDL R7, [R1+0x154c] ;  /* 0x00154c0001077983 */ /* 0x000ea20000100800 */
[----:B------:R-:W-:-:S02]  /*23610*/  PRMT R27, RZ, 0x7610, R27 ;  /* 0x00007610ff1b7816 */ /* 0x000fc4000000001b */
[----:B--2---:R-:W-:-:S04]  /*23620*/  @P0 LOP3.LUT R7, R7, R6, RZ, 0x3c, !PT ;  /* 0x0000000607070212 */ /* 0x004fc800078e3cff */
[----:B------:R-:W-:-:S04]  /*23630*/  @P0 LOP3.LUT R6, R7, R6, RZ, 0x3c, !PT ;  /* 0x0000000607060212 */ /* 0x000fc800078e3cff */
[----:B------:R-:W-:-:S05]  /*23640*/  @P0 LOP3.LUT R7, R7, R6, RZ, 0x3c, !PT ;  /* 0x0000000607070212 */ /* 0x000fca00078e3cff */
[----:B------:R0:W2:Y:S04]  /*23650*/  @P0 LDG.E.U8 R27, desc[UR56][R6.64] ;  /* 0x00000038061b0981 */ /* 0x0000a8000c1e1100 */
[----:B------:R-:W4:Y:S01]  /*23660*/  LDL R7, [R1+0x1540] ;  /* 0x0015400001077983 */ /* 0x000f220000100800 */
[----:B------:R-:W-:Y:S01]  /*23670*/  PRMT R46, RZ, 0x7610, R46 ;  /* 0x00007610ff2e7816 */ /* 0x000fe2000000002e */
[----:B0-----:R-:W-:Y:S01]  /*23680*/  @P0 IMAD.MOV.U32 R6, RZ, RZ, R26 ;  /* 0x000000ffff060224 */ /* 0x001fe200078e001a */
[----:B------:R-:W-:Y:S01]  /*23690*/  ISETP.GT.AND P1, PT, R2, 0x6a, PT ;  /* 0x0000006a0200780c */ /* 0x000fe20003f24270 */
[----:B------:R-:W2:Y:S01]  /*236a0*/  LDL R26, [R1+0x152c] ;  /* 0x00152c00011a7983 */ /* 0x000ea20000100800 */
[----:B------:R-:W-:-:S03]  /*236b0*/  PRMT R40, RZ, 0x7610, R40 ;  /* 0x00007610ff287816 */ /* 0x000fc60000000028 */
[----:B----4-:R0:W4:Y:S08]  /*236c0*/  @P0 LDG.E.U8 R46, desc[UR56][R6.64] ;  /* 0x00000038062e0981 */ /* 0x010130000c1e1100 */
[----:B0-----:R-:W-:Y:S02]  /*236d0*/  @P1 IMAD.MOV.U32 R6, RZ, RZ, R35 ;  /* 0x000000ffff061224 */ /* 0x001fe400078e0023 */
[----:B------:R-:W-:-:S05]  /*236e0*/  @P1 IMAD.MOV.U32 R7, RZ, RZ, R43 ;  /* 0x000000ffff071224 */ /* 0x000fca00078e002b */
[----:B------:R0:W2:Y:S04]  /*236f0*/  @P1 LDG.E.U8 R40, desc[UR56][R6.64] ;  /* 0x0000003806281981 */ /* 0x0000a8000c1e1100 */
[----:B----4-:R1:W-:Y:S04]  /*23700*/  STL [R1+0x87c], R46 ;  /* 0x00087c2e01007387 */ /* 0x0103e80000100800 */
[----:B------:R-:W0:Y:S04]  /*23710*/  LDL R6, [R1+0x1530] ;  /* 0x0015300001067983 */ /* 0x000e280000100800 */
[----:B------:R-:W0:Y:S01]  /*23720*/  LDL R7, [R1+0x1534] ;  /* 0x0015340001077983 */ /* 0x000e220000100800 */
[----:B---3--:R-:W-:-:S03]  /*23730*/  PRMT R4, RZ, 0x7610, R4 ;  /* 0x00007610ff047816 */ /* 0x008fc60000000004 */
[----:B-1----:R-:W3:Y:S04]  /*23740*/  LDL R46, [R1+0x1524] ;  /* 0x00152400012e7983 */ /* 0x002ee80000100800 */
[----:B------:R-:W4:Y:S04]  /*23750*/  LDL R43, [R1+0x1518] ;  /* 0x00151800012b7983 */ /* 0x000f280000100800 */
[----:B------:R-:W4:Y:S01]  /*23760*/  LDL R35, [R1+0x151c] ;  /* 0x00151c0001237983 */ /* 0x000f220000100800 */
        /* <DEDUP_REMOVED lines=12> */
[----:B------:R-:W2:Y:S04]  /*23830*/  LDL R26, [R1+0x150c] ;  /* 0x00150c00011a7983 */ /* 0x000ea80000100800 */
[----:B---3--:R0:W3:Y:S04]  /*23840*/  @P0 LDG.E.U8 R36, desc[UR56][R6.64] ;  /* 0x0000003806240981 */ /* 0x0080e8000c1e1100 */
[----:B------:R-:W4:Y:S01]  /*23850*/  LDL R7, [R1+0x1520] ;  /* 0x0015200001077983 */ /* 0x000f220000100800 */
[----:B0-----:R-:W-:Y:S01]  /*23860*/  @P0 IMAD.MOV.U32 R6, RZ, RZ, R46 ;  /* 0x000000ffff060224 */ /* 0x001fe200078e002e */
[----:B------:R-:W-:-:S02]  /*23870*/  PRMT R34, RZ, 0x7610, R34 ;  /* 0x00007610ff227816 */ /* 0x000fc40000000022 */
[----:B------:R-:W3:Y:S04]  /*23880*/  LDL R46, [R1+0x1500] ;  /* 0x00150000012e7983 */ /* 0x000ee80000100800 */
[----:B----4-:R0:W4:Y:S02]  /*23890*/  @P0 LDG.E.U8 R38, desc[UR56][R6.64] ;  /* 0x0000003806260981 */ /* 0x010124000c1e1100 */
[----:B0-----:R-:W-:Y:S02]  /*238a0*/  @P1 IMAD.MOV.U32 R6, RZ, RZ, R35 ;  /* 0x000000ffff061224 */ /* 0x001fe400078e0023 */
[----:B------:R-:W-:-:S05]  /*238b0*/  @P1 IMAD.MOV.U32 R7, RZ, RZ, R43 ;  /* 0x000000ffff071224 */ /* 0x000fca00078e002b */
[----:B------:R0:W3:Y:S04]  /*238c0*/  @P1 LDG.E.U8 R34, desc[UR56][R6.64] ;  /* 0x0000003806221981 */ /* 0x0000e8000c1e1100 */
[----:B----4-:R1:W-:Y:S04]  /*238d0*/  STL [R1+0x86c], R38 ;  /* 0x00086c2601007387 */ /* 0x0103e80000100800 */
[----:B------:R-:W0:Y:S04]  /*238e0*/  LDL R6, [R1+0x1510] ;  /* 0x0015100001067983 */ /* 0x000e280000100800 */
[----:B------:R-:W0:Y:S01]  /*238f0*/  LDL R7, [R1+0x1514] ;  /* 0x0015140001077983 */ /* 0x000e220000100800 */
[----:B--2---:R-:W-:-:S03]  /*23900*/  PRMT R4, RZ, 0x7610, R4 ;  /* 0x00007610ff047816 */ /* 0x004fc60000000004 */
[----:B-1----:R-:W2:Y:S04]  /*23910*/  LDL R38, [R1+0x1504] ;  /* 0x0015040001267983 */ /* 0x002ea80000100800 */
[----:B------:R-:W4:Y:S04]  /*23920*/  LDL R43, [R1+0x14f8] ;  /* 0x0014f800012b7983 */ /* 0x000f280000100800 */
[----:B------:R-:W4:Y:S01]  /*23930*/  LDL R35, [R1+0x14fc] ;  /* 0x0014fc0001237983 */ /* 0x000f220000100800 */
[----:B0-----:R-:W-:-:S04]  /*23940*/  @P1 LOP3.LUT R7, R7, R6, RZ, 0x3c, !PT ;  /* 0x0000000607071212 */ /* 0x001fc800078e3cff */
[----:B------:R-:W-:-:S04]  /*23950*/  @P1 LOP3.LUT R6, R7, R6, RZ, 0x3c, !PT ;  /* 0x0000000607061212 */ /* 0x000fc800078e3cff */
[----:B------:R-:W-:-:S05]  /*23960*/  @P1 LOP3.LUT R7, R7, R6, RZ, 0x3c, !PT ;  /* 0x0000000607071212 */ /* 0x000fca00078e3cff */
[----:B------:R-:W3:Y:S01]  /*23970*/  @P1 LDG.E.U8 R4, desc[UR56][R6.64] ;  /* 0x0000003806041981 */ /* 0x000ee2000c1e1100 */
[----:B------:R-:W-:Y:S02]  /*23980*/  ISETP.GT.AND P0, PT, R2, 0x6d, PT ;  /* 0x0000006d0200780c */ /* 0x000fe40003f04270 */
[----:B------:R-:W-:Y:S01]  /*23990*/  PRMT R32, RZ, 0x7610, R32 ;  /* 0x00007610ff207816 */ /* 0x000fe20000000020 */
[----:B---3--:R0:W-:Y:S04]  /*239a0*/  STL [R1+0x864], R4 ;  /* 0x0008640401007387 */ /* 0x0081e80000100800 */
[----:B0-----:R-:W3:Y:S04]  /*239b0*/  LDL.LU R4, [R1+0x1ea0] ;  /* 0x001ea00001047983 */ /* 0x001ee80000300800 */
[----:B------:R-:W2:Y:S02]  /*239c0*/  LDL R7, [R1+0x1508] ;  /* 0x0015080001077983 */ /* 0x000ea40000100800 */
[----:B------:R-:W-:-:S02]  /*239d0*/  @P0 IMAD.MOV.U32 R6, RZ, RZ, R26 ;  /* 0x000000ffff060224 */ /* 0x000fc400078e001a */
[----:B------:R-:W4:Y:S01]  /*239e0*/  LDL R26, [R1+0x14f4] ;  /* 0x0014f400011a7983 */ /* 0x000f220000100800 */
[----:B---3--:R-:W-:-:S03]  /*239f0*/  PRMT R4, RZ, 0x7610, R4 ;  /* 0x00007610ff047816 */ /* 0x008fc60000000004 */
[----:B--2---:R0:W2:Y:S02]  /*23a00*/  @P0 LDG.E.U8 R32, desc[UR56][R6.64] ;  /* 0x0000003806200981 */ /* 0x0040a4000c1e1100 */
[----:B0-----:R-:W-:Y:S02]  /*23a10*/  @P0 IMAD.MOV.U32 R6, RZ, RZ, R38 ;  /* 0x000000ffff060224 */ /* 0x001fe400078e0026 */
[----:B------:R-:W-:Y:S01]  /*23a20*/  @P0 IMAD.MOV.U32 R7, RZ, RZ, R46 ;  /* 0x000000ffff070224 */ /* 0x000fe200078e002e */
[----:B------:R-:W3:Y:S04]  /*23a30*/  LDL R38, [R1+0x14ec] ;  /* 0x0014ec0001267983 */ /* 0x000ee80000100800 */
[----:B------:R-:W4:Y:S04]  /*23a40*/  @P0 LDG.E.U8 R4, desc[UR56][R6.64] ;  /* 0x0000003806040981 */ /* 0x000f28000c1e1100 */
[----:B------:R-:W2:Y:S01]  /*23a50*/  LDL R46, [R1+0x14e8] ;  /* 0x0014e800012e7983 */ /* 0x000ea20000100800 */
[----:B------:R-:W-:-:S03]  /*23a60*/  ISETP.GT.AND P1, PT, R2, 0x6e, PT ;  /* 0x0000006e0200780c */ /* 0x000fc60003f24270 */
[----:B----4-:R0:W-:Y:S04]  /*23a70*/  STL [R1+0x85c], R4 ;  /* 0x00085c0401007387 */ /* 0x0101e80000100800 */
[----:B0-----:R-:W4:Y:S06]  /*23a80*/  LDL.LU R4, [R1+0x1e9c] ;  /* 0x001e9c0001047983 */ /* 0x001f2c0000300800 */
[----:B------:R-:W-:-:S02]  /*23a90*/  @P1 IMAD.MOV.U32 R6, RZ, RZ, R35 ;  /* 0x000000ffff061224 */ /* 0x000fc400078e0023 */
[----:B------:R-:W-:Y:S01]  /*23aa0*/  @P1 IMAD.MOV.U32 R7, RZ, RZ, R43 ;  /* 0x000000ffff071224 */ /* 0x000fe200078e002b */
[----:B------:R-:W-:Y:S01]  /*23ab0*/  PRMT R25, RZ, 0x7610, R25 ;  /* 0x00007610ff197816 */ /* 0x000fe20000000019 */
[----:B------:R-:W2:Y:S01]  /*23ac0*/  LDL R43, [R1+0x14d8] ;  /* 0x0014d800012b7983 */ /* 0x000ea20000100800 */
[----:B------:R-:W-:Y:S02]  /*23ad0*/  ISETP.GT.AND P0, PT, R2, 0x6f, PT ;  /* 0x0000006f0200780c */ /* 0x000fe40003f04270 */
[----:B------:R-:W-:Y:S01]  /*23ae0*/  PRMT R3, RZ, 0x7610, R3 ;  /* 0x00007610ff037816 */ /* 0x000fe20000000003 */
[----:B------:R-:W2:Y:S01]  /*23af0*/  LDL R35, [R1+0x14dc] ;  /* 0x0014dc0001237983 */ /* 0x000ea20000100800 */
[----:B----4-:R-:W-:-:S06]  /*23b00*/  PRMT R4, RZ, 0x7610, R4 ;  /* 0x00007610ff047816 */ /* 0x010fcc0000000004 */
[----:B------:R0:W4:Y:S04]  /*23b10*/  @P1 LDG.E.U8 R4, desc[UR56][R6.64] ;  /* 0x0000003806041981 */ /* 0x000128000c1e1100 */
[----:B------:R-:W3:Y:S01]  /*23b20*/  LDL R7, [R1+0x14f0] ;  /* 0x0014f00001077983 */ /* 0x000ee20000100800 */
[----:B0-----:R-:W-:-:S03]  /*23b30*/  @P1 IMAD.MOV.U32 R6, RZ, RZ, R26 ;  /* 0x000000ffff061224 */ /* 0x001fc600078e001a */
[----:B------:R-:W4:Y:S04]  /*23b40*/  LDL R26, [R1+0x14d0] ;  /* 0x0014d000011a7983 */ /* 0x000f280000100800 */
[----:B---3--:R0:W3:Y:S02]  /*23b50*/  @P1 LDG.E.U8 R25, desc[UR56][R6.64] ;  /* 0x0000003806191981 */ /* 0x0080e4000c1e1100 */
[----:B0-----:R-:W-:Y:S02]  /*23b60*/  @P0 IMAD.MOV.U32 R6, RZ, RZ, R38 ;  /* 0x000000ffff060224 */ /* 0x001fe400078e0026 */
[----:B--2---:R-:W-:-:S05]  /*23b70*/  @P0 IMAD.MOV.U32 R7, RZ, RZ, R46 ;  /* 0x000000ffff070224 */ /* 0x004fca00078e002e */
[----:B------:R0:W2:Y:S04]  /*23b80*/  @P0 LDG.E.U8 R3, desc[UR56][R6.64] ;  /* 0x0000003806030981 */ /* 0x0000a8000c1e1100 */
[----:B---3--:R1:W-:Y:S04]  /*23b90*/  STL [R1+0x854], R25 ;  /* 0x0008541901007387 */ /* 0x0083e80000100800 */
[----:B------:R-:W0:Y:S04]  /*23ba0*/  LDL R6, [R1+0x14e0] ;  /* 0x0014e00001067983 */ /* 0x000e280000100800 */
[----:B------:R-:W0:Y:S04]  /*23bb0*/  LDL R7, [R1+0x14e4] ;  /* 0x0014e40001077983 */ /* 0x000e280000100800 */
[----:B-1----:R-:W3:Y:S04]  /*23bc0*/  LDL R25, [R1+0x14d4] ;  /* 0x0014d40001197983 */ /* 0x002ee80000100800 */
[----:B------:R-:W2:Y:S04]  /*23bd0*/  LDL R46, [R1+0x14c8] ;  /* 0x0014c800012e7983 */ /* 0x000ea80000100800 */
[----:B------:R-:W2:Y:S01]  /*23be0*/  LDL R38, [R1+0x14cc] ;  /* 0x0014cc0001267983 */ /* 0x000ea20000100800 */
[----:B------:R-:W-:-:S02]  /*23bf0*/  ISETP.GT.AND P1, PT, R2, 0x70, PT ;  /* 0x000000700200780c */ /* 0x000fc40003f24270 */
[----:B------:R-:W-:Y:S02]  /*23c00*/  PRMT R144, RZ, 0x7610, R144 ;  /* 0x00007610ff907816 */ /* 0x000fe40000000090 */
[----:B------:R-:W-:Y:S02]  /*23c10*/  PRMT R47, RZ, 0x7610, R47 ;  /* 0x00007610ff2f7816 */ /* 0x000fe4000000002f */
[----:B------:R-:W-:Y:S02]  /*23c20*/  PRMT R135, RZ, 0x7610, R135 ;  /* 0x00007610ff877816 */ /* 0x000fe40000000087 */
[----:B------:R-:W-:Y:S02]  /*23c30*/  PRMT R37, RZ, 0x7610, R37 ;  /* 0x00007610ff257816 */ /* 0x000fe40000000025 */
[----:B0-----:R-:W-:-:S04]  /*23c40*/  @P0 LOP3.LUT R7, R7, R6, RZ, 0x3c, !PT ;  /* 0x0000000607070212 */ /* 0x001fc800078e3cff */
[----:B------:R-:W-:-:S04]  /*23c50*/  @P0 LOP3.LUT R6, R7, R6, RZ, 0x3c, !PT ;  /* 0x0000000607060212 */ /* 0x000fc800078e3cff */
[----:B------:R-:W-:-:S05]  /*23c60*/  @P0 LOP3.LUT R7, R7, R6, RZ, 0x3c, !PT ;  /* 0x0000000607070212 */ /* 0x000fca00078e3cff */
[----:B------:R0:W2:Y:S01]  /*23c70*/  @P0 LDG.E.U8 R144, desc[UR56][R6.64] ;  /* 0x0000003806900981 */ /* 0x0000a2000c1e1100 */
[----:B------:R-:W-:Y:S01]  /*23c80*/  ISETP.GT.AND P0, PT, R2, 0x71, PT ;  /* 0x000000710200780c */ /* 0x000fe20003f04270 */
[----:B0-----:R-:W-:Y:S02]  /*23c90*/  @P1 IMAD.MOV.U32 R6, RZ, RZ, R35 ;  /* 0x000000ffff061224 */ /* 0x001fe400078e0023 */
[----:B------:R-:W-:Y:S01]  /*23ca0*/  @P1 IMAD.MOV.U32 R7, RZ, RZ, R43 ;  /* 0x000000ffff071224 */ /* 0x000fe200078e002b */
[----:B------:R-:W2:Y:S04]  /*23cb0*/  LDL R35, [R1+0x14c4] ;  /* 0x0014c40001237983 */ /* 0x000ea80000100800 */
[----:B------:R3:W2:Y:S04]  /*23cc0*/  @P1 LDG.E.U8 R47, desc[UR56][R6.64] ;  /* 0x00000038062f1981 */ /* 0x0006a8000c1e1100 */
[----:B------:R-:W2:Y:S01]  /*23cd0*/  LDL R43, [R1+0x14c0] ;  /* 0x0014c000012b7983 */ /* 0x000ea20000100800 */
[----:B---3--:R-:W-:-:S02]  /*23ce0*/  @P1 IMAD.MOV.U32 R6, RZ, RZ, R25 ;  /* 0x000000ffff061224 */ /* 0x008fc400078e0019 */
[----:B----4-:R-:W-:Y:S01]  /*23cf0*/  @P1 IMAD.MOV.U32 R7, RZ, RZ, R26 ;  /* 0x000000ffff071224 */ /* 0x010fe200078e001a */
[----:B------:R-:W3:Y:S04]  /*23d00*/  LDL R25, [R1+0x14bc] ;  /* 0x0014bc0001197983 */ /* 0x000ee80000100800 */
[----:B------:R2:W4:Y:S04]  /*23d10*/  @P1 LDG.E.U8 R135, desc[UR56][R6.64] ;  /* 0x0000003806871981 */ /* 0x000528000c1e1100 */
[----:B------:R-:W3:Y:S01]  /*23d20*/  LDL R26, [R1+0x14b8] ;  /* 0x0014b800011a7983 */ /* 0x000ee20000100800 */
[----:B--2---:R-:W-:-:S02]  /*23d30*/  @P0 IMAD.MOV.U32 R6, RZ, RZ, R38 ;  /* 0x000000ffff060224 */ /* 0x004fc400078e0026 */
[----:B------:R-:W-:-:S05]  /*23d40*/  @P0 IMAD.MOV.U32 R7, RZ, RZ, R46 ;  /* 0x000000ffff070224 */ /* 0x000fca00078e002e */
[----:B------:R0:W2:Y:S01]  /*23d50*/  @P0 LDG.E.U8 R37, desc[UR56][R6.64] ;  /* 0x0000003806250981 */ /* 0x0000a2000c1e1100 */
[----:B------:R-:W-:Y:S01]  /*23d60*/  PRMT R134, RZ, 0x7610, R134 ;  /* 0x00007610ff867816 */ /* 0x000fe20000000086 */
[----:B0-----:R-:W-:Y:S02]  /*23d70*/  @P0 IMAD.MOV.U32 R6, RZ, RZ, R35 ;  /* 0x000000ffff060224 */ /* 0x001fe400078e0023 */
[----:B------:R-:W-:-:S05]  /*23d80*/  @P0 IMAD.MOV.U32 R7, RZ, RZ, R43 ;  /* 0x000000ffff070224 */ /* 0x000fca00078e002b */
[----:B------:R3:W3:Y:S04]  /*23d90*/  @P0 LDG.E.U8 R134, desc[UR56][R6.64] ;  /* 0x0000003806860981 */ /* 0x0006e8000c1e1100 */
[----:B----4-:R-:W-:Y:S04]  /*23da0*/  STL [R1+0x1e60], R135 ;  /* 0x001e608701007387 */ /* 0x010fe80000100800 */
[----:B------:R-:W4:Y:S04]  /*23db0*/  LDL R38, [R1+0x14b0] ;  /* 0x0014b00001267983 */ /* 0x000f280000100800 */
[----:B--2---:R0:W-:Y:S04]  /*23dc0*/  STL [R1+0x844], R37 ;  /* 0x0008442501007387 */ /* 0x0041e80000100800 */
[----:B------:R-:W2:Y:S04]  /*23dd0*/  LDL R43, [R1+0x14a8] ;  /* 0x0014a800012b7983 */ /* 0x000ea80000100800 */
[----:B------:R-:W2:Y:S04]  /*23de0*/  LDL R35, [R1+0x14ac] ;  /* 0x0014ac0001237983 */ /* 0x000ea80000100800 */
[----:B0-----:R-:W2:Y:S01]  /*23df0*/  LDL R37, [R1+0x14b4] ;  /* 0x0014b40001257983 */ /* 0x001ea20000100800 */
[----:B------:R-:W-:-:S02]  /*23e00*/  ISETP.GT.AND P1, PT, R2, 0x72, PT ;  /* 0x000000720200780c */ /* 0x000fc40003f24270 */
[----:B------:R-:W-:Y:S02]  /*23e10*/  PRMT R139, RZ, 0x7610, R139 ;  /* 0x00007610ff8b7816 */ /* 0x000fe4000000008b */
[----:B------:R-:W-:-:S09]  /*23e20*/  ISETP.GT.AND P0, PT, R2, 0x73, PT ;  /* 0x000000730200780c */ /* 0x000fd20003f04270 */
[----:B---3--:R-:W-:Y:S02]  /*23e30*/  @P1 IMAD.MOV.U32 R6, RZ, RZ, R25 ;  /* 0x000000ffff061224 */ /* 0x008fe400078e0019 */
[----:B------:R-:W-:-:S05]  /*23e40*/  @P1 IMAD.MOV.U32 R7, RZ, RZ, R26 ;  /* 0x000000ffff071224 */ /* 0x000fca00078e001a */
[----:B------:R4:W3:Y:S01]  /*23e50*/  @P1 LDG.E.U8 R139, desc[UR56][R6.64] ;  /* 0x00000038068b1981 */ /* 0x0008e2000c1e1100 */
[----:B------:R-:W-:Y:S02]  /*23e60*/  PRMT R123, RZ, 0x7610, R123 ;  /* 0x00007610ff7b7816 */ /* 0x000fe4000000007b */
[----:B------:R-:W-:Y:S01]  /*23e70*/  PRMT R138, RZ, 0x7610, R138 ;  /* 0x00007610ff8a7816 */ /* 0x000fe2000000008a */
[----:B------:R-:W-:Y:S01]  /*23e80*/  STL [R1+0x1e64], R134 ;  /* 0x001e648601007387 */ /* 0x000fe20000100800 */
[----:B----4-:R-:W-:-:S03]  /*23e90*/  @P1 IMAD.MOV.U32 R7, RZ, RZ, R38 ;  /* 0x000000ffff071224 */ /* 0x010fc600078e0026 */
[----:B------:R-:W-:Y:S04]  /*23ea0*/  STL [R1+0x848], R144 ;  /* 0x0008489001007387 */ /* 0x000fe80000100800 */
[----:B------:R-:W4:Y:S04]  /*23eb0*/  LDL R26, [R1+0x14a0] ;  /* 0x0014a000011a7983 */ /* 0x000f280000100800 */
[----:B------:R-:W4:Y:S01]  /*23ec0*/  LDL R25, [R1+0x14a4] ;  /* 0x0014a40001197983 */ /* 0x000f220000100800 */
[----:B--2---:R-:W-:-:S05]  /*23ed0*/  @P1 IMAD.MOV.U32 R6, RZ, RZ, R37 ;  /* 0x000000ffff061224 */ /* 0x004fca00078e0025 */
[----:B------:R0:W2:Y:S02]  /*23ee0*/  @P1 LDG.E.U8 R123, desc[UR56][R6.64] ;  /* 0x00000038067b1981 */ /* 0x0000a4000c1e1100 */
[----:B0-----:R-:W-:Y:S02]  /*23ef0*/  @P0 IMAD.MOV.U32 R6, RZ, RZ, R35 ;  /* 0x000000ffff060224 */ /* 0x001fe400078e0023 */
[----:B------:R-:W-:-:S05]  /*23f00*/  @P0 IMAD.MOV.U32 R7, RZ, RZ, R43 ;  /* 0x000000ffff070224 */ /* 0x000fca00078e002b */
[----:B------:R4:W2:Y:S04]  /*23f10*/  @P0 LDG.E.U8 R138, desc[UR56][R6.64] ;  /* 0x00000038068a0981 */ /* 0x0008a8000c1e1100 */
[----:B---3--:R-:W-:Y:S04]  /*23f20*/  STL [R1+0x1e7c], R139 ;  /* 0x001e7c8b01007387 */ /* 0x008fe80000100800 */
[----:B------:R-:W-:Y:S04]  /*23f30*/  STL [R1+0x850], R47 ;  /* 0x0008502f01007387 */ /* 0x000fe80000100800 */
[----:B------:R-:W3:Y:S04]  /*23f40*/  LDL R37, [R1+0x149c] ;  /* 0x00149c0001257983 */ /* 0x000ee80000100800 */
[----:B------:R-:W3:Y:S01]  /*23f50*/  LDL R38, [R1+0x1498] ;  /* 0x0014980001267983 */ /* 0x000ee20000100800 */
[----:B------:R-:W-:Y:S01]  /*23f60*/  PRMT R122, RZ, 0x7610, R122 ;  /* 0x00007610ff7a7816 */ /* 0x000fe2000000007a */
[----:B----4-:R-:W-:-:S02]  /*23f70*/  @P0 IMAD.MOV.U32 R7, RZ, RZ, R26 ;  /* 0x000000ffff070224 */ /* 0x010fc400078e001a */
[----:B------:R-:W-:-:S05]  /*23f80*/  @P0 IMAD.MOV.U32 R6, RZ, RZ, R25 ;  /* 0x000000ffff060224 */ /* 0x000fca00078e0019 */
[----:B------:R3:W4:Y:S04]  /*23f90*/  @P0 LDG.E.U8 R122, desc[UR56][R6.64] ;  /* 0x00000038067a0981 */ /* 0x000728000c1e1100 */
[----:B--2---:R0:W-:Y:S04]  /*23fa0*/  STL [R1+0x1e68], R123 ;  /* 0x001e687b01007387 */ /* 0x0041e80000100800 */
[----:B------:R-:W2:Y:S04]  /*23fb0*/  LDL R43, [R1+0x1490] ;  /* 0x00149000012b7983 */ /* 0x000ea80000100800 */
[----:B------:R-:W2:Y:S04]  /*23fc0*/  LDL R35, [R1+0x1494] ;  /* 0x0014940001237983 */ /* 0x000ea80000100800 */
[----:B------:R-:W-:Y:S04]  /*23fd0*/  STL [R1+0x1e80], R138 ;  /* 0x001e808a01007387 */ /* 0x000fe80000100800 */
[----:B------:R-:W2:Y:S04]  /*23fe0*/  LDL R26, [R1+0x1488] ;  /* 0x00148800011a7983 */ /* 0x000ea80000100800 */
[----:B------:R-:W2:Y:S01]  /*23ff0*/  LDL R25, [R1+0x148c] ;  /* 0x00148c0001197983 */ /* 0x000ea20000100800 */
[----:B------:R-:W-:-:S02]  /*24000*/  ISETP.GT.AND P1, PT, R2, 0x74, PT ;  /* 0x000000740200780c */ /* 0x000fc40003f24270 */
[----:B0-----:R-:W-:Y:S02]  /*24010*/  PRMT R123, RZ, 0x7610, R123 ;  /* 0x00007610ff7b7816 */ /* 0x001fe4000000007b */
[----:B------:R-:W-:-:S09]  /*24020*/  ISETP.GT.AND P0, PT, R2, 0x75, PT ;  /* 0x000000750200780c */ /* 0x000fd20003f04270 */
[----:B---3--:R-:W-:Y:S02]  /*24030*/  @P1 IMAD.MOV.U32 R6, RZ, RZ, R37 ;  /* 0x000000ffff061224 */ /* 0x008fe400078e0025 */
[----:B------:R-:W-:-:S05]  /*24040*/  @P1 IMAD.MOV.U32 R7, RZ, RZ, R38 ;  /* 0x000000ffff071224 */ /* 0x000fca00078e0026 */
[----:B------:R2:W3:Y:S01]  /*24050*/  @P1 LDG.E.U8 R123, desc[UR56][R6.64] ;  /* 0x00000038067b1981 */ /* 0x0004e2000c1e1100 */
[----:B------:R-:W-:Y:S02]  /*24060*/  PRMT R133, RZ, 0x7610, R133 ;  /* 0x00007610ff857816 */ /* 0x000fe40000000085 */
[----:B------:R-:W-:Y:S01]  /*24070*/  PRMT R134, RZ, 0x7610, R134 ;  /* 0x00007610ff867816 */ /* 0x000fe20000000086 */
[----:B----4-:R0:W-:Y:S04]  /*24080*/  STL [R1+0x1e6c], R122 ;  /* 0x001e6c7a01007387 */ /* 0x0101e80000100800 */
[----:B------:R-:W4:Y:S04]  /*24090*/  LDL R38, [R1+0x1480] ;  /* 0x0014800001267983 */ /* 0x000f280000100800 */
[----:B------:R-:W4:Y:S01]  /*240a0*/  LDL R37, [R1+0x1484] ;  /* 0x0014840001257983 */ /* 0x000f220000100800 */
[----:B--2---:R-:W-:-:S02]  /*240b0*/  @P1 IMAD.MOV.U32 R7, RZ, RZ, R43 ;  /* 0x000000ffff071224 */ /* 0x004fc400078e002b */
[----:B------:R-:W-:-:S05]  /*240c0*/  @P1 IMAD.MOV.U32 R6, RZ, RZ, R35 ;  /* 0x000000ffff061224 */ /* 0x000fca00078e0023 */
[----:B------:R1:W2:Y:S02]  /*240d0*/  @P1 LDG.E.U8 R133, desc[UR56][R6.64] ;  /* 0x0000003806851981 */ /* 0x0002a4000c1e1100 */
[----:B-1----:R-:W-:Y:S02]  /*240e0*/  @P0 IMAD.MOV.U32 R7, RZ, RZ, R26 ;  /* 0x000000ffff070224 */ /* 0x002fe400078e001a */
[----:B------:R-:W-:-:S05]  /*240f0*/  @P0 IMAD.MOV.U32 R6, RZ, RZ, R25 ;  /* 0x000000ffff060224 */ /* 0x000fca00078e0019 */
[----:B------:R4:W2:Y:S04]  /*24100*/  @P0 LDG.E.U8 R134, desc[UR56][R6.64] ;  /* 0x0000003806860981 */ /* 0x0008a8000c1e1100 */
[----:B---3--:R-:W-:Y:S04]  /*24110*/  STL [R1+0x1e74], R123 ;  /* 0x001e747b01007387 */ /* 0x008fe80000100800 */
[----:B------:R-:W3:Y:S04]  /*24120*/  LDL R43, [R1+0x1478] ;  /* 0x00147800012b7983 */ /* 0x000ee80000100800 */
[----:B------:R-:W3:Y:S01]  /*24130*/  LDL R35, [R1+0x147c] ;  /* 0x00147c0001237983 */ /* 0x000ee20000100800 */
[----:B----4-:R-:W-:-:S03]  /*24140*/  @P0 IMAD.MOV.U32 R7, RZ, RZ, R38 ;  /* 0x000000ffff070224 */ /* 0x010fc600078e0026 */
[----:B--2---:R1:W-:Y:S04]  /*24150*/  STL [R1+0x1e70], R133 ;  /* 0x001e708501007387 */ /* 0x0043e80000100800 */
[----:B------:R-:W2:Y:S04]  /*24160*/  LDL R26, [R1+0x1470] ;  /* 0x00147000011a7983 */ /* 0x000ea80000100800 */
[----:B------:R-:W4:Y:S04]  /*24170*/  LDL R25, [R1+0x1474] ;  /* 0x0014740001197983 */ /* 0x000f280000100800 */
[----:B------:R1:W-:Y:S04]  /*24180*/  STL [R1+0x1e78], R134 ;  /* 0x001e788601007387 */ /* 0x0003e80000100800 */
[----:B------:R-:W4:Y:S01]  /*24190*/  LDL R38, [R1+0x1468] ;  /* 0x0014680001267983 */ /* 0x000f220000100800 */
[----:B------:R-:W-:Y:S01]  /*241a0*/  @P0 IMAD.MOV.U32 R6, RZ, RZ, R37 ;  /* 0x000000ffff060224 */ /* 0x000fe200078e0025 */
[----:B------:R-:W-:-:S02]  /*241b0*/  ISETP.GT.AND P1, PT, R2, 0x76, PT ;  /* 0x000000760200780c */ /* 0x000fc40003f24270 */
[----:B------:R-:W4:Y:S01]  /*241c0*/  LDL R37, [R1+0x146c] ;  /* 0x00146c0001257983 */ /* 0x000f220000100800 */
[----:B------:R-:W-:Y:S02]  /*241d0*/  PRMT R132, RZ, 0x7610, R132 ;  /* 0x00007610ff847816 */ /* 0x000fe40000000084 */
[----:B------:R-:W-:Y:S01]  /*241e0*/  PRMT R137, RZ, 0x7610, R137 ;  /* 0x00007610ff897816 */ /* 0x000fe20000000089 */
[----:B------:R-:W4:Y:S04]  /*241f0*/  LDL R47, [R1+0x1458] ;  /* 0x00145800012f7983 */ /* 0x000f280000100800 */
[----:B------:R3:W4:Y:S01]  /*24200*/  @P0 LDG.E.U8 R132, desc[UR56][R6.64] ;  /* 0x0000003806840981 */ /* 0x000722000c1e1100 */
[----:B------:R-:W-:-:S03]  /*24210*/  ISETP.GT.AND P0, PT, R2, 0x77, PT ;  /* 0x000000770200780c */ /* 0x000fc60003f04270 */
[----:B------:R-:W4:Y:S01]  /*24220*/  LDL R46, [R1+0x145c] ;  /* 0x00145c00012e7983 */ /* 0x000f220000100800 */
[----:B---3--:R-:W-:Y:S02]  /*24230*/  @P1 IMAD.MOV.U32 R6, RZ, RZ, R35 ;  /* 0x000000ffff061224 */ /* 0x008fe400078e0023 */
[----:B------:R-:W-:Y:S01]  /*24240*/  @P1 IMAD.MOV.U32 R7, RZ, RZ, R43 ;  /* 0x000000ffff071224 */ /* 0x000fe200078e002b */
[----:B------:R-:W3:Y:S04]  /*24250*/  LDL R35, [R1+0x1464] ;  /* 0x0014640001237983 */ /* 0x000ee80000100800 */
[----:B------:R-:W3:Y:S01]  /*24260*/  LDL R43, [R1+0x1460] ;  /* 0x00146000012b7983 */ /* 0x000ee20000100800 */
[----:B------:R-:W-:-:S03]  /*24270*/  PRMT R121, RZ, 0x7610, R121 ;  /* 0x00007610ff797816 */ /* 0x000fc60000000079 */
[----:B------:R2:W3:Y:S02]  /*24280*/  @P1 LDG.E.U8 R137, desc[UR56][R6.64] ;  /* 0x0000003806891981 */ /* 0x0004e4000c1e1100 */
[----:B--2---:R-:W-:Y:S02]  /*24290*/  @P1 IMAD.MOV.U32 R7, RZ, RZ, R26 ;  /* 0x000000ffff071224 */ /* 0x004fe400078e001a */
[----:B------:R-:W2:Y:S01]  /*242a0*/  LDL R26, [R1+0x1450] ;  /* 0x00145000011a7983 */ /* 0x000ea20000100800 */
[----:B----4-:R-:W-:-:S03]  /*242b0*/  @P1 IMAD.MOV.U32 R6, RZ, RZ, R25 ;  /* 0x000000ffff061224 */ /* 0x010fc600078e0019 */
[----:B------:R-:W4:Y:S04]  /*242c0*/  LDL R25, [R1+0x1454] ;  /* 0x0014540001197983 */ /* 0x000f280000100800 */
[----:B------:R0:W4:Y:S02]  /*242d0*/  @P1 LDG.E.U8 R121, desc[UR56][R6.64] ;  /* 0x0000003806791981 */ /* 0x000124000c1e1100 */
[----:B0-----:R-:W-:Y:S02]  /*242e0*/  @P0 IMAD.MOV.U32 R7, RZ, RZ, R38 ;  /* 0x000000ffff070224 */ /* 0x001fe400078e0026 */
[----:B------:R-:W4:Y:S01]  /*242f0*/  LDL R38, [R1+0x1448] ;  /* 0x0014480001267983 */ /* 0x000f220000100800 */
[----:B------:R-:W-:-:S03]  /*24300*/  @P0 IMAD.MOV.U32 R6, RZ, RZ, R37 ;  /* 0x000000ffff060224 */ /* 0x000fc600078e0025 */
[----:B------:R-:W4:Y:S01]  /*24310*/  LDL R37, [R1+0x144c] ;  /* 0x00144c0001257983 */ /* 0x000f220000100800 */
[----:B------:R-:W-:Y:S02]  /*24320*/  PRMT R136, RZ, 0x7610, R136 ;  /* 0x00007610ff887816 */ /* 0x000fe40000000088 */
[----:B------:R-:W-:Y:S02]  /*24330*/  ISETP.GT.AND P1, PT, R2, 0x78, PT ;  /* 0x000000780200780c */ /* 0x000fe40003f24270 */
[----:B------:R-:W-:Y:S02]  /*24340*/  PRMT R120, RZ, 0x7610, R120 ;  /* 0x00007610ff787816 */ /* 0x000fe40000000078 */
[----:B------:R3:W4:Y:S01]  /*24350*/  @P0 LDG.E.U8 R136, desc[UR56][R6.64] ;  /* 0x0000003806880981 */ /* 0x000722000c1e1100 */
[----:B------:R-:W-:Y:S01]  /*24360*/  PRMT R135, RZ, 0x7610, R135 ;  /* 0x00007610ff877816 */ /* 0x000fe20000000087 */
[----:B---3--:R-:W-:Y:S02]  /*24370*/  @P0 IMAD.MOV.U32 R6, RZ, RZ, R35 ;  /* 0x000000ffff060224 */ /* 0x008fe400078e0023 */
[----:B------:R-:W3:Y:S01]  /*24380*/  LDL R35, [R1+0x1444] ;  /* 0x0014440001237983 */ /* 0x000ee20000100800 */
[----:B------:R-:W-:-:S03]  /*24390*/  @P0 IMAD.MOV.U32 R7, RZ, RZ, R43 ;  /* 0x000000ffff070224 */ /* 0x000fc600078e002b */
[----:B------:R-:W3:Y:S04]  /*243a0*/  LDL R43, [R1+0x1440] ;  /* 0x00144000012b7983 */ /* 0x000ee80000100800 */
[----:B------:R0:W3:Y:S01]  /*243b0*/  @P0 LDG.E.U8 R120, desc[UR56][R6.64] ;  /* 0x0000003806780981 */ /* 0x0000e2000c1e1100 */
[----:B------:R-:W-:Y:S02]  /*243c0*/  ISETP.GT.AND P0, PT, R2, 0x79, PT ;  /* 0x000000790200780c */ /* 0x000fe40003f04270 */
[----:B------:R-:W-:Y:S01]  /*243d0*/  PRMT R131, RZ, 0x7610, R131 ;  /* 0x00007610ff837816 */ /* 0x000fe20000000083 */
[----:B0-----:R-:W-:Y:S02]  /*243e0*/  @P1 IMAD.MOV.U32 R6, RZ, RZ, R46 ;  /* 0x000000ffff061224 */ /* 0x001fe400078e002e */
[----:B------:R-:W-:Y:S01]  /*243f0*/  @P1 IMAD.MOV.U32 R7, RZ, RZ, R47 ;  /* 0x000000ffff071224 */ /* 0x000fe200078e002f */
[----:B------:R-:W3:Y:S04]  /*24400*/  LDL R46, [R1+0x1428] ;  /* 0x00142800012e7983 */ /* 0x000ee80000100800 */
[----:B------:R2:W3:Y:S02]  /*24410*/  @P1 LDG.E.U8 R135, desc[UR56][R6.64] ;  /* 0x0000003806871981 */ /* 0x0004e4000c1e1100 */
[----:B--2---:R-:W-:-:S02]  /*24420*/  @P1 IMAD.MOV.U32 R7, RZ, RZ, R26 ;  /* 0x000000ffff071224 */ /* 0x004fc400078e001a */
        /* <DEDUP_REMOVED lines=9> */
[----:B------:R-:W-:-:S04]  /*244c0*/  ISETP.GT.AND P1, PT, R2, 0x7a, PT ;  /* 0x0000007a0200780c */ /* 0x000fc80003f24270 */
[----:B------:R3:W4:Y:S01]  /*244d0*/  @P0 LDG.E.U8 R0, desc[UR56][R6.64] ;  /* 0x0000003806000981 */ /* 0x000722000c1e1100 */
[----:B------:R-:W-:Y:S01]  /*244e0*/  PRMT R130, RZ, 0x7610, R130 ;  /* 0x00007610ff827816 */ /* 0x000fe20000000082 */
[----:B---3--:R-:W-:Y:S02]  /*244f0*/  @P0 IMAD.MOV.U32 R6, RZ, RZ, R35 ;  /* 0x000000ffff060224 */ /* 0x008fe400078e0023 */
[----:B------:R-:W3:Y:S01]  /*24500*/  LDL R35, [R1+0x142c] ;  /* 0x00142c0001237983 */ /* 0x000ee20000100800 */
[----:B------:R-:W-:Y:S01]  /*24510*/  @P0 IMAD.MOV.U32 R7, RZ, RZ, R43 ;  /* 0x000000ffff070224 */ /* 0x000fe200078e002b */
[----:B------:R-:W-:Y:S02]  /*24520*/  PRMT R14, RZ, 0x7610, R14 ;  /* 0x00007610ff0e7816 */ /* 0x000fe4000000000e */
        /* <DEDUP_REMOVED lines=9> */
[----:B------:R-:W-:Y:S01]  /*245c0*/  ISETP.GT.AND P0, PT, R2, 0x7b, PT ;  /* 0x0000007b0200780c */ /* 0x000fe20003f04270 */
[----:B------:R-:W-:Y:S01]  /*245d0*/  @P1 IMAD.MOV.U32 R6, RZ, RZ, R37 ;  /* 0x000000ffff061224 */ /* 0x000fe200078e0025 */
[----:B------:R-:W-:Y:S01]  /*245e0*/  PRMT R129, RZ, 0x7610, R129 ;  /* 0x00007610ff817816 */ /* 0x000fe20000000081 */
[----:B------:R-:W4:Y:S04]  /*245f0*/  LDL.LU R37, [R1+0x674] ;  /* 0x0006740001257983 */ /* 0x000f280000300800 */
[----:B------:R-:W4:Y:S04]  /*24600*/  LDL R47, [R1+0x1410] ;  /* 0x00141000012f7983 */ /* 0x000f280000100800 */
[----:B------:R0:W4:Y:S02]  /*24610*/  @P1 LDG.E.U8 R129, desc[UR56][R6.64] ;  /* 0x0000003806811981 */ /* 0x000124000c1e1100 */
[----:B0-----:R-:W-:-:S02]  /*24620*/  @P0 IMAD.MOV.U32 R7, RZ, RZ, R46 ;  /* 0x000000ffff070224 */ /* 0x001fc400078e002e */
[----:B------:R-:W4:Y:S04]  /*24630*/  LDL R46, [R1+0x1414] ;  /* 0x00141400012e7983 */ /* 0x000f280000100800 */
[----:B------:R-:W4:Y:S04]  /*24640*/  LDL.LU R144, [R1+0x664] ;  /* 0x0006640001907983 */ /* 0x000f280000300800 */
[----:B------:R-:W4:Y:S01]  /*24650*/  LDL R122, [R1+0x1408] ;  /* 0x00140800017a7983 */ /* 0x000f220000100800 */
[----:B---3--:R-:W-:-:S03]  /*24660*/  @P0 IMAD.MOV.U32 R6, RZ, RZ, R35 ;  /* 0x000000ffff060224 */ /* 0x008fc600078e0023 */
[----:B------:R-:W3:Y:S01]  /*24670*/  LDL R35, [R1+0x140c] ;  /* 0x00140c0001237983 */ /* 0x000ee20000100800 */
[----:B------:R-:W-:Y:S02]  /*24680*/  PRMT R145, RZ, 0x7610, R145 ;  /* 0x00007610ff917816 */ /* 0x000fe40000000091 */
[----:B------:R-:W-:Y:S02]  /*24690*/  ISETP.GT.AND P1, PT, R2, 0x7c, PT ;  /* 0x0000007c0200780c */ /* 0x000fe40003f24270 */
[----:B------:R-:W-:Y:S02]  /*246a0*/  PRMT R128, RZ, 0x7610, R128 ;  /* 0x00007610ff807816 */ /* 0x000fe40000000080 */
[----:B------:R2:W3:Y:S02]  /*246b0*/  @P0 LDG.E.U8 R145, desc[UR56][R6.64] ;  /* 0x0000003806910981 */ /* 0x0004e4000c1e1100 */
[----:B--2---:R-:W-:Y:S02]  /*246c0*/  @P0 IMAD.MOV.U32 R7, RZ, RZ, R26 ;  /* 0x000000ffff070224 */ /* 0x004fe400078e001a */
[----:B----4-:R-:W-:-:S02]  /*246d0*/  @P0 IMAD.MOV.U32 R6, RZ, RZ, R25 ;  /* 0x000000ffff060224 */ /* 0x010fc400078e0019 */
[----:B------:R-:W2:Y:S04]  /*246e0*/  LDL.LU R25, [R1+0x660] ;  /* 0x0006600001197983 */ /* 0x000ea80000300800 */
[----:B------:R0:W4:Y:S04]  /*246f0*/  @P0 LDG.E.U8 R128, desc[UR56][R6.64] ;  /* 0x0000003806800981 */ /* 0x000128000c1e1100 */
[----:B------:R-:W2:Y:S01]  /*24700*/  LDL.LU R26, [R1+0x650] ;  /* 0x00065000011a7983 */ /* 0x000ea20000300800 */
[----:B0-----:R-:W-:Y:S02]  /*24710*/  @P1 IMAD.MOV.U32 R6, RZ, RZ, R38 ;  /* 0x000000ffff061224 */ /* 0x001fe400078e0026 */
[----:B------:R-:W-:Y:S01]  /*24720*/  @P1 IMAD.MOV.U32 R7, RZ, RZ, R43 ;  /* 0x000000ffff071224 */ /* 0x000fe200078e002b */
[----:B------:R-:W4:Y:S04]  /*24730*/  LDL.LU R38, [R1+0x64c] ;  /* 0x00064c0001267983 */ /* 0x000f280000300800 */
[----:B------:R-:W4:Y:S04]  /*24740*/  LDL.LU R43, [R1+0x640] ;  /* 0x00064000012b7983 */ /* 0x000f280000300800 */
[----:B------:R-:W2:Y:S04]  /*24750*/  LDL R138, [R1+0x1400] ;  /* 0x00140000018a7983 */ /* 0x000ea80000100800 */
[----:B-1----:R-:W4:Y:S01]  /*24760*/  LDL R133, [R1+0x1404] ;  /* 0x0014040001857983 */ /* 0x002f220000100800 */
[----:B------:R-:W-:-:S02]  /*24770*/  PRMT R143, RZ, 0x7610, R143 ;  /* 0x00007610ff8f7816 */ /* 0x000fc4000000008f */
[----:B------:R-:W-:Y:S02]  /*24780*/  ISETP.GT.AND P0, PT, R2, 0x7d, PT ;  /* 0x0000007d0200780c */ /* 0x000fe40003f04270 */
[----:B------:R-:W-:Y:S02]  /*24790*/  PRMT R127, RZ, 0x7610, R127 ;  /* 0x00007610ff7f7816 */ /* 0x000fe4000000007f */
[----:B------:R0:W4:Y:S02]  /*247a0*/  @P1 LDG.E.U8 R143, desc[UR56][R6.64] ;  /* 0x00000038068f1981 */ /* 0x000124000c1e1100 */
[----:B0-----:R-:W-:Y:S02]  /*247b0*/  @P1 IMAD.MOV.U32 R6, RZ, RZ, R46 ;  /* 0x000000ffff061224 */ /* 0x001fe400078e002e */
[----:B------:R-:W-:Y:S01]  /*247c0*/  @P1 IMAD.MOV.U32 R7, RZ, RZ, R47 ;  /* 0x000000ffff071224 */ /* 0x000fe200078e002f */
[----:B------:R-:W4:Y:S04]  /*247d0*/  LDL.LU R46, [R1+0x634] ;  /* 0x00063400012e7983 */ /* 0x000f280000300800 */
[----:B------:R0:W4:Y:S04]  /*247e0*/  @P1 LDG.E.U8 R127, desc[UR56][R6.64] ;  /* 0x00000038067f1981 */ /* 0x000128000c1e1100 */
[----:B------:R-:W4:Y:S01]  /*247f0*/  LDL.LU R47, [R1+0x61c] ;  /* 0x00061c00012f7983 */ /* 0x000f220000300800 */
[----:B------:R-:W-:-:S03]  /*24800*/  PRMT R142, RZ, 0x7610, R142 ;  /* 0x00007610ff8e7816 */ /* 0x000fc6000000008e */
[----:B------:R-:W4:Y:S01]  /*24810*/  LDL R134, [R1+0x13f8] ;  /* 0x0013f80001867983 */ /* 0x000f220000100800 */
[----:B0-----:R-:W-:-:S03]  /*24820*/  @P0 IMAD.MOV.U32 R7, RZ, RZ, R122 ;  /* 0x000000ffff070224 */ /* 0x001fc600078e007a */
[----:B------:R-:W4:Y:S01]  /*24830*/  LDL R122, [R1+0x13fc] ;  /* 0x0013fc00017a7983 */ /* 0x000f220000100800 */
[----:B---3--:R-:W-:-:S03]  /*24840*/  @P0 IMAD.MOV.U32 R6, RZ, RZ, R35 ;  /* 0x000000ffff060224 */ /* 0x008fc600078e0023 */
[----:B------:R-:W3:Y:S04]  /*24850*/  LDL R35, [R1+0x13f4] ;  /* 0x0013f40001237983 */ /* 0x000ee80000100800 */
[----:B------:R0:W3:Y:S02]  /*24860*/  @P0 LDG.E.U8 R142, desc[UR56][R6.64] ;  /* 0x00000038068e0981 */ /* 0x0000e4000c1e1100 */
[----:B0-----:R-:W-:Y:S02]  /*24870*/  LOP3.LUT R7, R37, 0xffff, RZ, 0xc0, !PT ;  /* 0x0000ffff25077812 */ /* 0x001fe400078ec0ff */
[----:B------:R-:W3:Y:S01]  /*24880*/  LDL R37, [R1+0x13f0] ;  /* 0x0013f00001257983 */ /* 0x000ee20000100800 */
[----:B------:R-:W-:Y:S02]  /*24890*/  LOP3.LUT R6, R144, 0xffff, RZ, 0xc0, !PT ;  /* 0x0000ffff90067812 */ /* 0x000fe400078ec0ff */
[----:B------:R-:W-:Y:S01]  /*248a0*/  PRMT R126, RZ, 0x7610, R126 ;  /* 0x00007610ff7e7816 */ /* 0x000fe2000000007e */
[----:B------:R-:W3:Y:S01]  /*248b0*/  LDL.LU R144, [R1+0x600] ;  /* 0x0006000001907983 */ /* 0x000ee20000300800 */
[----:B------:R-:W-:Y:S01]  /*248c0*/  PRMT R123, R7, 0x3340, R6 ;  /* 0x00003340077b7816 */ /* 0x000fe20000000006 */
[----:B--2---:R-:W-:-:S02]  /*248d0*/  @P0 IMAD.MOV.U32 R7, RZ, RZ, R138 ;  /* 0x000000ffff070224 */ /* 0x004fc400078e008a */
[----:B----4-:R-:W-:-:S05]  /*248e0*/  @P0 IMAD.MOV.U32 R6, RZ, RZ, R133 ;  /* 0x000000ffff060224 */ /* 0x010fca00078e0085 */
[----:B------:R0:W2:Y:S02]  /*248f0*/  @P0 LDG.E.U8 R126, desc[UR56][R6.64] ;  /* 0x00000038067e0981 */ /* 0x0000a4000c1e1100 */
[----:B0-----:R-:W-:Y:S02]  /*24900*/  LOP3.LUT R6, R26, 0xffff, RZ, 0xc0, !PT ;  /* 0x0000ffff1a067812 */ /* 0x001fe400078ec0ff */
[----:B------:R-:W4:Y:S01]  /*24910*/  LDL R26, [R1+0x13e8] ;  /* 0x0013e800011a7983 */ /* 0x000f220000100800 */
[----:B------:R-:W-:-:S03]  /*24920*/  LOP3.LUT R7, R25, 0xffff, RZ, 0xc0, !PT ;  /* 0x0000ffff19077812 */ /* 0x000fc600078ec0ff */
[----:B------:R-:W2:Y:S01]  /*24930*/  LDL R25, [R1+0x13ec] ;  /* 0x0013ec0001197983 */ /* 0x000ea20000100800 */
[----:B------:R-:W-:Y:S02]  /*24940*/  ISETP.GT.AND P0, PT, R2, 0x7e, PT ;  /* 0x0000007e0200780c */ /* 0x000fe40003f04270 */
[----:B------:R-:W-:Y:S02]  /*24950*/  PRMT R133, R7, 0x3340, R6 ;  /* 0x0000334007857816 */ /* 0x000fe40000000006 */
[----:B------:R-:W-:-:S09]  /*24960*/  PRMT R141, RZ, 0x7610, R141 ;  /* 0x00007610ff8d7816 */ /* 0x000fd2000000008d */
[----:B------:R-:W-:Y:S02]  /*24970*/  @P0 IMAD.MOV.U32 R7, RZ, RZ, R134 ;  /* 0x000000ffff070224 */ /* 0x000fe400078e0086 */
[----:B------:R-:W-:-:S05]  /*24980*/  @P0 IMAD.MOV.U32 R6, RZ, RZ, R122 ;  /* 0x000000ffff060224 */ /* 0x000fca00078e007a */
[----:B------:R0:W2:Y:S01]  /*24990*/  @P0 LDG.E.U8 R141, desc[UR56][R6.64] ;  /* 0x00000038068d0981 */ /* 0x0000a2000c1e1100 */
[----:B------:R-:W-:Y:S02]  /*249a0*/  PRMT R125, RZ, 0x7610, R125 ;  /* 0x00007610ff7d7816 */ /* 0x000fe4000000007d */
[----:B0-----:R-:W-:Y:S02]  /*249b0*/  LOP3.LUT R7, R38, 0xffff, RZ, 0xc0, !PT ;  /* 0x0000ffff26077812 */ /* 0x001fe400078ec0ff */
[----:B------:R-:W-:Y:S02]  /*249c0*/  LOP3.LUT R6, R43, 0xffff, RZ, 0xc0, !PT ;  /* 0x0000ffff2b067812 */ /* 0x000fe400078ec0ff */
[----:B------:R-:W2:Y:S02]  /*249d0*/  LDL.LU R43, [R1+0x13e0] ;  /* 0x0013e000012b7983 */ /* 0x000ea40000300800 */
[----:B------:R-:W-:Y:S01]  /*249e0*/  PRMT R38, R7, 0x3340, R6 ;  /* 0x0000334007267816 */ /* 0x000fe20000000006 */
[----:B---3--:R-:W-:-:S02]  /*249f0*/  @P0 IMAD.MOV.U32 R6, RZ, RZ, R35 ;  /* 0x000000ffff060224 */ /* 0x008fc400078e0023 */
[----:B------:R-:W-:-:S05]  /*24a00*/  @P0 IMAD.MOV.U32 R7, RZ, RZ, R37 ;  /* 0x000000ffff070224 */ /* 0x000fca00078e0025 */
[----:B------:R0:W3:Y:S01]  /*24a10*/  @P0 LDG.E.U8 R125, desc[UR56][R6.64] ;  /* 0x00000038067d0981 */ /* 0x0000e2000c1e1100 */
[----:B------:R-:W-:Y:S02]  /*24a20*/  ISETP.GT.AND P0, PT, R2, 0x7f, PT ;  /* 0x0000007f0200780c */ /* 0x000fe40003f04270 */
[----:B0-----:R-:W-:Y:S02]  /*24a30*/  LOP3.LUT R7, R46, 0xffff, RZ, 0xc0, !PT ;  /* 0x0000ffff2e077812 */ /* 0x001fe400078ec0ff */
[----:B------:R-:W-:-:S04]  /*24a40*/  LOP3.LUT R6, R47, 0xffff, RZ, 0xc0, !PT ;  /* 0x0000ffff2f067812 */ /* 0x000fc800078ec0ff */
[----:B------:R-:W-:Y:S02]  /*24a50*/  PRMT R122, R7, 0x3340, R6 ;  /* 0x00003340077a7816 */ /* 0x000fe40000000006 */
[----:B------:R-:W-:-:S03]  /*24a60*/  PRMT R140, RZ, 0x7610, R140 ;  /* 0x00007610ff8c7816 */ /* 0x000fc6000000008c */
[----:B----4-:R-:W-:Y:S02]  /*24a70*/  @P0 IMAD.MOV.U32 R7, RZ, RZ, R26 ;  /* 0x000000ffff070224 */ /* 0x010fe400078e001a */
[----:B------:R-:W4:Y:S01]  /*24a80*/  LDL R26, [R1+0x13e4] ;  /* 0x0013e400011a7983 */ /* 0x000f220000100800 */
[----:B--2---:R-:W-:-:S03]  /*24a90*/  @P0 IMAD.MOV.U32 R6, RZ, RZ, R25 ;  /* 0x000000ffff060224 */ /* 0x004fc600078e0019 */
[----:B------:R-:W2:Y:S04]  /*24aa0*/  LDL.LU R35, [R1+0x6ac] ;  /* 0x0006ac0001237983 */ /* 0x000ea80000300800 */
[----:B------:R0:W3:Y:S04]  /*24ab0*/  @P0 LDG.E.U8 R140, desc[UR56][R6.64] ;  /* 0x00000038068c0981 */ /* 0x0000e8000c1e1100 */
[----:B------:R-:W2:Y:S04]  /*24ac0*/  LDL.LU R46, [R1+0x6a8] ;  /* 0x0006a800012e7983 */ /* 0x000ea80000300800 */
[----:B------:R-:W3:Y:S01]  /*24ad0*/  LDL.LU R47, [R1+0x6a4] ;  /* 0x0006a400012f7983 */ /* 0x000ee20000300800 */
[----:B0-----:R-:W-:-:S03]  /*24ae0*/  LOP3.LUT R7, R144, 0xffff, RZ, 0xc0, !PT ;  /* 0x0000ffff90077812 */ /* 0x001fc600078ec0ff */
[----:B------:R-:W3:Y:S04]  /*24af0*/  LDL.LU R144, [R1+0x6a0] ;  /* 0x0006a00001907983 */ /* 0x000ee80000300800 */
[----:B------:R-:W2:Y:S01]  /*24b00*/  LDL R25, [R1+0x18b8] ;  /* 0x0018b80001197983 */ /* 0x000ea20000100800 */
[----:B------:R-:W-:Y:S02]  /*24b10*/  LOP3.LUT R9, R9, 0xffff, RZ, 0xc0, !PT ;  /* 0x0000ffff09097812 */ /* 0x000fe400078ec0ff */
[----:B------:R-:W-:Y:S02]  /*24b20*/  LOP3.LUT R8, R8, 0xffff, RZ, 0xc0, !PT ;  /* 0x0000ffff08087812 */ /* 0x000fe400078ec0ff */
[----:B------:R-:W-:Y:S02]  /*24b30*/  LOP3.LUT R6, R249, 0xffff, RZ, 0xc0, !PT ;  /* 0x0000fffff9067812 */ /* 0x000fe400078ec0ff */
[----:B------:R-:W-:-:S02]  /*24b40*/  PRMT R37, R9, 0x3340, R8 ;  /* 0x0000334009257816 */ /* 0x000fc40000000008 */
[----:B------:R-:W-:Y:S02]  /*24b50*/  PRMT R249, R7, 0x3340, R6 ;  /* 0x0000334007f97816 */ /* 0x000fe40000000006 */
[----:B------:R-:W-:Y:S02]  /*24b60*/  LOP3.LUT R9, R243, 0xffff, RZ, 0xc0, !PT ;  /* 0x0000fffff3097812 */ /* 0x000fe400078ec0ff */
[----:B------:R-:W-:Y:S02]  /*24b70*/  LOP3.LUT R8, R237, 0xffff, RZ, 0xc0, !PT ;  /* 0x0000ffffed087812 */ /* 0x000fe400078ec0ff */
[----:B------:R-:W-:Y:S02]  /*24b80*/  LOP3.LUT R7, R11, 0xffff, RZ, 0xc0, !PT ;  /* 0x0000ffff0b077812 */ /* 0x000fe400078ec0ff */
[----:B------:R-:W-:Y:S02]  /*24b90*/  LOP3.LUT R6, R10, 0xffff, RZ, 0xc0, !PT ;  /* 0x0000ffff0a067812 */ /* 0x000fe400078ec0ff */
[----:B------:R-:W-:-:S02]  /*24ba0*/  PRMT R11, R9, 0x3340, R8 ;  /* 0x00003340090b7816 */ /* 0x000fc40000000008 */
[----:B------:R-:W-:Y:S01]  /*24bb0*/  PRMT R6, R7, 0x3340, R6 ;  /* 0x0000334007067816 */ /* 0x000fe20000000006 */
[----:B------:R-:W-:Y:S01]  /*24bc0*/  @P0 IMAD.MOV.U32 R7, RZ, RZ, R43 ;  /* 0x000000ffff070224 */ /* 0x000fe200078e002b */
[----:B------:R-:W-:Y:S02]  /*24bd0*/  PRMT R124, RZ, 0x7610, R124 ;  /* 0x00007610ff7c7816 */ /* 0x000fe4000000007c */
[----:B------:R-:W-:Y:S02]  /*24be0*/  PRMT R11, R11, 0x5410, R6 ;  /* 0x000054100b0b7816 */ /* 0x000fe40000000006 */
[----:B------:R-:W-:Y:S02]  /*24bf0*/  PRMT R10, R37, 0x5410, R249 ;  /* 0x00005410250a7816 */ /* 0x000fe400000000f9 */
[----:B------:R-:W3:Y:S01]  /*24c00*/  LDL.LU R249, [R1+0x698] ;  /* 0x0006980001f97983 */ /* 0x000ee20000300800 */
[----:B------:R-:W-:-:S03]  /*24c10*/  PRMT R8, R123, 0x5410, R133 ;  /* 0x000054107b087816 */ /* 0x000fc60000000085 */
[----:B------:R-:W3:Y:S01]  /*24c20*/  LDL.LU R237, [R1+0x694] ;  /* 0x0006940001ed7983 */ /* 0x000ee20000300800 */
[----:B------:R-:W-:-:S03]  /*24c30*/  PRMT R9, R38, 0x5410, R122 ;  /* 0x0000541026097816 */ /* 0x000fc6000000007a */
[----:B------:R-:W3:Y:S04]  /*24c40*/  LDL.LU R243, [R1+0x690] ;  /* 0x0006900001f37983 */ /* 0x000ee80000300800 */
[----:B------:R-:W3:Y:S04]  /*24c50*/  LDL.LU R134, [R1+0x68c] ;  /* 0x00068c0001867983 */ /* 0x000ee80000300800 */
[----:B------:R-:W3:Y:S04]  /*24c60*/  LDL.LU R133, [R1+0x680] ;  /* 0x0006800001857983 */ /* 0x000ee80000300800 */
[----:B------:R-:W3:Y:S04]  /*24c70*/  LDL.LU R123, [R1+0x670] ;  /* 0x00067000017b7983 */ /* 0x000ee80000300800 */
[----:B------:R-:W3:Y:S04]  /*24c80*/  LDL.LU R122, [R1+0x65c] ;  /* 0x00065c00017a7983 */ /* 0x000ee80000300800 */
[----:B------:R-:W3:Y:S04]  /*24c90*/  LDL.LU R138, [R1+0x648] ;  /* 0x00064800018a7983 */ /* 0x000ee80000300800 */
[----:B------:R-:W3:Y:S04]  /*24ca0*/  LDL.LU R139, [R1+0x63c] ;  /* 0x00063c00018b7983 */ /* 0x000ee80000300800 */
[----:B------:R-:W3:Y:S04]  /*24cb0*/  LDL.LU R37, [R1+0x630] ;  /* 0x0006300001257983 */ /* 0x000ee80000300800 */
[----:B------:R-:W3:Y:S01]  /*24cc0*/  LDL.LU R38, [R1+0x618] ;  /* 0x0006180001267983 */ /* 0x000ee20000300800 */
[----:B----4-:R-:W-:-:S05]  /*24cd0*/  @P0 IMAD.MOV.U32 R6, RZ, RZ, R26 ;  /* 0x000000ffff060224 */ /* 0x010fca00078e001a */
[----:B------:R3:W4:Y:S01]  /*24ce0*/  @P0 LDG.E.U8 R124, desc[UR56][R6.64] ;  /* 0x00000038067c0981 */ /* 0x000722000c1e1100 */
[----:B------:R-:W-:Y:S06]  /*24cf0*/  BAR.SYNC.DEFER_BLOCKING 0x0 ;  /* 0x0000000000007b1d */ /* 0x000fec0000010000 */
[----:B--2---:R0:W-:Y:S04]  /*24d00*/  STS.128 [R25+UR58], R8 ;  /* 0x0000000819007988 */ /* 0x0041e80008000c3a */
[----:B0-----:R-:W2:Y:S01]  /*24d10*/  LDL.LU R11, [R1+0x69c] ;  /* 0x00069c00010b7983 */ /* 0x001ea20000300800 */
[----:B------:R-:W-:-:S02]  /*24d20*/  LOP3.LUT R8, R46, 0xffff, RZ, 0xc0, !PT ;  /* 0x0000ffff2e087812 */ /* 0x000fc400078ec0ff */
[----:B---3--:R-:W-:Y:S01]  /*24d30*/  LOP3.LUT R7, R47, 0xffff, RZ, 0xc0, !PT ;  /* 0x0000ffff2f077812 */ /* 0x008fe200078ec0ff */
[----:B------:R-:W3:Y:S01]  /*24d40*/  LDL.LU R46, [R1+0x62c] ;  /* 0x00062c00012e7983 */ /* 0x000ee20000300800 */
[----:B------:R-:W-:-:S03]  /*24d50*/  LOP3.LUT R6, R144, 0xffff, RZ, 0xc0, !PT ;  /* 0x0000ffff90067812 */ /* 0x000fc600078ec0ff */
[----:B------:R-:W4:Y:S04]  /*24d60*/  LDL.LU R47, [R1+0x614] ;  /* 0x00061400012f7983 */ /* 0x000f280000300800 */
[----:B------:R-:W3:Y:S01]  /*24d70*/  LDL.LU R144, [R1+0x60c] ;  /* 0x00060c0001907983 */ /* 0x000ee20000300800 */
[----:B------:R-:W-:Y:S02]  /*24d80*/  LOP3.LUT R9, R35, 0xffff, RZ, 0xc0, !PT ;  /* 0x0000ffff23097812 */ /* 0x000fe400078ec0ff */
[----:B------:R-:W-:Y:S02]  /*24d90*/  PRMT R35, R7, 0x3340, R6 ;  /* 0x0000334007237816 */ /* 0x000fe40000000006 */
[----:B------:R-:W-:Y:S02]  /*24da0*/  PRMT R26, R9, 0x3340, R8 ;  /* 0x00003340091a7816 */ /* 0x000fe40000000008 */
[----:B------:R-:W-:-:S02]  /*24db0*/  LOP3.LUT R8, R249, 0xffff, RZ, 0xc0, !PT ;  /* 0x0000fffff9087812 */ /* 0x000fc400078ec0ff */
[----:B------:R-:W-:Y:S02]  /*24dc0*/  LOP3.LUT R7, R237, 0xffff, RZ, 0xc0, !PT ;  /* 0x0000ffffed077812 */ /* 0x000fe400078ec0ff */
[----:B------:R-:W-:-:S04]  /*24dd0*/  LOP3.LUT R6, R243, 0xffff, RZ, 0xc0, !PT ;  /* 0x0000fffff3067812 */ /* 0x000fc800078ec0ff */
[----:B------:R-:W-:Y:S02]  /*24de0*/  PRMT R243, R7, 0x3340, R6 ;  /* 0x0000334007f37816 */ /* 0x000fe40000000006 */
[----:B------:R-:W-:Y:S02]  /*24df0*/  LOP3.LUT R7, R123, 0xffff, RZ, 0xc0, !PT ;  /* 0x0000ffff7b077812 */ /* 0x000fe400078ec0ff */
[----:B------:R-:W-:-:S04]  /*24e00*/  LOP3.LUT R6, R122, 0xffff, RZ, 0xc0, !PT ;  /* 0x0000ffff7a067812 */ /* 0x000fc800078ec0ff */
[----:B------:R-:W-:Y:S02]  /*24e10*/  PRMT R10, R7, 0x3340, R6 ;  /* 0x00003340070a7816 */ /* 0x000fe40000000006 */
[----:B------:R-:W-:Y:S02]  /*24e20*/  LOP3.LUT R7, R37, 0xffff, RZ, 0xc0, !PT ;  /* 0x0000ffff25077812 */ /* 0x000fe400078ec0ff */
[----:B------:R-:W-:-:S04]  /*24e30*/  LOP3.LUT R6, R38, 0xffff, RZ, 0xc0, !PT ;  /* 0x0000ffff26067812 */ /* 0x000fc800078ec0ff */
[----:B------:R-:W-:Y:S02]  /*24e40*/  PRMT R6, R7, 0x3340, R6 ;  /* 0x0000334007067816 */ /* 0x000fe40000000006 */
[----:B--2---:R-:W-:-:S04]  /*24e50*/  LOP3.LUT R9, R11, 0xffff, RZ, 0xc0, !PT ;  /* 0x0000ffff0b097812 */ /* 0x004fc800078ec0ff */
[----:B------:R-:W-:Y:S02]  /*24e60*/  PRMT R249, R9, 0x3340, R8 ;  /* 0x0000334009f97816 */ /* 0x000fe40000000008 */
[----:B------:R-:W-:Y:S02]  /*24e70*/  LOP3.LUT R9, R134, 0xffff, RZ, 0xc0, !PT ;  /* 0x0000ffff86097812 */ /* 0x000fe400078ec0ff */
[----:B------:R-:W-:-:S04]  /*24e80*/  LOP3.LUT R8, R133, 0xffff, RZ, 0xc0, !PT ;  /* 0x0000ffff85087812 */ /* 0x000fc800078ec0ff */
[----:B------:R-:W-:Y:S02]  /*24e90*/  PRMT R237, R9, 0x3340, R8 ;  /* 0x0000334009ed7816 */ /* 0x000fe40000000008 */
[----:B------:R-:W-:Y:S02]  /*24ea0*/  LOP3.LUT R9, R138, 0xffff, RZ, 0xc0, !PT ;  /* 0x0000ffff8a097812 */ /* 0x000fe400078ec0ff */
[----:B------:R-:W-:Y:S01]  /*24eb0*/  LOP3.LUT R8, R139, 0xffff, RZ, 0xc0, !PT ;  /* 0x0000ffff8b087812 */ /* 0x000fe200078ec0ff */
[----:B------:R-:W2:Y:S03]  /*24ec0*/  LDL.LU R138, [R1+0x688] ;  /* 0x00068800018a7983 */ /* 0x000ea60000300800 */
[----:B------:R-:W-:Y:S01]  /*24ed0*/  PRMT R11, R9, 0x3340, R8 ;  /* 0x00003340090b7816 */ /* 0x000fe20000000008 */
[----:B------:R-:W2:Y:S01]  /*24ee0*/  LDL.LU R139, [R1+0x67c] ;  /* 0x00067c00018b7983 */ /* 0x000ea20000300800 */
[----:B------:R-:W-:-:S02]  /*24ef0*/  PRMT R8, R26, 0x5410, R35 ;  /* 0x000054101a087816 */ /* 0x000fc40000000023 */
[----:B------:R-:W-:Y:S02]  /*24f00*/  PRMT R9, R249, 0x5410, R243 ;  /* 0x00005410f9097816 */ /* 0x000fe400000000f3 */
[----:B------:R-:W-:Y:S02]  /*24f10*/  PRMT R10, R237, 0x5410, R10 ;  /* 0x00005410ed0a7816 */ /* 0x000fe4000000000a */
[----:B------:R-:W-:-:S05]  /*24f20*/  PRMT R11, R11, 0x5410, R6 ;  /* 0x000054100b0b7816 */ /* 0x000fca0000000006 */
[----:B------:R0:W-:Y:S01]  /*24f30*/  STS.128 [R25+UR58+0x4000], R8 ;  /* 0x0040000819007988 */ /* 0x0001e20008000c3a */
[----:B---3--:R-:W-:-:S03]  /*24f40*/  LOP3.LUT R7, R144, 0xffff, RZ, 0xc0, !PT ;  /* 0x0000ffff90077812 */ /* 0x008fc600078ec0ff */
[----:B0-----:R-:W3:Y:S01]  /*24f50*/  LDL.LU R25, [R1+0x66c] ;  /* 0x00066c0001197983 */ /* 0x001ee20000300800 */
[----:B------:R-:W-:-:S03]  /*24f60*/  LOP3.LUT R9, R46, 0xffff, RZ, 0xc0, !PT ;  /* 0x0000ffff2e097812 */ /* 0x000fc600078ec0ff */
[----:B------:R-:W2:Y:S01]  /*24f70*/  LDL.LU R35, [R1+0x658] ;  /* 0x0006580001237983 */ /* 0x000ea20000300800 */
[----:B----4-:R-:W-:-:S03]  /*24f80*/  LOP3.LUT R8, R47, 0xffff, RZ, 0xc0, !PT ;  /* 0x0000ffff2f087812 */ /* 0x010fc600078ec0ff */
[----:B------:R-:W4:Y:S04]  /*24f90*/  LDL.LU R37, [R1+0x644] ;  /* 0x0006440001257983 */ /* 0x000f280000300800 */
[----:B------:R-:W4:Y:S04]  /*24fa0*/  LDL.LU R38, [R1+0x638] ;  /* 0x0006380001267983 */ /* 0x000f280000300800 */
[----:B------:R-:W4:Y:S04]  /*24fb0*/  LDL.LU R46, [R1+0x628] ;  /* 0x00062800012e7983 */ /* 0x000f280000300800 */
[----:B------:R-:W4:Y:S04]  /*24fc0*/  LDL.LU R47, [R1+0x610] ;  /* 0x00061000012f7983 */ /* 0x000f280000300800 */
[----:B------:R-:W4:Y:S04]  /*24fd0*/  LDL.LU R144, [R1+0x608] ;  /* 0x0006080001907983 */ /* 0x000f280000300800 */
[----:B------:R-:W2:Y:S01]  /*24fe0*/  LDL R26, [R1+0x18d8] ;  /* 0x0018d800011a7983 */ /* 0x000ea20000100800 */
[----:B------:R-:W-:-:S02]  /*24ff0*/  LOP3.LUT R6, R252, 0xffff, RZ, 0xc0, !PT ;  /* 0x0000fffffc067812 */ /* 0x000fc400078ec0ff */
[----:B------:R-:W-:Y:S02]  /*25000*/  PRMT R243, R9, 0x3340, R8 ;  /* 0x0000334009f37816 */ /* 0x000fe40000000008 */
[----:B------:R-:W-:Y:S02]  /*25010*/  PRMT R237, R7, 0x3340, R6 ;  /* 0x0000334007ed7816 */ /* 0x000fe40000000006 */
[----:B------:R-:W-:Y:S02]  /*25020*/  LOP3.LUT R9, R248, 0xffff, RZ, 0xc0, !PT ;  /* 0x0000fffff8097812 */ /* 0x000fe400078ec0ff */
[----:B------:R-:W-:Y:S02]  /*25030*/  LOP3.LUT R8, R242, 0xffff, RZ, 0xc0, !PT ;  /* 0x0000fffff2087812 */ /* 0x000fe400078ec0ff */
[----:B------:R-:W-:Y:S02]  /*25040*/  LOP3.LUT R7, R236, 0xffff, RZ, 0xc0, !PT ;  /* 0x0000ffffec077812 */ /* 0x000fe400078ec0ff */
        /* <DEDUP_REMOVED lines=15> */
[----:B------:R-:W-:Y:S02]  /*25140*/  PRMT R8, R243, 0x5410, R237 ;  /* 0x00005410f3087816 */ /* 0x000fe400000000ed */
[----:B------:R-:W-:Y:S02]  /*25150*/  PRMT R9, R236, 0x5410, R230 ;  /* 0x00005410ec097816 */ /* 0x000fe400000000e6 */
[----:B------:R-:W-:Y:S02]  /*25160*/  PRMT R10, R208, 0x5410, R10 ;  /* 0x00005410d00a7816 */ /* 0x000fe4000000000a */
[----:B------:R-:W-:-:S02]  /*25170*/  PRMT R11, R11, 0x5410, R6 ;  /* 0x000054100b0b7816 */ /* 0x000fc40000000006 */
[----:B---3--:R-:W-:Y:S02]  /*25180*/  LOP3.LUT R7, R25, 0xffff, RZ, 0xc0, !PT ;  /* 0x0000ffff19077812 */ /* 0x008fe400078ec0ff */
[----:B------:R-:W3:Y:S04]  /*25190*/  LDL R25, [R1+0x18d4] ;  /* 0x0018d40001197983 */ /* 0x000ee80000100800 */
[----:B--2---:R0:W-:Y:S02]  /*251a0*/  STS.128 [R26+UR58], R8 ;  /* 0x000000081a007988 */ /* 0x0041e40008000c3a */
[----:B0-----:R-:W-:Y:S02]  /*251b0*/  LOP3.LUT R9, R138, 0xffff, RZ, 0xc0, !PT ;  /* 0x0000ffff8a097812 */ /* 0x001fe400078ec0ff */
[----:B------:R-:W-:-:S04]  /*251c0*/  LOP3.LUT R8, R139, 0xffff, RZ, 0xc0, !PT ;  /* 0x0000ffff8b087812 */ /* 0x000fc800078ec0ff */
[----:B------:R-:W-:Y:S02]  /*251d0*/  PRMT R208, R9, 0x3340, R8 ;  /* 0x0000334009d07816 */ /* 0x000fe40000000008 */
[----:B----4-:R-:W-:Y:S02]  /*251e0*/  LOP3.LUT R9, R37, 0xffff, RZ, 0xc0, !PT ;  /* 0x0000ffff25097812 */ /* 0x010fe400078ec0ff */
[----:B------:R-:W-:-:S04]  /*251f0*/  LOP3.LUT R8, R38, 0xffff, RZ, 0xc0, !PT ;  /* 0x0000ffff26087812 */ /* 0x000fc800078ec0ff */
[----:B------:R-:W-:Y:S02]  /*25200*/  PRMT R198, R9, 0x3340, R8 ;  /* 0x0000334009c67816 */ /* 0x000fe40000000008 */
[----:B------:R-:W-:Y:S02]  /*25210*/  LOP3.LUT R9, R144, 0xffff, RZ, 0xc0, !PT ;  /* 0x0000ffff90097812 */ /* 0x000fe400078ec0ff */
[----:B------:R-:W2:Y:S01]  /*25220*/  LDL.LU R144, [R1+0x604] ;  /* 0x0006040001907983 */ /* 0x000ea20000300800 */
[----:B------:R-:W-:Y:S02]  /*25230*/  LOP3.LUT R6, R35, 0xffff, RZ, 0xc0, !PT ;  /* 0x0000ffff23067812 */ /* 0x000fe400078ec0ff */
[----:B------:R-:W-:Y:S01]  /*25240*/  LOP3.LUT R8, R251, 0xffff, RZ, 0xc0, !PT ;  /* 0x0000fffffb087812 */ /* 0x000fe200078ec0ff */
[----:B------:R-:W4:Y:S01]  /*25250*/  LDL R139, [R1+0x13dc] ;  /* 0x0013dc00018b7983 */ /* 0x000f220000100800 */
[----:B------:R-:W-:Y:S02]  /*25260*/  PRMT R203, R7, 0x3340, R6 ;  /* 0x0000334007cb7816 */ /* 0x000fe40000000006 */
[----:B------:R-:W-:Y:S01]  /*25270*/  LOP3.LUT R7, R46, 0xffff, RZ, 0xc0, !PT ;  /* 0x0000ffff2e077812 */ /* 0x000fe200078ec0ff */
[----:B------:R-:W4:Y:S01]  /*25280*/  LDL R138, [R1+0x13ac] ;  /* 0x0013ac00018a7983 */ /* 0x000f220000100800 */
[----:B------:R-:W-:-:S02]  /*25290*/  LOP3.LUT R6, R47, 0xffff, RZ, 0xc0, !PT ;  /* 0x0000ffff2f067812 */ /* 0x000fc400078ec0ff */
[----:B------:R-:W-:Y:S01]  /*252a0*/  PRMT R188, R9, 0x3340, R8 ;  /* 0x0000334009bc7816 */ /* 0x000fe20000000008 */
[----:B------:R-:W4:Y:S01]  /*252b0*/  LDL R134, [R1+0x13b0] ;  /* 0x0013b00001867983 */ /* 0x000f220000100800 */
[----:B------:R-:W-:Y:S02]  /*252c0*/  PRMT R193, R7, 0x3340, R6 ;  /* 0x0000334007c17816 */ /* 0x000fe40000000006 */
[----:B------:R-:W-:Y:S01]  /*252d0*/  LOP3.LUT R7, R247, 0xffff, RZ, 0xc0, !PT ;  /* 0x0000fffff7077812 */ /* 0x000fe200078ec0ff */
[----:B------:R-:W4:Y:S01]  /*252e0*/  LDL R133, [R1+0x136c] ;  /* 0x00136c0001857983 */ /* 0x000f220000100800 */
[----:B------:R-:W-:Y:S02]  /*252f0*/  LOP3.LUT R6, R241, 0xffff, RZ, 0xc0, !PT ;  /* 0x0000fffff1067812 */ /* 0x000fe400078ec0ff */
[----:B------:R-:W-:Y:S01]  /*25300*/  LOP3.LUT R9, R235, 0xffff, RZ, 0xc0, !PT ;  /* 0x0000ffffeb097812 */ /* 0x000fe200078ec0ff */
[----:B------:R-:W4:Y:S01]  /*25310*/  LDL R122, [R1+0x1370] ;  /* 0x00137000017a7983 */ /* 0x000f220000100800 */
[----:B------:R-:W-:-:S02]  /*25320*/  PRMT R10, R7, 0x3340, R6 ;  /* 0x00003340070a7816 */ /* 0x000fc40000000006 */
[----:B------:R-:W-:Y:S01]  /*25330*/  LOP3.LUT R8, R229, 0xffff, RZ, 0xc0, !PT ;  /* 0x0000ffffe5087812 */ /* 0x000fe200078ec0ff */
[----:B------:R-:W4:Y:S01]  /*25340*/  LDL R46, [R1+0x132c] ;  /* 0x00132c00012e7983 */ /* 0x000f220000100800 */
[----:B------:R-:W-:Y:S02]  /*25350*/  LOP3.LUT R7, R224, 0xffff, RZ, 0xc0, !PT ;  /* 0x0000ffffe0077812 */ /* 0x000fe400078ec0ff */
[----:B------:R-:W-:Y:S01]  /*25360*/  LOP3.LUT R6, R218, 0xffff, RZ, 0xc0, !PT ;  /* 0x0000ffffda067812 */ /* 0x000fe200078ec0ff */
[----:B------:R-:W4:Y:S01]  /*25370*/  LDL R38, [R1+0x1330] ;  /* 0x0013300001267983 */ /* 0x000f220000100800 */
[----:B------:R-:W-:Y:S02]  /*25380*/  PRMT R11, R9, 0x3340, R8 ;  /* 0x00003340090b7816 */ /* 0x000fe40000000008 */
[----:B------:R-:W-:Y:S01]  /*25390*/  PRMT R6, R7, 0x3340, R6 ;  /* 0x0000334007067816 */ /* 0x000fe20000000006 */
[----:B------:R-:W4:Y:S01]  /*253a0*/  LDL R37, [R1+0x12ec] ;  /* 0x0012ec0001257983 */ /* 0x000f220000100800 */
[----:B------:R-:W-:-:S02]  /*253b0*/  PRMT R8, R208, 0x5410, R203 ;  /* 0x00005410d0087816 */ /* 0x000fc400000000cb */
[----:B------:R-:W-:Y:S01]  /*253c0*/  PRMT R9, R198, 0x5410, R193 ;  /* 0x00005410c6097816 */ /* 0x000fe200000000c1 */
[----:B------:R-:W4:Y:S01]  /*253d0*/  LDL R35, [R1+0x12f0] ;  /* 0x0012f00001237983 */ /* 0x000f220000100800 */
[----:B------:R-:W-:Y:S02]  /*253e0*/  PRMT R10, R188, 0x5410, R10 ;  /* 0x00005410bc0a7816 */ /* 0x000fe4000000000a */
[----:B------:R-:W-:Y:S01]  /*253f0*/  PRMT R11, R11, 0x5410, R6 ;  /* 0x000054100b0b7816 */ /* 0x000fe20000000006 */
[----:B------:R-:W4:Y:S01]  /*25400*/  LDL R123, [R1+0x18d0] ;  /* 0x0018d000017b7983 */ /* 0x000f220000100800 */
[----:B------:R-:W-:Y:S02]  /*25410*/  LOP3.LUT R7, R212, 0xffff, RZ, 0xc0, !PT ;  /* 0x0000ffffd4077812 */ /* 0x000fe400078ec0ff */
[----:B------:R-:W-:Y:S01]  /*25420*/  LOP3.LUT R6, R207, 0xffff, RZ, 0xc0, !PT ;  /* 0x0000ffffcf067812 */ /* 0x000fe200078ec0ff */
[----:B------:R0:W-:Y:S03]  /*25430*/  STS.128 [R26+UR58+0x4000], R8 ;  /* 0x004000081a007988 */ /* 0x0001e60008000c3a */
[----:B------:R-:W-:-:S02]  /*25440*/  PRMT R193, R7, 0x3340, R6 ;  /* 0x0000334007c17816 */ /* 0x000fc40000000006 */
[----:B------:R-:W-:Y:S02]  /*25450*/  LOP3.LUT R7, R192, 0xffff, RZ, 0xc0, !PT ;  /* 0x0000ffffc0077812 */ /* 0x000fe400078ec0ff */
[----:B------:R-:W-:Y:S02]  /*25460*/  LOP3.LUT R6, R187, 0xffff, RZ, 0xc0, !PT ;  /* 0x0000ffffbb067812 */ /* 0x000fe400078ec0ff */
[----:B0-----:R-:W-:Y:S01]  /*25470*/  LOP3.LUT R9, R223, 0xffff, RZ, 0xc0, !PT ;  /* 0x0000ffffdf097812 */ /* 0x001fe200078ec0ff */
[----:B------:R-:W4:Y:S01]  /*25480*/  LDL R26, [R1+0x12ac] ;  /* 0x0012ac00011a7983 */ /* 0x000f220000100800 */
[----:B------:R-:W-:-:S04]  /*25490*/  LOP3.LUT R8, R217, 0xffff, RZ, 0xc0, !PT ;  /* 0x0000ffffd9087812 */ /* 0x000fc800078ec0ff */
[----:B------:R-:W-:Y:S02]  /*254a0*/  PRMT R198, R9, 0x3340, R8 ;  /* 0x0000334009c67816 */ /* 0x000fe40000000008 */
[----:B------:R-:W-:Y:S02]  /*254b0*/  LOP3.LUT R9, R202, 0xffff, RZ, 0xc0, !PT ;  /* 0x0000ffffca097812 */ /* 0x000fe400078ec0ff */
[----:B------:R-:W-:Y:S02]  /*254c0*/  LOP3.LUT R8, R197, 0xffff, RZ, 0xc0, !PT ;  /* 0x0000ffffc5087812 */ /* 0x000fe400078ec0ff */
[----:B------:R-:W-:Y:S02]  /*254d0*/  PRMT R187, R7, 0x3340, R6 ;  /* 0x0000334007bb7816 */ /* 0x000fe40000000006 */
[----:B------:R-:W-:Y:S02]  /*254e0*/  PRMT R188, R9, 0x3340, R8 ;  /* 0x0000334009bc7816 */ /* 0x000fe40000000008 */
[----:B------:R-:W-:-:S02]  /*254f0*/  LOP3.LUT R9, R184, 0xffff, RZ, 0xc0, !PT ;  /* 0x0000ffffb8097812 */ /* 0x000fc400078ec0ff */
[----:B------:R-:W-:Y:S02]  /*25500*/  LOP3.LUT R8, R179, 0xffff, RZ, 0xc0, !PT ;  /* 0x0000ffffb3087812 */ /* 0x000fe400078ec0ff */
        /* <DEDUP_REMOVED lines=10> */
[----:B------:R-:W-:-:S02]  /*255b0*/  PRMT R8, R198, 0x5410, R193 ;  /* 0x00005410c6087816 */ /* 0x000fc400000000c1 */
[----:B------:R-:W-:Y:S02]  /*255c0*/  PRMT R9, R188, 0x5410, R187 ;  /* 0x00005410bc097816 */ /* 0x000fe400000000bb */
[----:B------:R-:W-:Y:S02]  /*255d0*/  PRMT R10, R170, 0x5410, R10 ;  /* 0x00005410aa0a7816 */ /* 0x000fe4000000000a */
[----:B------:R-:W-:Y:S02]  /*255e0*/  PRMT R11, R11, 0x5410, R6 ;  /* 0x000054100b0b7816 */ /* 0x000fe40000000006 */
[----:B------:R-:W-:Y:S02]  /*255f0*/  LOP3.LUT R7, R246, 0xffff, RZ, 0xc0, !PT ;  /* 0x0000fffff6077812 */ /* 0x000fe400078ec0ff */
[----:B------:R-:W-:-:S04]  /*25600*/  LOP3.LUT R6, R240, 0xffff, RZ, 0xc0, !PT ;  /* 0x0000fffff0067812 */ /* 0x000fc800078ec0ff */
[----:B------:R-:W-:Y:S02]  /*25610*/  PRMT R166, R7, 0x3340, R6 ;  /* 0x0000334007a67816 */ /* 0x000fe40000000006 */
[----:B------:R-:W-:Y:S02]  /*25620*/  LOP3.LUT R7, R222, 0xffff, RZ, 0xc0, !PT ;  /* 0x0000ffffde077812 */ /* 0x000fe400078ec0ff */
[----:B------:R-:W-:-:S04]  /*25630*/  LOP3.LUT R6, R216, 0xffff, RZ, 0xc0, !PT ;  /* 0x0000ffffd8067812 */ /* 0x000fc800078ec0ff */
[----:B------:R-:W-:Y:S02]  /*25640*/  PRMT R158, R7, 0x3340, R6 ;  /* 0x00003340079e7816 */ /* 0x000fe40000000006 */
[----:B------:R-:W-:Y:S02]  /*25650*/  LOP3.LUT R7, R201, 0xffff, RZ, 0xc0, !PT ;  /* 0x0000ffffc9077812 */ /* 0x000fe400078ec0ff */
[----:B------:R-:W-:Y:S01]  /*25660*/  LOP3.LUT R6, R196, 0xffff, RZ, 0xc0, !PT ;  /* 0x0000ffffc4067812 */ /* 0x000fe200078ec0ff */
[----:B---3--:R0:W-:Y:S02]  /*25670*/  STS.128 [R25+UR58], R8 ;  /* 0x0000000819007988 */ /* 0x0081e40008000c3a */
[----:B0-----:R-:W-:Y:S02]  /*25680*/  LOP3.LUT R8, R250, 0xffff, RZ, 0xc0, !PT ;  /* 0x0000fffffa087812 */ /* 0x001fe400078ec0ff */
[----:B------:R-:W-:Y:S02]  /*25690*/  PRMT R10, R7, 0x3340, R6 ;  /* 0x00003340070a7816 */ /* 0x000fe40000000006 */
[----:B------:R-:W-:-:S02]  /*256a0*/  LOP3.LUT R7, R183, 0xffff, RZ, 0xc0, !PT ;  /* 0x0000ffffb7077812 */ /* 0x000fc400078ec0ff */
[----:B------:R-:W-:-:S04]  /*256b0*/  LOP3.LUT R6, R178, 0xffff, RZ, 0xc0, !PT ;  /* 0x0000ffffb2067812 */ /* 0x000fc800078ec0ff */
[----:B------:R-:W-:Y:S02]  /*256c0*/  PRMT R6, R7, 0x3340, R6 ;  /* 0x0000334007067816 */ /* 0x000fe40000000006 */
[----:B--2---:R-:W-:Y:S02]  /*256d0*/  LOP3.LUT R9, R144, 0xffff, RZ, 0xc0, !PT ;  /* 0x0000ffff90097812 */ /* 0x004fe400078ec0ff */
[----:B------:R-:W0:Y:S02]  /*256e0*/  S2R R144, SR_TID.X ;  /* 0x0000000000907919 */ /* 0x000e240000002100 */
        /* <DEDUP_REMOVED lines=10> */
[----:B------:R-:W-:Y:S02]  /*25790*/  PRMT R8, R170, 0x5410, R166 ;  /* 0x00005410aa087816 */ /* 0x000fe400000000a6 */
[----:B------:R-:W-:Y:S02]  /*257a0*/  PRMT R9, R162, 0x5410, R158 ;  /* 0x00005410a2097816 */ /* 0x000fe4000000009e */
[----:B------:R-:W-:Y:S02]  /*257b0*/  PRMT R10, R155, 0x5410, R10 ;  /* 0x000054109b0a7816 */ /* 0x000fe4000000000a */
[----:B------:R-:W-:Y:S02]  /*257c0*/  PRMT R11, R11, 0x5410, R6 ;  /* 0x000054100b0b7816 */ /* 0x000fe40000000006 */
[----:B0-----:R-:W-:-:S02]  /*257d0*/  LOP3.LUT R47, R144, 0x7f, RZ, 0xc0, !PT ;  /* 0x0000007f902f7812 */ /* 0x001fc400078ec0ff */
[----:B------:R-:W-:Y:S01]  /*257e0*/  LOP3.LUT R7, R177, 0xffff, RZ, 0xc0, !PT ;  /* 0x0000ffffb1077812 */ /* 0x000fe200078ec0ff */
[----:B------:R0:W-:Y:S01]  /*257f0*/  STS.128 [R25+UR58+0x4000], R8 ;  /* 0x0040000819007988 */ /* 0x0001e20008000c3a */
[----:B------:R-:W-:Y:S02]  /*25800*/  ISETP.GE.AND P0, PT, R47, R2, PT ;  /* 0x000000022f00720c */ /* 0x000fe40003f06270 */
[----:B------:R-:W-:Y:S02]  /*25810*/  LOP3.LUT R6, R173, 0xffff, RZ, 0xc0, !PT ;  /* 0x0000ffffad067812 */ /* 0x000fe400078ec0ff */
[----:B------:R-:W-:-:S04]  /*25820*/  LOP3.LUT R2, R169, 0xffff, RZ, 0xc0, !PT ;  /* 0x0000ffffa9027812 */ /* 0x000fc800078ec0ff */
[----:B------:R-:W-:Y:S02]  /*25830*/  PRMT R155, R6, 0x3340, R2 ;  /* 0x00003340069b7816 */ /* 0x000fe40000000002 */
[----:B0-----:R-:W-:Y:S01]  /*25840*/  LOP3.LUT R8, R182, 0xffff, RZ, 0xc0, !PT ;  /* 0x0000ffffb6087812 */ /* 0x001fe200078ec0ff */
[----:B------:R-:W2:Y:S03]  /*25850*/  LDL R25, [R1+0x12b0] ;  /* 0x0012b00001197983 */ /* 0x000ea60000100800 */
[----:B------:R-:W-:Y:S02]  /*25860*/  PRMT R158, R8, 0x3340, R7 ;  /* 0x00003340089e7816 */ /* 0x000fe40000000007 */
[----:B------:R-:W-:Y:S02]  /*25870*/  LOP3.LUT R8, R165, 0xffff, RZ, 0xc0, !PT ;  /* 0x0000ffffa5087812 */ /* 0x000fe400078ec0ff */
[----:B------:R-:W-:-:S02]  /*25880*/  LOP3.LUT R7, R161, 0xffff, RZ, 0xc0, !PT ;  /* 0x0000ffffa1077812 */ /* 0x000fc400078ec0ff */
[----:B------:R-:W-:Y:S02]  /*25890*/  LOP3.LUT R2, R154, 0xffff, RZ, 0xc0, !PT ;  /* 0x0000ffff9a027812 */ /* 0x000fe400078ec0ff */
[----:B------:R-:W-:Y:S02]  /*258a0*/  PRMT R154, R8, 0x3340, R7 ;  /* 0x00003340089a7816 */ /* 0x000fe40000000007 */
[----:B------:R-:W-:Y:S02]  /*258b0*/  LOP3.LUT R8, R152, 0xffff, RZ, 0xc0, !PT ;  /* 0x0000ffff98087812 */ /* 0x000fe400078ec0ff */
[----:B------:R-:W-:-:S04]  /*258c0*/  LOP3.LUT R7, R22, 0xffff, RZ, 0xc0, !PT ;  /* 0x0000ffff16077812 */ /* 0x000fc800078ec0ff */
[----:B------:R-:W-:Y:S02]  /*258d0*/  PRMT R11, R8, 0x3340, R7 ;  /* 0x00003340080b7816 */ /* 0x000fe40000000007 */
[----:B------:R-:W-:Y:S02]  /*258e0*/  LOP3.LUT R7, R17, 0xffff, RZ, 0xc0, !PT ;  /* 0x0000ffff11077812 */ /* 0x000fe400078ec0ff */
[----:B------:R-:W3:Y:S01]  /*258f0*/  LDL R17, [R1+0x13d8] ;  /* 0x0013d80001117983 */ /* 0x000ee20000100800 */
[----:B------:R-:W-:-:S04]  /*25900*/  LOP3.LUT R6, R157, 0xffff, RZ, 0xc0, !PT ;  /* 0x0000ffff9d067812 */ /* 0x000fc800078ec0ff */
[----:B------:R-:W-:Y:S02]  /*25910*/  PRMT R9, R6, 0x3340, R2 ;  /* 0x0000334006097816 */ /* 0x000fe40000000002 */
[----:B------:R-:W-:Y:S02]  /*25920*/  LOP3.LUT R6, R20, 0xffff, RZ, 0xc0, !PT ;  /* 0x0000ffff14067812 */ /* 0x000fe400078ec0ff */
[----:B------:R-:W-:Y:S02]  /*25930*/  LOP3.LUT R2, R19, 0xffff, RZ, 0xc0, !PT ;  /* 0x0000ffff13027812 */ /* 0x000fe400078ec0ff */
[----:B------:R-:W-:Y:S02]  /*25940*/  LOP3.LUT R8, R18, 0xffff, RZ, 0xc0, !PT ;  /* 0x0000ffff12087812 */ /* 0x000fe400078ec0ff */
[----:B------:R-:W-:Y:S02]  /*25950*/  PRMT R10, R6, 0x3340, R2 ;  /* 0x00003340060a7816 */ /* 0x000fe40000000002 */
[----:B------:R-:W-:-:S02]  /*25960*/  LOP3.LUT R6, R16, 0xffff, RZ, 0xc0, !PT ;  /* 0x0000ffff10067812 */ /* 0x000fc400078ec0ff */
[----:B------:R-:W-:Y:S02]  /*25970*/  LOP3.LUT R2, R15, 0xffff, RZ, 0xc0, !PT ;  /* 0x0000ffff0f027812 */ /* 0x000fe400078ec0ff */
[----:B------:R-:W-:Y:S02]  /*25980*/  PRMT R7, R8, 0x3340, R7 ;  /* 0x0000334008077816 */ /* 0x000fe40000000007 */
[----:B------:R-:W-:Y:S02]  /*25990*/  PRMT R2, R6, 0x3340, R2 ;  /* 0x0000334006027816 */ /* 0x000fe40000000002 */
[----:B------:R-:W-:Y:S01]  /*259a0*/  PRMT R10, R11, 0x5410, R10 ;  /* 0x000054100b0a7816 */ /* 0x000fe2000000000a */
[----:B----4-:R-:W-:Y:S01]  /*259b0*/  @!P0 IMAD.MOV.U32 R6, RZ, RZ, R139 ;  /* 0x000000ffff068224 */ /* 0x010fe200078e008b */
[----:B------:R-:W-:Y:S02]  /*259c0*/  PRMT R11, R7, 0x5410, R2 ;  /* 0x00005410070b7816 */ /* 0x000fe40000000002 */
[----:B------:R-:W-:-:S02]  /*259d0*/  PRMT R119, RZ, 0x7610, R119 ;  /* 0x00007610ff777816 */ /* 0x000fc40000000077 */
[----:B------:R-:W-:Y:S02]  /*259e0*/  PRMT R118, RZ, 0x7610, R118 ;  /* 0x00007610ff767816 */ /* 0x000fe40000000076 */
[----:B------:R-:W-:Y:S02]  /*259f0*/  PRMT R117, RZ, 0x7610, R117 ;  /* 0x00007610ff757816 */ /* 0x000fe40000000075 */
[----:B------:R-:W-:Y:S02]  /*25a00*/  PRMT R116, RZ, 0x7610, R116 ;  /* 0x00007610ff747816 */ /* 0x000fe40000000074 */
[----:B------:R-:W-:Y:S01]  /*25a10*/  PRMT R115, RZ, 0x7610, R115 ;  /* 0x00007610ff737816 */ /* 0x000fe20000000073 */
[----:B---3--:R-:W-:-:S05]  /*25a20*/  @!P0 IMAD.MOV.U32 R7, RZ, RZ, R17 ;  /* 0x000000ffff078224 */ /* 0x008fca00078e0011 */
[----:B------:R0:W3:Y:S02]  /*25a30*/  @!P0 LDG.E.U8 R119, desc[UR56][R6.64] ;  /* 0x0000003806778981 */ /* 0x0000e4000c1e1100 */
[----:B0-----:R-:W-:Y:S02]  /*25a40*/  @!P0 IMAD.MOV.U32 R6, RZ, RZ, R134 ;  /* 0x000000ffff068224 */ /* 0x001fe400078e0086 */
[----:B------:R-:W-:-:S05]  /*25a50*/  @!P0 IMAD.MOV.U32 R7, RZ, RZ, R138 ;  /* 0x000000ffff078224 */ /* 0x000fca00078e008a */
[----:B------:R0:W4:Y:S02]  /*25a60*/  @!P0 LDG.E.U8 R118, desc[UR56][R6.64] ;  /* 0x0000003806768981 */ /* 0x000124000c1e1100 */
[----:B0-----:R-:W-:Y:S02]  /*25a70*/  @!P0 IMAD.MOV.U32 R6, RZ, RZ, R122 ;  /* 0x000000ffff068224 */ /* 0x001fe400078e007a */
[----:B------:R-:W-:Y:S01]  /*25a80*/  @!P0 IMAD.MOV.U32 R7, RZ, RZ, R133 ;  /* 0x000000ffff078224 */ /* 0x000fe200078e0085 */
[----:B------:R-:W-:Y:S01]  /*25a90*/  PRMT R114, RZ, 0x7610, R114 ;  /* 0x00007610ff727816 */ /* 0x000fe20000000072 */
[----:B------:R-:W3:Y:S04]  /*25aa0*/  LDL R122, [R1+0x122c] ;  /* 0x00122c00017a7983 */ /* 0x000ee80000100800 */
[----:B------:R0:W4:Y:S01]  /*25ab0*/  @!P0 LDG.E.U8 R117, desc[UR56][R6.64] ;  /* 0x0000003806758981 */ /* 0x000122000c1e1100 */
[----:B------:R-:W-:-:S02]  /*25ac0*/  PRMT R8, R158, 0x5410, R155 ;  /* 0x000054109e087816 */ /* 0x000fc4000000009b */
[----:B------:R-:W-:Y:S01]  /*25ad0*/  PRMT R9, R154, 0x5410, R9 ;  /* 0x000054109a097816 */ /* 0x000fe20000000009 */
[----:B------:R-:W4:Y:S01]  /*25ae0*/  LDL R133, [R1+0xb40] ;  /* 0x000b400001857983 */ /* 0x000f220000100800 */
[----:B0-----:R-:W-:Y:S02]  /*25af0*/  @!P0 IMAD.MOV.U32 R6, RZ, RZ, R38 ;  /* 0x000000ffff068224 */ /* 0x001fe400078e0026 */
[----:B------:R-:W-:Y:S01]  /*25b00*/  @!P0 IMAD.MOV.U32 R7, RZ, RZ, R46 ;  /* 0x000000ffff078224 */ /* 0x000fe200078e002e */
[----:B------:R0:W-:Y:S04]  /*25b10*/  STS.128 [R123+UR58], R8 ;  /* 0x000000087b007988 */ /* 0x0001e80008000c3a */
[----:B------:R1:W4:Y:S01]  /*25b20*/  @!P0 LDG.E.U8 R116, desc[UR56][R6.64] ;  /* 0x0000003806748981 */ /* 0x000322000c1e1100 */
[----:B------:R-:W-:-:S03]  /*25b30*/  LOP3.LUT R2, R215, 0xffff, RZ, 0xc0, !PT ;  /* 0x0000ffffd7027812 */ /* 0x000fc600078ec0ff */
[----:B------:R-:W3:Y:S04]  /*25b40*/  LDL R46, [R1+0x1230] ;  /* 0x00123000012e7983 */ /* 0x000ee80000100800 */
[----:B------:R-:W4:Y:S01]  /*25b50*/  LDL R38, [R1+0x11ec] ;  /* 0x0011ec0001267983 */ /* 0x000f220000100800 */
[----:B-1----:R-:W-:Y:S02]  /*25b60*/  @!P0 IMAD.MOV.U32 R6, RZ, RZ, R35 ;  /* 0x000000ffff068224 */ /* 0x002fe400078e0023 */
[----:B------:R-:W-:Y:S01]  /*25b70*/  @!P0 IMAD.MOV.U32 R7, RZ, RZ, R37 ;  /* 0x000000ffff078224 */ /* 0x000fe200078e0025 */
[----:B0-----:R-:W-:Y:S01]  /*25b80*/  LOP3.LUT R8, R233, 0xffff, RZ, 0xc0, !PT ;  /* 0x0000ffffe9087812 */ /* 0x001fe200078ec0ff */
[----:B------:R-:W4:Y:S04]  /*25b90*/  LDL R37, [R1+0x11f0] ;  /* 0x0011f00001257983 */ /* 0x000f280000100800 */
[----:B------:R2:W4:Y:S04]  /*25ba0*/  @!P0 LDG.E.U8 R115, desc[UR56][R6.64] ;  /* 0x0000003806738981 */ /* 0x000528000c1e1100 */
[----:B------:R-:W4:Y:S01]  /*25bb0*/  LDL R35, [R1+0x11ac] ;  /* 0x0011ac0001237983 */ /* 0x000f220000100800 */
[----:B--2---:R-:W-:-:S02]  /*25bc0*/  @!P0 IMAD.MOV.U32 R6, RZ, RZ, R25 ;  /* 0x000000ffff068224 */ /* 0x004fc400078e0019 */
[----:B------:R-:W-:Y:S01]  /*25bd0*/  @!P0 IMAD.MOV.U32 R7, RZ, RZ, R26 ;  /* 0x000000ffff078224 */ /* 0x000fe200078e001a */
[----:B------:R-:W2:Y:S04]  /*25be0*/  LDL R25, [R1+0x1270] ;  /* 0x0012700001197983 */ /* 0x000ea80000100800 */
[----:B------:R-:W3:Y:S04]  /*25bf0*/  LDL R26, [R1+0x126c] ;  /* 0x00126c00011a7983 */ /* 0x000ee80000100800 */
[----:B------:R0:W4:Y:S02]  /*25c00*/  @!P0 LDG.E.U8 R114, desc[UR56][R6.64] ;  /* 0x0000003806728981 */ /* 0x000124000c1e1100 */
[----:B0-----:R-:W-:-:S02]  /*25c10*/  LOP3.LUT R7, R227, 0xffff, RZ, 0xc0, !PT ;  /* 0x0000ffffe3077812 */ /* 0x001fc400078ec0ff */
[----:B------:R-:W-:Y:S02]  /*25c20*/  LOP3.LUT R6, R221, 0xffff, RZ, 0xc0, !PT ;  /* 0x0000ffffdd067812 */ /* 0x000fe400078ec0ff */
[----:B------:R-:W-:Y:S02]  /*25c30*/  PRMT R17, R8, 0x3340, R7 ;  /* 0x0000334008117816 */ /* 0x000fe40000000007 */
[----:B------:R-:W-:Y:S02]  /*25c40*/  PRMT R16, R6, 0x3340, R2 ;  /* 0x0000334006107816 */ /* 0x000fe40000000002 */
[----:B------:R-:W-:Y:S02]  /*25c50*/  LOP3.LUT R8, R210, 0xffff, RZ, 0xc0, !PT ;  /* 0x0000ffffd2087812 */ /* 0x000fe400078ec0ff */
[----:B------:R-:W-:Y:S02]  /*25c60*/  LOP3.LUT R7, R205, 0xffff, RZ, 0xc0, !PT ;  /* 0x0000ffffcd077812 */ /* 0x000fe400078ec0ff */
[----:B------:R-:W-:-:S02]  /*25c70*/  LOP3.LUT R6, R200, 0xffff, RZ, 0xc0, !PT ;  /* 0x0000ffffc8067812 */ /* 0x000fc400078ec0ff */
        /* <DEDUP_REMOVED lines=14> */
[----:B------:R-:W-:Y:S01]  /*25d60*/  PRMT R7, R8, 0x3340, R7 ;  /* 0x0000334008077816 */ /* 0x000fe20000000007 */
[----:B------:R-:W4:Y:S01]  /*25d70*/  LDL R15, [R1+0x11b0] ;  /* 0x0011b000010f7983 */ /* 0x000f220000100800 */
[----:B------:R-:W-:Y:S02]  /*25d80*/  PRMT R2, R6, 0x3340, R2 ;  /* 0x0000334006027816 */ /* 0x000fe40000000002 */
[----:B------:R-:W-:Y:S02]  /*25d90*/  PRMT R10, R11, 0x5410, R10 ;  /* 0x000054100b0a7816 */ /* 0x000fe4000000000a */
[----:B------:R-:W-:-:S02]  /*25da0*/  PRMT R11, R7, 0x5410, R2 ;  /* 0x00005410070b7816 */ /* 0x000fc40000000002 */
[----:B------:R-:W-:Y:S01]  /*25db0*/  PRMT R8, R17, 0x5410, R16 ;  /* 0x0000541011087816 */ /* 0x000fe20000000010 */
[----:B------:R-:W4:Y:S04]  /*25dc0*/  LDL R2, [R1+0x10f0] ;  /* 0x0010f00001027983 */ /* 0x000f280000100800 */
[----:B------:R-:W4:Y:S04]  /*25dd0*/  LDL R17, [R1+0x112c] ;  /* 0x00112c0001117983 */ /* 0x000f280000100800 */
[----:B------:R-:W4:Y:S04]  /*25de0*/  LDL R16, [R1+0x1130] ;  /* 0x0011300001107983 */ /* 0x000f280000100800 */
[----:B------:R0:W-:Y:S04]  /*25df0*/  STS.128 [R123+UR58+0x4000], R8 ;  /* 0x004000087b007988 */ /* 0x0001e80008000c3a */
[----:B0-----:R-:W4:Y:S01]  /*25e00*/  LDL R8, [R1+0x10ec] ;  /* 0x0010ec0001087983 */ /* 0x001f220000100800 */
[----:B------:R-:W-:-:S02]  /*25e10*/  PRMT R113, RZ, 0x7610, R113 ;  /* 0x00007610ff717816 */ /* 0x000fc40000000071 */
[----:B------:R-:W-:Y:S01]  /*25e20*/  PRMT R112, RZ, 0x7610, R112 ;  /* 0x00007610ff707816 */ /* 0x000fe20000000070 */
[----:B------:R-:W4:Y:S01]  /*25e30*/  LDL R11, [R1+0x10b0] ;  /* 0x0010b000010b7983 */ /* 0x000f220000100800 */
[----:B------:R-:W-:Y:S02]  /*25e40*/  PRMT R111, RZ, 0x7610, R111 ;  /* 0x00007610ff6f7816 */ /* 0x000fe4000000006f */
[----:B------:R-:W-:Y:S01]  /*25e50*/  PRMT R110, RZ, 0x7610, R110 ;  /* 0x00007610ff6e7816 */ /* 0x000fe2000000006e */
[----:B------:R-:W4:Y:S01]  /*25e60*/  LDL R10, [R1+0x106c] ;  /* 0x00106c00010a7983 */ /* 0x000f220000100800 */
[----:B------:R-:W-:Y:S02]  /*25e70*/  PRMT R109, RZ, 0x7610, R109 ;  /* 0x00007610ff6d7816 */ /* 0x000fe4000000006d */
[----:B------:R-:W-:Y:S01]  /*25e80*/  PRMT R108, RZ, 0x7610, R108 ;  /* 0x00007610ff6c7816 */ /* 0x000fe2000000006c */
[----:B------:R-:W4:Y:S01]  /*25e90*/  LDL R9, [R1+0x1070] ;  /* 0x0010700001097983 */ /* 0x000f220000100800 */
[----:B------:R-:W-:-:S02]  /*25ea0*/  PRMT R107, RZ, 0x7610, R107 ;  /* 0x00007610ff6b7816 */ /* 0x000fc4000000006b */
[----:B------:R-:W-:Y:S01]  /*25eb0*/  PRMT R106, RZ, 0x7610, R106 ;  /* 0x00007610ff6a7816 */ /* 0x000fe2000000006a */
[----:B------:R-:W4:Y:S01]  /*25ec0*/  LDL R123, [R1+0x18cc] ;  /* 0x0018cc00017b7983 */ /* 0x000f220000100800 */
[----:B--2---:R-:W-:-:S03]  /*25ed0*/  @!P0 IMAD.MOV.U32 R6, RZ, RZ, R25 ;  /* 0x000000ffff068224 */ /* 0x004fc600078e0019 */
[----:B------:R-:W2:Y:S01]  /*25ee0*/  LDL R25, [R1+0x1170] ;  /* 0x0011700001197983 */ /* 0x000ea20000100800 */
[----:B---3--:R-:W-:-:S03]  /*25ef0*/  @!P0 IMAD.MOV.U32 R7, RZ, RZ, R26 ;  /* 0x000000ffff078224 */ /* 0x008fc600078e001a */
[----:B------:R-:W3:Y:S04]  /*25f00*/  LDL R26, [R1+0x116c] ;  /* 0x00116c00011a7983 */ /* 0x000ee80000100800 */
[----:B------:R0:W3:Y:S02]  /*25f10*/  @!P0 LDG.E.U8 R113, desc[UR56][R6.64] ;  /* 0x0000003806718981 */ /* 0x0000e4000c1e1100 */
[----:B0-----:R-:W-:Y:S02]  /*25f20*/  @!P0 IMAD.MOV.U32 R6, RZ, RZ, R46 ;  /* 0x000000ffff068224 */ /* 0x001fe400078e002e */
[----:B------:R-:W-:Y:S01]  /*25f30*/  @!P0 IMAD.MOV.U32 R7, RZ, RZ, R122 ;  /* 0x000000ffff078224 */ /* 0x000fe200078e007a */
[----:B------:R-:W-:Y:S01]  /*25f40*/  PRMT R105, RZ, 0x7610, R105 ;  /* 0x00007610ff697816 */ /* 0x000fe20000000069 */
[----:B------:R-:W3:Y:S04]  /*25f50*/  LDL R122, [R1+0xb00] ;  /* 0x000b0000017a7983 */ /* 0x000ee80000100800 */
[----:B------:R4:W3:Y:S02]  /*25f60*/  @!P0 LDG.E.U8 R112, desc[UR56][R6.64] ;  /* 0x0000003806708981 */ /* 0x0008e4000c1e1100 */
[----:B----4-:R-:W-:-:S02]  /*25f70*/  @!P0 IMAD.MOV.U32 R6, RZ, RZ, R37 ;  /* 0x000000ffff068224 */ /* 0x010fc400078e0025 */
[----:B------:R-:W-:Y:S01]  /*25f80*/  @!P0 IMAD.MOV.U32 R7, RZ, RZ, R38 ;  /* 0x000000ffff078224 */ /* 0x000fe200078e0026 */
[----:B------:R-:W4:Y:S04]  /*25f90*/  LDL R37, [R1+0xfec] ;  /* 0x000fec0001257983 */ /* 0x000f280000100800 */
[----:B------:R0:W4:Y:S01]  /*25fa0*/  @!P0 LDG.E.U8 R111, desc[UR56][R6.64] ;  /* 0x00000038066f8981 */ /* 0x000122000c1e1100 */
[----:B------:R-:W-:Y:S02]  /*25fb0*/  PRMT R104, RZ, 0x7610, R104 ;  /* 0x00007610ff687816 */ /* 0x000fe40000000068 */
[----:B------:R-:W-:Y:S01]  /*25fc0*/  PRMT R103, RZ, 0x7610, R103 ;  /* 0x00007610ff677816 */ /* 0x000fe20000000067 */
[----:B------:R-:W4:Y:S01]  /*25fd0*/  LDL R38, [R1+0xb04] ;  /* 0x000b040001267983 */ /* 0x000f220000100800 */
[----:B0-----:R-:W-:-:S03]  /*25fe0*/  @!P0 IMAD.MOV.U32 R7, RZ, RZ, R35 ;  /* 0x000000ffff078224 */ /* 0x001fc600078e0023 */
[----:B------:R-:W4:Y:S01]  /*25ff0*/  LDL R35, [R1+0xff0] ;  /* 0x000ff00001237983 */ /* 0x000f220000100800 */
[----:B------:R-:W-:-:S03]  /*26000*/  @!P0 IMAD.MOV.U32 R6, RZ, RZ, R15 ;  /* 0x000000ffff068224 */ /* 0x000fc600078e000f */
[----:B------:R-:W4:Y:S04]  /*26010*/  LDL R15, [R1+0x10ac] ;  /* 0x0010ac00010f7983 */ /* 0x000f280000100800 */
[----:B------:R2:W4:Y:S02]  /*26020*/  @!P0 LDG.E.U8 R110, desc[UR56][R6.64] ;  /* 0x00000038066e8981 */ /* 0x000524000c1e1100 */
[----:B--2---:R-:W-:Y:S02]  /*26030*/  @!P0 IMAD.MOV.U32 R6, RZ, RZ, R25 ;  /* 0x000000ffff068224 */ /* 0x004fe400078e0019 */
[----:B------:R-:W2:Y:S01]  /*26040*/  LDL R25, [R1+0xc84] ;  /* 0x000c840001197983 */ /* 0x000ea20000100800 */
[----:B---3--:R-:W-:-:S03]  /*26050*/  @!P0 IMAD.MOV.U32 R7, RZ, RZ, R26 ;  /* 0x000000ffff078224 */ /* 0x008fc600078e001a */
[----:B------:R-:W3:Y:S04]  /*26060*/  LDL R26, [R1+0xc80] ;  /* 0x000c8000011a7983 */ /* 0x000ee80000100800 */
[----:B------:R0:W3:Y:S02]  /*26070*/  @!P0 LDG.E.U8 R109, desc[UR56][R6.64] ;  /* 0x00000038066d8981 */ /* 0x0000e4000c1e1100 */
[----:B0-----:R-:W-:Y:S02]  /*26080*/  @!P0 IMAD.MOV.U32 R6, RZ, RZ, R16 ;  /* 0x000000ffff068224 */ /* 0x001fe400078e0010 */
[----:B------:R-:W-:Y:S01]  /*26090*/  @!P0 IMAD.MOV.U32 R7, RZ, RZ, R17 ;  /* 0x000000ffff078224 */ /* 0x000fe200078e0011 */
[----:B------:R-:W3:Y:S04]  /*260a0*/  LDL R16, [R1+0xc44] ;  /* 0x000c440001107983 */ /* 0x000ee80000100800 */
[----:B------:R0:W3:Y:S04]  /*260b0*/  @!P0 LDG.E.U8 R108, desc[UR56][R6.64] ;  /* 0x00000038066c8981 */ /* 0x0000e8000c1e1100 */
[----:B------:R-:W3:Y:S01]  /*260c0*/  LDL R17, [R1+0xc40] ;  /* 0x000c400001117983 */ /* 0x000ee20000100800 */
[----:B0-----:R-:W-:-:S02]  /*260d0*/  @!P0 IMAD.MOV.U32 R6, RZ, RZ, R2 ;  /* 0x000000ffff068224 */ /* 0x001fc400078e0002 */
[----:B------:R-:W-:Y:S01]  /*260e0*/  @!P0 IMAD.MOV.U32 R7, RZ, RZ, R8 ;  /* 0x000000ffff078224 */ /* 0x000fe200078e0008 */
[----:B------:R-:W2:Y:S04]  /*260f0*/  LDL R2, [R1+0x1030] ;  /* 0x0010300001027983 */ /* 0x000ea80000100800 */
[----:B------:R-:W3:Y:S04]  /*26100*/  LDL R8, [R1+0x102c] ;  /* 0x00102c0001087983 */ /* 0x000ee80000100800 */
[----:B------:R0:W3:Y:S02]  /*26110*/  @!P0 LDG.E.U8 R107, desc[UR56][R6.64] ;  /* 0x00000038066b8981 */ /* 0x0000e4000c1e1100 */
[----:B0-----:R-:W-:-:S02]  /*26120*/  @!P0 IMAD.MOV.U32 R6, RZ, RZ, R11 ;  /* 0x000000ffff068224 */ /* 0x001fc400078e000b */
[----:B------:R-:W3:Y:S01]  /*26130*/  LDL R11, [R1+0xc04] ;  /* 0x000c0400010b7983 */ /* 0x000ee20000100800 */
[----:B----4-:R-:W-:-:S03]  /*26140*/  @!P0 IMAD.MOV.U32 R7, RZ, RZ, R15 ;  /* 0x000000ffff078224 */ /* 0x010fc600078e000f */
[----:B------:R-:W4:Y:S04]  /*26150*/  LDL R15, [R1+0xc00] ;  /* 0x000c0000010f7983 */ /* 0x000f280000100800 */
[----:B------:R0:W4:Y:S02]  /*26160*/  @!P0 LDG.E.U8 R106, desc[UR56][R6.64] ;  /* 0x00000038066a8981 */ /* 0x000124000c1e1100 */
[----:B0-----:R-:W-:Y:S02]  /*26170*/  @!P0 IMAD.MOV.U32 R6, RZ, RZ, R9 ;  /* 0x000000ffff068224 */ /* 0x001fe400078e0009 */
[----:B------:R-:W-:Y:S01]  /*26180*/  @!P0 IMAD.MOV.U32 R7, RZ, RZ, R10 ;  /* 0x000000ffff078224 */ /* 0x000fe200078e000a */
[----:B------:R-:W4:Y:S04]  /*26190*/  LDL R9, [R1+0xbc4] ;  /* 0x000bc40001097983 */ /* 0x000f280000100800 */
[----:B------:R-:W4:Y:S04]  /*261a0*/  LDL R10, [R1+0xbc0] ;  /* 0x000bc000010a7983 */ /* 0x000f280000100800 */
[----:B------:R2:W4:Y:S02]  /*261b0*/  @!P0 LDG.E.U8 R105, desc[UR56][R6.64] ;  /* 0x0000003806698981 */ /* 0x000524000c1e1100 */
[----:B--2---:R-:W-:-:S02]  /*261c0*/  @!P0 IMAD.MOV.U32 R6, RZ, RZ, R2 ;  /* 0x000000ffff068224 */ /* 0x004fc400078e0002 */
[----:B------:R-:W2:Y:S01]  /*261d0*/  LDL R2, [R1+0xb84] ;  /* 0x000b840001027983 */ /* 0x000ea20000100800 */
[----:B---3--:R-:W-:-:S03]  /*261e0*/  @!P0 IMAD.MOV.U32 R7, RZ, RZ, R8 ;  /* 0x000000ffff078224 */ /* 0x008fc600078e0008 */
[----:B------:R-:W3:Y:S04]  /*261f0*/  LDL R8, [R1+0xb80] ;  /* 0x000b800001087983 */ /* 0x000ee80000100800 */
[----:B------:R0:W3:Y:S01]  /*26200*/  @!P0 LDG.E.U8 R104, desc[UR56][R6.64] ;  /* 0x0000003806688981 */ /* 0x0000e2000c1e1100 */
[----:B------:R-:W-:Y:S01]  /*26210*/  PRMT R102, RZ, 0x7610, R102 ;  /* 0x00007610ff667816 */ /* 0x000fe20000000066 */
[----:B0-----:R-:W-:Y:S02]  /*26220*/  @!P0 IMAD.MOV.U32 R6, RZ, RZ, R35 ;  /* 0x000000ffff068224 */ /* 0x001fe400078e0023 */
[----:B------:R-:W-:Y:S01]  /*26230*/  @!P0 IMAD.MOV.U32 R7, RZ, RZ, R37 ;  /* 0x000000ffff078224 */ /* 0x000fe200078e0025 */
[----:B------:R-:W-:Y:S01]  /*26240*/  PRMT R101, RZ, 0x7610, R101 ;  /* 0x00007610ff657816 */ /* 0x000fe20000000065 */
[----:B------:R-:W3:Y:S04]  /*26250*/  LDL R37, [R1+0xac0] ;  /* 0x000ac00001257983 */ /* 0x000ee80000100800 */
[----:B------:R0:W3:Y:S01]  /*26260*/  @!P0 LDG.E.U8 R103, desc[UR56][R6.64] ;  /* 0x0000003806678981 */ /* 0x0000e2000c1e1100 */
[----:B------:R-:W-:-:S03]  /*26270*/  PRMT R100, RZ, 0x7610, R100 ;  /* 0x00007610ff647816 */ /* 0x000fc60000000064 */
[----:B------:R-:W3:Y:S01]  /*26280*/  LDL R35, [R1+0xa80] ;  /* 0x000a800001237983 */ /* 0x000ee20000100800 */
[----:B0-----:R-:W-:Y:S02]  /*26290*/  @!P0 IMAD.MOV.U32 R6, RZ, RZ, R25 ;  /* 0x000000ffff068224 */ /* 0x001fe400078e0019 */
[----:B------:R-:W-:Y:S01]  /*262a0*/  @!P0 IMAD.MOV.U32 R7, RZ, RZ, R26 ;  /* 0x000000ffff078224 */ /* 0x000fe200078e001a */
[----:B------:R-:W3:Y:S04]  /*262b0*/  LDL R25, [R1+0xac4] ;  /* 0x000ac40001197983 */ /* 0x000ee80000100800 */
[----:B------:R0:W3:Y:S04]  /*262c0*/  @!P0 LDG.E.U8 R102, desc[UR56][R6.64] ;  /* 0x0000003806668981 */ /* 0x0000e8000c1e1100 */
[----:B------:R-:W3:Y:S01]  /*262d0*/  LDL R26, [R1+0xa84] ;  /* 0x000a8400011a7983 */ /* 0x000ee20000100800 */
[----:B------:R-:W-:-:S03]  /*262e0*/  PRMT R99, RZ, 0x7610, R99 ;  /* 0x00007610ff637816 */ /* 0x000fc60000000063 */
[----:B------:R-:W3:Y:S01]  /*262f0*/  LDL.LU R46, [R1+0xb44] ;  /* 0x000b4400012e7983 */ /* 0x000ee20000300800 */
[----:B0-----:R-:W-:Y:S02]  /*26300*/  @!P0 IMAD.MOV.U32 R6, RZ, RZ, R16 ;  /* 0x000000ffff068224 */ /* 0x001fe400078e0010 */
[----:B------:R-:W-:-:S05]  /*26310*/  @!P0 IMAD.MOV.U32 R7, RZ, RZ, R17 ;  /* 0x000000ffff078224 */ /* 0x000fca00078e0011 */
[----:B------:R0:W3:Y:S02]  /*26320*/  @!P0 LDG.E.U8 R101, desc[UR56][R6.64] ;  /* 0x0000003806658981 */ /* 0x0000e4000c1e1100 */
[----:B0-----:R-:W-:Y:S02]  /*26330*/  @!P0 IMAD.MOV.U32 R6, RZ, RZ, R11 ;  /* 0x000000ffff068224 */ /* 0x001fe400078e000b */
[----:B----4-:R-:W-:-:S05]  /*26340*/  @!P0 IMAD.MOV.U32 R7, RZ, RZ, R15 ;  /* 0x000000ffff078224 */ /* 0x010fca00078e000f */
[----:B------:R0:W4:Y:S01]  /*26350*/  @!P0 LDG.E.U8 R100, desc[UR56][R6.64] ;  /* 0x0000003806648981 */ /* 0x000122000c1e1100 */
[----:B------:R-:W-:Y:S01]  /*26360*/  PRMT R98, RZ, 0x7610, R98 ;  /* 0x00007610ff627816 */ /* 0x000fe20000000062 */
[----:B0-----:R-:W-:Y:S02]  /*26370*/  @!P0 IMAD.MOV.U32 R6, RZ, RZ, R9 ;  /* 0x000000ffff068224 */ /* 0x001fe400078e0009 */
[----:B------:R-:W-:-:S05]  /*26380*/  @!P0 IMAD.MOV.U32 R7, RZ, RZ, R10 ;  /* 0x000000ffff078224 */ /* 0x000fca00078e000a */
[----:B------:R2:W4:Y:S02]  /*26390*/  @!P0 LDG.E.U8 R99, desc[UR56][R6.64] ;  /* 0x0000003806638981 */ /* 0x000524000c1e1100 */
[----:B--2---:R-:W-:Y:S02]  /*263a0*/  @!P0 IMAD.MOV.U32 R6, RZ, RZ, R2 ;  /* 0x000000ffff068224 */ /* 0x004fe400078e0002 */
[----:B---3--:R-:W-:Y:S01]  /*263b0*/  @!P0 IMAD.MOV.U32 R7, RZ, RZ, R8 ;  /* 0x000000ffff078224 */ /* 0x008fe200078e0008 */
[----:B------:R-:W-:Y:S02]  /*263c0*/  LOP3.LUT R8, R214, 0xffff, RZ, 0xc0, !PT ;  /* 0x0000ffffd6087812 */ /* 0x000fe400078ec0ff */
[----:B------:R-:W-:Y:S02]  /*263d0*/  LOP3.LUT R2, R199, 0xffff, RZ, 0xc0, !PT ;  /* 0x0000ffffc7027812 */ /* 0x000fe400078ec0ff */
[----:B------:R0:W2:Y:S02]  /*263e0*/  @!P0 LDG.E.U8 R98, desc[UR56][R6.64] ;  /* 0x0000003806628981 */ /* 0x0000a4000c1e1100 */
        /* <DEDUP_REMOVED lines=22> */
[----:B------:R-:W-:Y:S02]  /*26550*/  PRMT R10, R11, 0x5410, R10 ;  /* 0x000054100b0a7816 */ /* 0x000fe4000000000a */
[----:B------:R-:W-:Y:S02]  /*26560*/  PRMT R8, R17, 0x5410, R16 ;  /* 0x0000541011087816 */ /* 0x000fe40000000010 */
[----:B------:R-:W-:-:S02]  /*26570*/  PRMT R9, R15, 0x5410, R9 ;  /* 0x000054100f097816 */ /* 0x000fc40000000009 */
[----:B------:R-:W-:Y:S02]  /*26580*/  PRMT R11, R7, 0x5410, R2 ;  /* 0x00005410070b7816 */ /* 0x000fe40000000002 */
[----:B------:R-:W3:Y:S04]  /*26590*/  LDL R2, [R1+0xa44] ;  /* 0x000a440001027983 */ /* 0x000ee80000100800 */
[----:B------:R0:W-:Y:S04]  /*265a0*/  STS.128 [R123+UR58], R8 ;  /* 0x000000087b007988 */ /* 0x0001e80008000c3a */
[----:B0-----:R-:W4:Y:S01]  /*265b0*/  LDL R8, [R1+0xa40] ;  /* 0x000a400001087983 */ /* 0x001f220000100800 */
[----:B------:R-:W-:Y:S01]  /*265c0*/  PRMT R97, RZ, 0x7610, R97 ;  /* 0x00007610ff617816 */ /* 0x000fe20000000061 */
[----:B------:R-:W-:-:S02]  /*265d0*/  @!P0 IMAD.MOV.U32 R6, RZ, RZ, R46 ;  /* 0x000000ffff068224 */ /* 0x000fc400078e002e */
[----:B------:R-:W-:Y:S01]  /*265e0*/  @!P0 IMAD.MOV.U32 R7, RZ, RZ, R133 ;  /* 0x000000ffff078224 */ /* 0x000fe200078e0085 */
[----:B------:R-:W-:-:S04]  /*265f0*/  PRMT R96, RZ, 0x7610, R96 ;  /* 0x00007610ff607816 */ /* 0x000fc80000000060 */
[----:B------:R0:W2:Y:S02]  /*26600*/  @!P0 LDG.E.U8 R97, desc[UR56][R6.64] ;  /* 0x0000003806618981 */ /* 0x0000a4000c1e1100 */
[----:B0-----:R-:W-:Y:S02]  /*26610*/  @!P0 IMAD.MOV.U32 R6, RZ, RZ, R38 ;  /* 0x000000ffff068224 */ /* 0x001fe400078e0026 */
[----:B------:R-:W-:-:S05]  /*26620*/  @!P0 IMAD.MOV.U32 R7, RZ, RZ, R122 ;  /* 0x000000ffff078224 */ /* 0x000fca00078e007a */
[----:B------:R0:W2:Y:S02]  /*26630*/  @!P0 LDG.E.U8 R96, desc[UR56][R6.64] ;  /* 0x0000003806608981 */ /* 0x0000a4000c1e1100 */
[----:B0-----:R-:W-:Y:S02]  /*26640*/  @!P0 IMAD.MOV.U32 R6, RZ, RZ, R25 ;  /* 0x000000ffff068224 */ /* 0x001fe400078e0019 */
[----:B------:R-:W2:Y:S04]  /*26650*/  LDL.LU R25, [R1+0x940] ;  /* 0x0009400001197983 */ /* 0x000ea80000300800 */
[----:B------:R-:W2:Y:S04]  /*26660*/  LDL R17, [R1+0xa00] ;  /* 0x000a000001117983 */ /* 0x000ea80000100800 */
[----:B------:R-:W2:Y:S04]  /*26670*/  LDL R16, [R1+0xa04] ;  /* 0x000a040001107983 */ /* 0x000ea80000100800 */
[----:B------:R-:W2:Y:S04]  /*26680*/  LDL R15, [R1+0x9c0] ;  /* 0x0009c000010f7983 */ /* 0x000ea80000100800 */
[----:B------:R-:W2:Y:S04]  /*26690*/  LDL R11, [R1+0x9c4] ;  /* 0x0009c400010b7983 */ /* 0x000ea80000100800 */
[----:B------:R-:W2:Y:S04]  /*266a0*/  LDL R10, [R1+0x980] ;  /* 0x00098000010a7983 */ /* 0x000ea80000100800 */
[----:B------:R-:W2:Y:S01]  /*266b0*/  LDL R9, [R1+0x984] ;  /* 0x0009840001097983 */ /* 0x000ea20000100800 */
[----:B------:R-:W-:Y:S01]  /*266c0*/  PRMT R95, RZ, 0x7610, R95 ;  /* 0x00007610ff5f7816 */ /* 0x000fe2000000005f */
[----:B------:R-:W-:-:S02]  /*266d0*/  @!P0 IMAD.MOV.U32 R7, RZ, RZ, R37 ;  /* 0x000000ffff078224 */ /* 0x000fc400078e0025 */
[----:B------:R-:W2:Y:S01]  /*266e0*/  LDL.LU R38, [R1+0x944] ;  /* 0x0009440001267983 */ /* 0x000ea20000300800 */
[----:B------:R-:W-:-:S03]  /*266f0*/  PRMT R94, RZ, 0x7610, R94 ;  /* 0x00007610ff5e7816 */ /* 0x000fc6000000005e */
[----:B------:R0:W2:Y:S04]  /*26700*/  @!P0 LDG.E.U8 R95, desc[UR56][R6.64] ;  /* 0x00000038065f8981 */ /* 0x0000a8000c1e1100 */
[----:B------:R-:W2:Y:S01]  /*26710*/  LDL.LU R37, [R1+0x900] ;  /* 0x0009000001257983 */ /* 0x000ea20000300800 */
[----:B0-----:R-:W-:Y:S02]  /*26720*/  @!P0 IMAD.MOV.U32 R6, RZ, RZ, R26 ;  /* 0x000000ffff068224 */ /* 0x001fe400078e001a */
[----:B------:R-:W-:Y:S02]  /*26730*/  @!P0 IMAD.MOV.U32 R7, RZ, RZ, R35 ;  /* 0x000000ffff078224 */ /* 0x000fe400078e0023 */
[----:B------:R-:W2:Y:S04]  /*26740*/  LDL.LU R35, [R1+0x904] ;  /* 0x0009040001237983 */ /* 0x000ea80000300800 */
[----:B------:R3:W2:Y:S01]  /*26750*/  @!P0 LDG.E.U8 R94, desc[UR56][R6.64] ;  /* 0x00000038065e8981 */ /* 0x0006a2000c1e1100 */
[----:B------:R-:W-:-:S02]  /*26760*/  PRMT R93, RZ, 0x7610, R93 ;  /* 0x00007610ff5d7816 */ /* 0x000fc4000000005d */
[----:B------:R-:W-:Y:S01]  /*26770*/  PRMT R92, RZ, 0x7610, R92 ;  /* 0x00007610ff5c7816 */ /* 0x000fe2000000005c */
[----:B------:R-:W2:Y:S01]  /*26780*/  LDL R26, [R1+0x13a8] ;  /* 0x0013a800011a7983 */ /* 0x000ea20000100800 */
[----:B------:R-:W-:Y:S02]  /*26790*/  PRMT R91, RZ, 0x7610, R91 ;  /* 0x00007610ff5b7816 */ /* 0x000fe4000000005b */
[----:B------:R-:W-:Y:S01]  /*267a0*/  PRMT R90, RZ, 0x7610, R90 ;  /* 0x00007610ff5a7816 */ /* 0x000fe2000000005a */
[----:B------:R-:W2:Y:S01]  /*267b0*/  LDL R139, [R1+0x1364] ;  /* 0x00136400018b7983 */ /* 0x000ea20000100800 */
[----:B------:R-:W-:Y:S02]  /*267c0*/  PRMT R89, RZ, 0x7610, R89 ;  /* 0x00007610ff597816 */ /* 0x000fe40000000059 */
[----:B------:R-:W-:Y:S01]  /*267d0*/  PRMT R88, RZ, 0x7610, R88 ;  /* 0x00007610ff587816 */ /* 0x000fe20000000058 */
[----:B------:R-:W2:Y:S01]  /*267e0*/  LDL R138, [R1+0x1368] ;  /* 0x00136800018a7983 */ /* 0x000ea20000100800 */
[----:B---3--:R-:W-:-:S03]  /*267f0*/  @!P0 IMAD.MOV.U32 R6, RZ, RZ, R2 ;  /* 0x000000ffff068224 */ /* 0x008fc600078e0002 */
[----:B------:R-:W3:Y:S01]  /*26800*/  LDL R2, [R1+0xfbc] ;  /* 0x000fbc0001027983 */ /* 0x000ee20000100800 */
[----:B----4-:R-:W-:-:S03]  /*26810*/  @!P0 IMAD.MOV.U32 R7, RZ, RZ, R8 ;  /* 0x000000ffff078224 */ /* 0x010fc600078e0008 */
[----:B------:R-:W4:Y:S04]  /*26820*/  LDL R8, [R1+0xc98] ;  /* 0x000c980001087983 */ /* 0x000f280000100800 */
[----:B------:R2:W4:Y:S01]  /*26830*/  @!P0 LDG.E.U8 R93, desc[UR56][R6.64] ;  /* 0x00000038065d8981 */ /* 0x000522000c1e1100 */
[----:B------:R-:W-:Y:S01]  /*26840*/  PRMT R87, RZ, 0x7610, R87 ;  /* 0x00007610ff577816 */ /* 0x000fe20000000057 */
[----:B--2---:R-:W-:Y:S02]  /*26850*/  @!P0 IMAD.MOV.U32 R7, RZ, RZ, R17 ;  /* 0x000000ffff078224 */ /* 0x004fe400078e0011 */
[----:B------:R-:W-:-:S05]  /*26860*/  @!P0 IMAD.MOV.U32 R6, RZ, RZ, R16 ;  /* 0x000000ffff068224 */ /* 0x000fca00078e0010 */
[----:B------:R0:W2:Y:S02]  /*26870*/  @!P0 LDG.E.U8 R92, desc[UR56][R6.64] ;  /* 0x00000038065c8981 */ /* 0x0000a4000c1e1100 */
[----:B0-----:R-:W-:Y:S02]  /*26880*/  @!P0 IMAD.MOV.U32 R6, RZ, RZ, R11 ;  /* 0x000000ffff068224 */ /* 0x001fe400078e000b */
[----:B------:R-:W-:Y:S01]  /*26890*/  @!P0 IMAD.MOV.U32 R7, RZ, RZ, R15 ;  /* 0x000000ffff078224 */ /* 0x000fe200078e000f */
[----:B------:R-:W2:Y:S04]  /*268a0*/  LDL.LU R11, [R1+0x720] ;  /* 0x00072000010b7983 */ /* 0x000ea80000300800 */
[----:B------:R0:W2:Y:S02]  /*268b0*/  @!P0 LDG.E.U8 R91, desc[UR56][R6.64] ;  /* 0x00000038065b8981 */ /* 0x0000a4000c1e1100 */
[----:B0-----:R-:W-:-:S02]  /*268c0*/  @!P0 IMAD.MOV.U32 R6, RZ, RZ, R9 ;  /* 0x000000ffff068224 */ /* 0x001fc400078e0009 */
[----:B------:R-:W-:-:S05]  /*268d0*/  @!P0 IMAD.MOV.U32 R7, RZ, RZ, R10 ;  /* 0x000000ffff078224 */ /* 0x000fca00078e000a */
[----:B------:R0:W2:Y:S02]  /*268e0*/  @!P0 LDG.E.U8 R90, desc[UR56][R6.64] ;  /* 0x00000038065a8981 */ /* 0x0000a4000c1e1100 */
[----:B0-----:R-:W-:Y:S02]  /*268f0*/  @!P0 IMAD.MOV.U32 R6, RZ, RZ, R38 ;  /* 0x000000ffff068224 */ /* 0x001fe400078e0026 */
[----:B------:R-:W-:-:S05]  /*26900*/  @!P0 IMAD.MOV.U32 R7, RZ, RZ, R25 ;  /* 0x000000ffff078224 */ /* 0x000fca00078e0019 */
[----:B------:R0:W2:Y:S02]  /*26910*/  @!P0 LDG.E.U8 R89, desc[UR56][R6.64] ;  /* 0x0000003806598981 */ /* 0x0000a4000c1e1100 */
[----:B0-----:R-:W-:Y:S02]  /*26920*/  @!P0 IMAD.MOV.U32 R6, RZ, RZ, R35 ;  /* 0x000000ffff068224 */ /* 0x001fe400078e0023 */
[----:B------:R-:W-:-:S05]  /*26930*/  @!P0 IMAD.MOV.U32 R7, RZ, RZ, R37 ;  /* 0x000000ffff078224 */ /* 0x000fca00078e0025 */
[----:B------:R3:W2:Y:S02]  /*26940*/  @!P0 LDG.E.U8 R88, desc[UR56][R6.64] ;  /* 0x0000003806588981 */ /* 0x0006a4000c1e1100 */
[----:B---3--:R-:W-:Y:S02]  /*26950*/  @!P0 IMAD.MOV.U32 R6, RZ, RZ, R2 ;  /* 0x000000ffff068224 */ /* 0x008fe400078e0002 */
[----:B------:R-:W3:Y:S04]  /*26960*/  LDL.LU R2, [R1+0x710] ;  /* 0x0007100001027983 */ /* 0x000ee80000300800 */
[----:B------:R-:W3:Y:S04]  /*26970*/  LDL.LU R17, [R1+0x6fc] ;  /* 0x0006fc0001117983 */ /* 0x000ee80000300800 */
[----:B------:R-:W3:Y:S04]  /*26980*/  LDL.LU R16, [R1+0x6ec] ;  /* 0x0006ec0001107983 */ /* 0x000ee80000300800 */
[----:B------:R-:W3:Y:S04]  /*26990*/  LDL.LU R15, [R1+0x6e4] ;  /* 0x0006e400010f7983 */ /* 0x000ee80000300800 */
[----:B------:R-:W3:Y:S01]  /*269a0*/  LDL.LU R134, [R1+0x6dc] ;  /* 0x0006dc0001867983 */ /* 0x000ee20000300800 */
[----:B----4-:R-:W-:-:S03]  /*269b0*/  @!P0 IMAD.MOV.U32 R7, RZ, RZ, R8 ;  /* 0x000000ffff078224 */ /* 0x010fc600078e0008 */
[----:B------:R-:W4:Y:S04]  /*269c0*/  LDL.LU R133, [R1+0x684] ;  /* 0x0006840001857983 */ /* 0x000f280000300800 */
[----:B------:R-:W4:Y:S04]  /*269d0*/  LDL.LU R122, [R1+0x678] ;  /* 0x00067800017a7983 */ /* 0x000f280000300800 */
[----:B------:R0:W4:Y:S01]  /*269e0*/  @!P0 LDG.E.U8 R87, desc[UR56][R6.64] ;  /* 0x0000003806578981 */ /* 0x000122000c1e1100 */
[----:B------:R-:W-:Y:S02]  /*269f0*/  PRMT R86, RZ, 0x7610, R86 ;  /* 0x00007610ff567816 */ /* 0x000fe40000000056 */
[----:B------:R-:W-:Y:S01]  /*26a00*/  PRMT R85, RZ, 0x7610, R85 ;  /* 0x00007610ff557816 */ /* 0x000fe20000000055 */
[----:B------:R-:W2:Y:S04]  /*26a10*/  LDL R10, [R1+0x12e8] ;  /* 0x0012e800010a7983 */ /* 0x000ea80000100800 */
[----:B------:R-:W3:Y:S04]  /*26a20*/  LDL R9, [R1+0x12a4] ;  /* 0x0012a40001097983 */ /* 0x000ee80000100800 */
[----:B------:R-:W4:Y:S01]  /*26a30*/  LDL R7, [R1+0x13a4] ;  /* 0x0013a40001077983 */ /* 0x000f220000100800 */
[----:B0-----:R-:W-:-:S03]  /*26a40*/  @!P0 IMAD.MOV.U32 R6, RZ, RZ, R26 ;  /* 0x000000ffff068224 */ /* 0x001fc600078e001a */
[----:B------:R-:W3:Y:S04]  /*26a50*/  LDL R8, [R1+0x12a8] ;  /* 0x0012a80001087983 */ /* 0x000ee80000100800 */
[----:B------:R-:W3:Y:S04]  /*26a60*/  LDL.LU R26, [R1+0x668] ;  /* 0x00066800011a7983 */ /* 0x000ee80000300800 */
[----:B----4-:R0:W4:Y:S02]  /*26a70*/  @!P0 LDG.E.U8 R86, desc[UR56][R6.64] ;  /* 0x0000003806568981 */ /* 0x010124000c1e1100 */
[----:B0-----:R-:W-:-:S02]  /*26a80*/  @!P0 IMAD.MOV.U32 R6, RZ, RZ, R138 ;  /* 0x000000ffff068224 */ /* 0x001fc400078e008a */
[----:B------:R-:W-:Y:S01]  /*26a90*/  @!P0 IMAD.MOV.U32 R7, RZ, RZ, R139 ;  /* 0x000000ffff078224 */ /* 0x000fe200078e008b */
[----:B------:R-:W4:Y:S04]  /*26aa0*/  LDL.LU R138, [R1+0x654] ;  /* 0x00065400018a7983 */ /* 0x000f280000300800 */
[----:B------:R-:W4:Y:S04]  /*26ab0*/  LDL.LU R139, [R1+0x624] ;  /* 0x00062400018b7983 */ /* 0x000f280000300800 */
[----:B------:R0:W4:Y:S04]  /*26ac0*/  @!P0 LDG.E.U8 R85, desc[UR56][R6.64] ;  /* 0x0000003806558981 */ /* 0x000128000c1e1100 */
[----:B------:R-:W0:Y:S04]  /*26ad0*/  LDL R6, [R1+0x1324] ;  /* 0x0013240001067983 */ /* 0x000e280000100800 */
[----:B------:R-:W0:Y:S01]  /*26ae0*/  LDL R7, [R1+0x1328] ;  /* 0x0013280001077983 */ /* 0x000e220000100800 */
[----:B------:R-:W-:-:S02]  /*26af0*/  PRMT R84, RZ, 0x7610, R84 ;  /* 0x00007610ff547816 */ /* 0x000fc40000000054 */
[----:B0-----:R-:W-:-:S04]  /*26b00*/  @!P0 LOP3.LUT R7, R7, R6, RZ, 0x3c, !PT ;  /* 0x0000000607078212 */ /* 0x001fc800078e3cff */
[----:B------:R-:W-:-:S04]  /*26b10*/  @!P0 LOP3.LUT R6, R7, R6, RZ, 0x3c, !PT ;  /* 0x0000000607068212 */ /* 0x000fc800078e3cff */
[----:B------:R-:W-:-:S05]  /*26b20*/  @!P0 LOP3.LUT R7, R7, R6, RZ, 0x3c, !PT ;  /* 0x0000000607078212 */ /* 0x000fca00078e3cff */
[----:B------:R2:W4:Y:S04]  /*26b30*/  @!P0 LDG.E.U8 R84, desc[UR56][R6.64] ;  /* 0x0000003806548981 */ /* 0x000528000c1e1100 */
[----:B------:R-:W3:Y:S01]  /*26b40*/  LDL R7, [R1+0x12e4] ;  /* 0x0012e40001077983 */ /* 0x000ee20000100800 */
[----:B------:R-:W-:Y:S01]  /*26b50*/  PRMT R83, RZ, 0x7610, R83 ;  /* 0x00007610ff537816 */ /* 0x000fe20000000053 */
[----:B--2---:R-:W-:Y:S01]  /*26b60*/  @!P0 IMAD.MOV.U32 R6, RZ, RZ, R10 ;  /* 0x000000ffff068224 */ /* 0x004fe200078e000a */
[----:B------:R-:W-:-:S04]  /*26b70*/  PRMT R82, RZ, 0x7610, R82 ;  /* 0x00007610ff527816 */ /* 0x000fc80000000052 */
[----:B---3--:R0:W2:Y:S02]  /*26b80*/  @!P0 LDG.E.U8 R83, desc[UR56][R6.64] ;  /* 0x0000003806538981 */ /* 0x0080a4000c1e1100 */
[----:B0-----:R-:W-:Y:S02]  /*26b90*/  @!P0 IMAD.MOV.U32 R6, RZ, RZ, R8 ;  /* 0x000000ffff068224 */ /* 0x001fe400078e0008 */
[----:B------:R-:W-:Y:S01]  /*26ba0*/  @!P0 IMAD.MOV.U32 R7, RZ, RZ, R9 ;  /* 0x000000ffff078224 */ /* 0x000fe200078e0009 */
[----:B------:R-:W-:-:S04]  /*26bb0*/  LOP3.LUT R8, R11, 0xffff, RZ, 0xc0, !PT ;  /* 0x0000ffff0b087812 */ /* 0x000fc800078ec0ff */
[----:B------:R0:W3:Y:S02]  /*26bc0*/  @!P0 LDG.E.U8 R82, desc[UR56][R6.64] ;  /* 0x0000003806528981 */ /* 0x0000e4000c1e1100 */
[----:B0-----:R-:W-:Y:S02]  /*26bd0*/  LOP3.LUT R7, R2, 0xffff, RZ, 0xc0, !PT ;  /* 0x0000ffff02077812 */ /* 0x001fe400078ec0ff */
[----:B------:R-:W-:Y:S02]  /*26be0*/  LOP3.LUT R6, R17, 0xffff, RZ, 0xc0, !PT ;  /* 0x0000ffff11067812 */ /* 0x000fe400078ec0ff */
[----:B------:R-:W-:Y:S02]  /*26bf0*/  LOP3.LUT R2, R16, 0xffff, RZ, 0xc0, !PT ;  /* 0x0000ffff10027812 */ /* 0x000fe400078ec0ff */
[----:B------:R-:W-:Y:S02]  /*26c00*/  PRMT R17, R8, 0x3340, R7 ;  /* 0x0000334008117816 */ /* 0x000fe40000000007 */
[----:B------:R-:W-:-:S02]  /*26c10*/  LOP3.LUT R8, R15, 0xffff, RZ, 0xc0, !PT ;  /* 0x0000ffff0f087812 */ /* 0x000fc400078ec0ff */
[----:B------:R-:W-:Y:S02]  /*26c20*/  LOP3.LUT R7, R134, 0xffff, RZ, 0xc0, !PT ;  /* 0x0000ffff86077812 */ /* 0x000fe400078ec0ff */
[----:B------:R-:W-:Y:S01]  /*26c30*/  PRMT R16, R6, 0x3340, R2 ;  /* 0x0000334006107816 */ /* 0x000fe20000000002 */
[----:B------:R-:W2:Y:S01]  /*26c40*/  LDL R134, [R1+0x1264] ;  /* 0x0012640001867983 */ /* 0x000ea20000100800 */
[----:B------:R-:W-:Y:S02]  /*26c50*/  LOP3.LUT R6, R133, 0xffff, RZ, 0xc0, !PT ;  /* 0x0000ffff85067812 */ /* 0x000fe400078ec0ff */
[----:B------:R-:W-:Y:S01]  /*26c60*/  PRMT R15, R8, 0x3340, R7 ;  /* 0x00003340080f7816 */ /* 0x000fe20000000007 */
[----:B------:R-:W3:Y:S01]  /*26c70*/  LDL R133, [R1+0x1268] ;  /* 0x0012680001857983 */ /* 0x000ee20000100800 */
[----:B------:R-:W-:Y:S02]  /*26c80*/  LOP3.LUT R8, R26, 0xffff, RZ, 0xc0, !PT ;  /* 0x0000ffff1a087812 */ /* 0x000fe400078ec0ff */
[----:B----4-:R-:W-:Y:S01]  /*26c90*/  LOP3.LUT R7, R138, 0xffff, RZ, 0xc0, !PT ;  /* 0x0000ffff8a077812 */ /* 0x010fe200078ec0ff */
[----:B------:R-:W4:Y:S01]  /*26ca0*/  LDL R26, [R1+0x1228] ;  /* 0x00122800011a7983 */ /* 0x000f220000100800 */
[----:B------:R-:W-:-:S02]  /*26cb0*/  LOP3.LUT R2, R122, 0xffff, RZ, 0xc0, !PT ;  /* 0x0000ffff7a027812 */ /* 0x000fc400078ec0ff */
[----:B------:R-:W-:Y:S01]  /*26cc0*/  PRMT R11, R8, 0x3340, R7 ;  /* 0x00003340080b7816 */ /* 0x000fe20000000007 */
[----:B------:R-:W4:Y:S01]  /*26cd0*/  LDL R122, [R1+0x1224] ;  /* 0x00122400017a7983 */ /* 0x000f220000100800 */
[----:B------:R-:W-:Y:S02]  /*26ce0*/  LOP3.LUT R8, R239, 0xffff, RZ, 0xc0, !PT ;  /* 0x0000ffffef087812 */ /* 0x000fe400078ec0ff */
[----:B------:R-:W-:Y:S02]  /*26cf0*/  LOP3.LUT R7, R232, 0xffff, RZ, 0xc0, !PT ;  /* 0x0000ffffe8077812 */ /* 0x000fe400078ec0ff */
[----:B------:R-:W-:Y:S02]  /*26d00*/  PRMT R9, R6, 0x3340, R2 ;  /* 0x0000334006097816 */ /* 0x000fe40000000002 */
[----:B------:R-:W-:Y:S02]  /*26d10*/  PRMT R7, R8, 0x3340, R7 ;  /* 0x0000334008077816 */ /* 0x000fe40000000007 */
[----:B------:R-:W-:-:S02]  /*26d20*/  LOP3.LUT R6, R139, 0xffff, RZ, 0xc0, !PT ;  /* 0x0000ffff8b067812 */ /* 0x000fc400078ec0ff */
[----:B------:R-:W-:Y:S02]  /*26d30*/  LOP3.LUT R2, R245, 0xffff, RZ, 0xc0, !PT ;  /* 0x0000fffff5027812 */ /* 0x000fe400078ec0ff */
[----:B------:R-:W-:Y:S02]  /*26d40*/  PRMT R8, R17, 0x5410, R16 ;  /* 0x0000541011087816 */ /* 0x000fe40000000010 */
[----:B------:R-:W4:Y:S01]  /*26d50*/  LDL R16, [R1+0x11e4] ;  /* 0x0011e40001107983 */ /* 0x000f220000100800 */
[----:B------:R-:W-:Y:S02]  /*26d60*/  PRMT R10, R6, 0x3340, R2 ;  /* 0x00003340060a7816 */ /* 0x000fe40000000002 */
[----:B------:R-:W-:Y:S01]  /*26d70*/  LOP3.LUT R6, R226, 0xffff, RZ, 0xc0, !PT ;  /* 0x0000ffffe2067812 */ /* 0x000fe200078ec0ff */
[----:B------:R-:W4:Y:S01]  /*26d80*/  LDL R17, [R1+0x10e4] ;  /* 0x0010e40001117983 */ /* 0x000f220000100800 */
[----:B------:R-:W-:Y:S02]  /*26d90*/  LOP3.LUT R2, R220, 0xffff, RZ, 0xc0, !PT ;  /* 0x0000ffffdc027812 */ /* 0x000fe400078ec0ff */
[----:B------:R-:W-:-:S02]  /*26da0*/  PRMT R9, R15, 0x5410, R9 ;  /* 0x000054100f097816 */ /* 0x000fc40000000009 */
[----:B------:R-:W4:Y:S01]  /*26db0*/  LDL R15, [R1+0x11e8] ;  /* 0x0011e800010f7983 */ /* 0x000f220000100800 */
[----:B------:R-:W-:Y:S02]  /*26dc0*/  PRMT R2, R6, 0x3340, R2 ;  /* 0x0000334006027816 */ /* 0x000fe40000000002 */
[----:B------:R-:W-:Y:S02]  /*26dd0*/  PRMT R10, R11, 0x5410, R10 ;  /* 0x000054100b0a7816 */ /* 0x000fe4000000000a */
[----:B------:R-:W-:Y:S02]  /*26de0*/  PRMT R11, R7, 0x5410, R2 ;  /* 0x00005410070b7816 */ /* 0x000fe40000000002 */
[----:B------:R-:W4:Y:S04]  /*26df0*/  LDL R2, [R1+0x11a8] ;  /* 0x0011a80001027983 */ /* 0x000f280000100800 */
[----:B------:R0:W-:Y:S04]  /*26e00*/  STS.128 [R123+UR58+0x4000], R8 ;  /* 0x004000087b007988 */ /* 0x0001e80008000c3a */
[----:B0-----:R-:W4:Y:S01]  /*26e10*/  LDL R8, [R1+0x11a4] ;  /* 0x0011a40001087983 */ /* 0x001f220000100800 */
[----:B------:R-:W-:-:S03]  /*26e20*/  PRMT R81, RZ, 0x7610, R81 ;  /* 0x00007610ff517816 */ /* 0x000fc60000000051 */
[----:B------:R-:W4:Y:S01]  /*26e30*/  LDL R123, [R1+0x1168] ;  /* 0x00116800017b7983 */ /* 0x000f220000100800 */
[----:B------:R-:W-:-:S03]  /*26e40*/  PRMT R80, RZ, 0x7610, R80 ;  /* 0x00007610ff507816 */ /* 0x000fc60000000050 */
[----:B------:R-:W4:Y:S01]  /*26e50*/  LDL R11, [R1+0x10a8] ;  /* 0x0010a800010b7983 */ /* 0x000f220000100800 */
[----:B------:R-:W-:-:S03]  /*26e60*/  PRMT R79, RZ, 0x7610, R79 ;  /* 0x00007610ff4f7816 */ /* 0x000fc6000000004f */
[----:B------:R-:W4:Y:S04]  /*26e70*/  LDL R10, [R1+0x1064] ;  /* 0x00106400010a7983 */ /* 0x000f280000100800 */
[----:B------:R-:W4:Y:S01]  /*26e80*/  LDL R9, [R1+0x1068] ;  /* 0x0010680001097983 */ /* 0x000f220000100800 */
[----:B--2---:R-:W-:Y:S02]  /*26e90*/  @!P0 IMAD.MOV.U32 R7, RZ, RZ, R134 ;  /* 0x000000ffff078224 */ /* 0x004fe400078e0086 */
[----:B---3--:R-:W-:Y:S02]  /*26ea0*/  @!P0 IMAD.MOV.U32 R6, RZ, RZ, R133 ;  /* 0x000000ffff068224 */ /* 0x008fe400078e0085 */
[----:B------:R-:W2:Y:S04]  /*26eb0*/  LDL R133, [R1+0x1164] ;  /* 0x0011640001857983 */ /* 0x000ea80000100800 */
[----:B------:R4:W3:Y:S02]  /*26ec0*/  @!P0 LDG.E.U8 R81, desc[UR56][R6.64] ;  /* 0x0000003806518981 */ /* 0x0008e4000c1e1100 */
[----:B----4-:R-:W-:-:S02]  /*26ed0*/  @!P0 IMAD.MOV.U32 R6, RZ, RZ, R26 ;  /* 0x000000ffff068224 */ /* 0x010fc400078e001a */
[----:B------:R-:W-:Y:S01]  /*26ee0*/  @!P0 IMAD.MOV.U32 R7, RZ, RZ, R122 ;  /* 0x000000ffff078224 */ /* 0x000fe200078e007a */
[----:B------:R-:W4:Y:S04]  /*26ef0*/  LDL R26, [R1+0x1128] ;  /* 0x00112800011a7983 */ /* 0x000f280000100800 */
[----:B------:R-:W3:Y:S04]  /*26f00*/  LDL R122, [R1+0x1124] ;  /* 0x00112400017a7983 */ /* 0x000ee80000100800 */
[----:B------:R0:W3:Y:S02]  /*26f10*/  @!P0 LDG.E.U8 R80, desc[UR56][R6.64] ;  /* 0x0000003806508981 */ /* 0x0000e4000c1e1100 */
[----:B0-----:R-:W-:-:S02]  /*26f20*/  @!P0 IMAD.MOV.U32 R7, RZ, RZ, R16 ;  /* 0x000000ffff078224 */ /* 0x001fc400078e0010 */
[----:B------:R-:W3:Y:S01]  /*26f30*/  LDL R16, [R1+0x10e8] ;  /* 0x0010e80001107983 */ /* 0x000ee20000100800 */
[----:B------:R-:W-:-:S03]  /*26f40*/  @!P0 IMAD.MOV.U32 R6, RZ, RZ, R15 ;  /* 0x000000ffff068224 */ /* 0x000fc600078e000f */
[----:B------:R-:W3:Y:S04]  /*26f50*/  LDL R15, [R1+0x10a4] ;  /* 0x0010a400010f7983 */ /* 0x000ee80000100800 */
[----:B------:R0:W3:Y:S02]  /*26f60*/  @!P0 LDG.E.U8 R79, desc[UR56][R6.64] ;  /* 0x00000038064f8981 */ /* 0x0000e4000c1e1100 */
[----:B0-----:R-:W-:Y:S02]  /*26f70*/  @!P0 IMAD.MOV.U32 R6, RZ, RZ, R2 ;  /* 0x000000ffff068224 */ /* 0x001fe400078e0002 */
[----:B------:R-:W-:Y:S01]  /*26f80*/  @!P0 IMAD.MOV.U32 R7, RZ, RZ, R8 ;  /* 0x000000ffff078224 */ /* 0x000fe200078e0008 */
[----:B------:R-:W3:Y:S04]  /*26f90*/  LDL R2, [R1+0x1028] ;  /* 0x0010280001027983 */ /* 0x000ee80000100800 */
[----:B------:R-:W3:Y:S01]  /*26fa0*/  LDL R8, [R1+0x1024] ;  /* 0x0010240001087983 */ /* 0x000ee20000100800 */
[----:B------:R-:W-:-:S02]  /*26fb0*/  PRMT R78, RZ, 0x7610, R78 ;  /* 0x00007610ff4e7816 */ /* 0x000fc4000000004e */
[----:B------:R-:W-:-:S04]  /*26fc0*/  PRMT R77, RZ, 0x7610, R77 ;  /* 0x00007610ff4d7816 */ /* 0x000fc8000000004d */
[----:B------:R0:W3:Y:S01]  /*26fd0*/  @!P0 LDG.E.U8 R78, desc[UR56][R6.64] ;  /* 0x00000038064e8981 */ /* 0x0000e2000c1e1100 */
[----:B------:R-:W-:Y:S01]  /*26fe0*/  PRMT R76, RZ, 0x7610, R76 ;  /* 0x00007610ff4c7816 */ /* 0x000fe2000000004c */
[----:B0-----:R-:W-:Y:S01]  /*26ff0*/  @!P0 IMAD.MOV.U32 R6, RZ, RZ, R123 ;  /* 0x000000ffff068224 */ /* 0x001fe200078e007b */
[----:B------:R-:W-:Y:S02]  /*27000*/  PRMT R75, RZ, 0x7610, R75 ;  /* 0x00007610ff4b7816 */ /* 0x000fe4000000004b */
[----:B------:R-:W-:Y:S02]  /*27010*/  PRMT R74, RZ, 0x7610, R74 ;  /* 0x00007610ff4a7816 */ /* 0x000fe4000000004a */
[----:B------:R-:W-:Y:S02]  /*27020*/  PRMT R73, RZ, 0x7610, R73 ;  /* 0x00007610ff497816 */ /* 0x000fe40000000049 */
[----:B------:R-:W-:Y:S01]  /*27030*/  PRMT R72, RZ, 0x7610, R72 ;  /* 0x00007610ff487816 */ /* 0x000fe20000000048 */
[----:B--2---:R-:W-:-:S05]  /*27040*/  @!P0 IMAD.MOV.U32 R7, RZ, RZ, R133 ;  /* 0x000000ffff078224 */ /* 0x004fca00078e0085 */
[----:B------:R4:W2:Y:S02]  /*27050*/  @!P0 LDG.E.U8 R77, desc[UR56][R6.64] ;  /* 0x00000038064d8981 */ /* 0x0008a4000c1e1100 */
[----:B----4-:R-:W-:Y:S02]  /*27060*/  @!P0 IMAD.MOV.U32 R6, RZ, RZ, R26 ;  /* 0x000000ffff068224 */ /* 0x010fe400078e001a */
[----:B---3--:R-:W-:-:S05]  /*27070*/  @!P0 IMAD.MOV.U32 R7, RZ, RZ, R122 ;  /* 0x000000ffff078224 */ /* 0x008fca00078e007a */
[----:B------:R0:W3:Y:S02]  /*27080*/  @!P0 LDG.E.U8 R76, desc[UR56][R6.64] ;  /* 0x00000038064c8981 */ /* 0x0000e4000c1e1100 */
[----:B0-----:R-:W-:Y:S02]  /*27090*/  @!P0 IMAD.MOV.U32 R7, RZ, RZ, R17 ;  /* 0x000000ffff078224 */ /* 0x001fe400078e0011 */
[----:B------:R-:W-:Y:S02]  /*270a0*/  @!P0 IMAD.MOV.U32 R6, RZ, RZ, R16 ;  /* 0x000000ffff068224 */ /* 0x000fe400078e0010 */
[----:B------:R-:W4:Y:S04]  /*270b0*/  LDL.LU R16, [R1+0x730] ;  /* 0x0007300001107983 */ /* 0x000f280000300800 */
[----:B------:R0:W3:Y:S04]  /*270c0*/  @!P0 LDG.E.U8 R75, desc[UR56][R6.64] ;  /* 0x00000038064b8981 */ /* 0x0000e8000c1e1100 */
[----:B------:R-:W2:Y:S04]  /*270d0*/  LDL.LU R134, [R1+0x724] ;  /* 0x0007240001867983 */ /* 0x000ea80000300800 */
[----:B------:R-:W3:Y:S01]  /*270e0*/  LDL.LU R133, [R1+0x714] ;  /* 0x0007140001857983 */ /* 0x000ee20000300800 */
[----:B0-----:R-:W-:-:S02]  /*270f0*/  @!P0 IMAD.MOV.U32 R6, RZ, RZ, R11 ;  /* 0x000000ffff068224 */ /* 0x001fc400078e000b */
[----:B------:R-:W-:Y:S01]  /*27100*/  @!P0 IMAD.MOV.U32 R7, RZ, RZ, R15 ;  /* 0x000000ffff078224 */ /* 0x000fe200078e000f */
[----:B------:R-:W4:Y:S04]  /*27110*/  LDL.LU R123, [R1+0x704] ;  /* 0x00070400017b7983 */ /* 0x000f280000300800 */
[----:B------:R0:W2:Y:S04]  /*27120*/  @!P0 LDG.E.U8 R74, desc[UR56][R6.64] ;  /* 0x00000038064a8981 */ /* 0x0000a8000c1e1100 */
[----:B------:R-:W2:Y:S04]  /*27130*/  LDL.LU R122, [R1+0x6f4] ;  /* 0x0006f400017a7983 */ /* 0x000ea80000300800 */
[----:B------:R-:W3:Y:S01]  /*27140*/  LDL R17, [R1+0xc3c] ;  /* 0x000c3c0001117983 */ /* 0x000ee20000100800 */
[----:B0-----:R-:W-:-:S02]  /*27150*/  @!P0 IMAD.MOV.U32 R6, RZ, RZ, R9 ;  /* 0x000000ffff068224 */ /* 0x001fc400078e0009 */
[----:B------:R-:W-:Y:S01]  /*27160*/  @!P0 IMAD.MOV.U32 R7, RZ, RZ, R10 ;  /* 0x000000ffff078224 */ /* 0x000fe200078e000a */
[----:B------:R-:W4:Y:S04]  /*27170*/  LDL R15, [R1+0xbf8] ;  /* 0x000bf800010f7983 */ /* 0x000f280000100800 */
[----:B------:R0:W2:Y:S04]  /*27180*/  @!P0 LDG.E.U8 R73, desc[UR56][R6.64] ;  /* 0x0000003806498981 */ /* 0x0000a8000c1e1100 */
[----:B------:R-:W4:Y:S04]  /*27190*/  LDL R11, [R1+0xbfc] ;  /* 0x000bfc00010b7983 */ /* 0x000f280000100800 */
[----:B------:R-:W2:Y:S01]  /*271a0*/  LDL R10, [R1+0xbb8] ;  /* 0x000bb800010a7983 */ /* 0x000ea20000100800 */
[----:B0-----:R-:W-:-:S02]  /*271b0*/  @!P0 IMAD.MOV.U32 R6, RZ, RZ, R2 ;  /* 0x000000ffff068224 */ /* 0x001fc400078e0002 */
[----:B------:R-:W-:Y:S01]  /*271c0*/  @!P0 IMAD.MOV.U32 R7, RZ, RZ, R8 ;  /* 0x000000ffff078224 */ /* 0x000fe200078e0008 */
[----:B------:R-:W2:Y:S04]  /*271d0*/  LDL R9, [R1+0xbbc] ;  /* 0x000bbc0001097983 */ /* 0x000ea80000100800 */
[----:B------:R-:W2:Y:S04]  /*271e0*/  LDL R8, [R1+0xb78] ;  /* 0x000b780001087983 */ /* 0x000ea80000100800 */
[----:B------:R-:W2:Y:S04]  /*271f0*/  LDL R2, [R1+0xb7c] ;  /* 0x000b7c0001027983 */ /* 0x000ea80000100800 */
[----:B------:R-:W2:Y:S04]  /*27200*/  LDL.LU R138, [R1+0x6e8] ;  /* 0x0006e800018a7983 */ /* 0x000ea80000300800 */
[----:B------:R-:W2:Y:S04]  /*27210*/  LDL.LU R139, [R1+0x6e0] ;  /* 0x0006e000018b7983 */ /* 0x000ea80000300800 */
[----:B------:R-:W2:Y:S04]  /*27220*/  LDL.LU R26, [R1+0x6d8] ;  /* 0x0006d800011a7983 */ /* 0x000ea80000300800 */
[----:B------:R0:W2:Y:S04]  /*27230*/  @!P0 LDG.E.U8 R72, desc[UR56][R6.64] ;  /* 0x0000003806488981 */ /* 0x0000a8000c1e1100 */
[----:B------:R-:W0:Y:S04]  /*27240*/  LDL R6, [R1+0xfe4] ;  /* 0x000fe40001067983 */ /* 0x000e280000100800 */
[----:B------:R-:W0:Y:S01]  /*27250*/  LDL R7, [R1+0xfe8] ;  /* 0x000fe80001077983 */ /* 0x000e220000100800 */
[----:B------:R-:W-:-:S02]  /*27260*/  PRMT R71, RZ, 0x7610, R71 ;  /* 0x00007610ff477816 */ /* 0x000fc40000000047 */
[----:B0-----:R-:W-:-:S04]  /*27270*/  @!P0 LOP3.LUT R7, R7, R6, RZ, 0x3c, !PT ;  /* 0x0000000607078212 */ /* 0x001fc800078e3cff */
[----:B------:R-:W-:-:S04]  /*27280*/  @!P0 LOP3.LUT R6, R7, R6, RZ, 0x3c, !PT ;  /* 0x0000000607068212 */ /* 0x000fc800078e3cff */
[----:B------:R-:W-:-:S05]  /*27290*/  @!P0 LOP3.LUT R7, R7, R6, RZ, 0x3c, !PT ;  /* 0x0000000607078212 */ /* 0x000fca00078e3cff */
[----:B------:R0:W2:Y:S04]  /*272a0*/  @!P0 LDG.E.U8 R71, desc[UR56][R6.64] ;  /* 0x0000003806478981 */ /* 0x0000a8000c1e1100 */
[----:B------:R-:W0:Y:S04]  /*272b0*/  LDL R6, [R1+0xc78] ;  /* 0x000c780001067983 */ /* 0x000e280000100800 */
[----:B------:R-:W0:Y:S01]  /*272c0*/  LDL R7, [R1+0xc7c] ;  /* 0x000c7c0001077983 */ /* 0x000e220000100800 */
[----:B------:R-:W-:Y:S02]  /*272d0*/  PRMT R70, RZ, 0x7610, R70 ;  /* 0x00007610ff467816 */ /* 0x000fe40000000046 */
[----:B0-----:R-:W-:-:S04]  /*272e0*/  @!P0 LOP3.LUT R7, R7, R6, RZ, 0x3c, !PT ;  /* 0x0000000607078212 */ /* 0x001fc800078e3cff */
[----:B------:R-:W-:-:S04]  /*272f0*/  @!P0 LOP3.LUT R6, R7, R6, RZ, 0x3c, !PT ;  /* 0x0000000607068212 */ /* 0x000fc800078e3cff */
[----:B------:R-:W-:-:S05]  /*27300*/  @!P0 LOP3.LUT R7, R7, R6, RZ, 0x3c, !PT ;  /* 0x0000000607078212 */ /* 0x000fca00078e3cff */
[----:B------:R3:W2:Y:S04]  /*27310*/  @!P0 LDG.E.U8 R70, desc[UR56][R6.64] ;  /* 0x0000003806468981 */ /* 0x0006a8000c1e1100 */
[----:B------:R-:W4:Y:S01]  /*27320*/  LDL R7, [R1+0xc38] ;  /* 0x000c380001077983 */ /* 0x000f220000100800 */
[----:B------:R-:W-:Y:S01]  /*27330*/  PRMT R69, RZ, 0x7610, R69 ;  /* 0x00007610ff457816 */ /* 0x000fe20000000045 */
[----:B---3--:R-:W-:Y:S01]  /*27340*/  @!P0 IMAD.MOV.U32 R6, RZ, RZ, R17 ;  /* 0x000000ffff068224 */ /* 0x008fe200078e0011 */
[----:B------:R-:W-:Y:S02]  /*27350*/  PRMT R68, RZ, 0x7610, R68 ;  /* 0x00007610ff447816 */ /* 0x000fe40000000044 */
[----:B------:R-:W-:Y:S02]  /*27360*/  PRMT R67, RZ, 0x7610, R67 ;  /* 0x00007610ff437816 */ /* 0x000fe40000000043 */
[----:B------:R-:W-:Y:S01]  /*27370*/  PRMT R66, RZ, 0x7610, R66 ;  /* 0x00007610ff427816 */ /* 0x000fe20000000042 */
[----:B----4-:R0:W3:Y:S02]  /*27380*/  @!P0 LDG.E.U8 R69, desc[UR56][R6.64] ;  /* 0x0000003806458981 */ /* 0x0100e4000c1e1100 */
[----:B0-----:R-:W-:-:S02]  /*27390*/  @!P0 IMAD.MOV.U32 R6, RZ, RZ, R11 ;  /* 0x000000ffff068224 */ /* 0x001fc400078e000b */
[----:B------:R-:W-:-:S05]  /*273a0*/  @!P0 IMAD.MOV.U32 R7, RZ, RZ, R15 ;  /* 0x000000ffff078224 */ /* 0x000fca00078e000f */
[----:B------:R2:W4:Y:S02]  /*273b0*/  @!P0 LDG.E.U8 R68, desc[UR56][R6.64] ;  /* 0x0000003806448981 */ /* 0x000524000c1e1100 */
[----:B--2---:R-:W-:Y:S02]  /*273c0*/  @!P0 IMAD.MOV.U32 R6, RZ, RZ, R9 ;  /* 0x000000ffff068224 */ /* 0x004fe400078e0009 */
[----:B------:R-:W-:-:S05]  /*273d0*/  @!P0 IMAD.MOV.U32 R7, RZ, RZ, R10 ;  /* 0x000000ffff078224 */ /* 0x000fca00078e000a */
[----:B------:R0:W2:Y:S02]  /*273e0*/  @!P0 LDG.E.U8 R67, desc[UR56][R6.64] ;  /* 0x0000003806438981 */ /* 0x0000a4000c1e1100 */
[----:B0-----:R-:W-:Y:S02]  /*273f0*/  @!P0 IMAD.MOV.U32 R6, RZ, RZ, R2 ;  /* 0x000000ffff068224 */ /* 0x001fe400078e0002 */
[----:B------:R-:W-:Y:S01]  /*27400*/  @!P0 IMAD.MOV.U32 R7, RZ, RZ, R8 ;  /* 0x000000ffff078224 */ /* 0x000fe200078e0008 */
        /* <DEDUP_REMOVED lines=8> */
[----:B------:R-:W-:Y:S01]  /*27490*/  LOP3.LUT R8, R122, 0xffff, RZ, 0xc0, !PT ;  /* 0x0000ffff7a087812 */ /* 0x000fe200078ec0ff */
[----:B------:R-:W3:Y:S01]  /*274a0*/  LDL R26, [R1+0xb3c] ;  /* 0x000b3c00011a7983 */ /* 0x000ee20000100800 */
[----:B------:R-:W-:-:S04]  /*274b0*/  LOP3.LUT R7, R138, 0xffff, RZ, 0xc0, !PT ;  /* 0x0000ffff8a077812 */ /* 0x000fc800078ec0ff */
[----:B------:R-:W-:Y:S02]  /*274c0*/  PRMT R15, R8, 0x3340, R7 ;  /* 0x00003340080f7816 */ /* 0x000fe40000000007 */
[----:B------:R-:W-:Y:S02]  /*274d0*/  LOP3.LUT R8, R33, 0xffff, RZ, 0xc0, !PT ;  /* 0x0000ffff21087812 */ /* 0x000fe400078ec0ff */
[----:B------:R-:W4:Y:S01]  /*274e0*/  LDL R33, [R1+0xb38] ;  /* 0x000b380001217983 */ /* 0x000f220000100800 */
[----:B------:R-:W-:Y:S02]  /*274f0*/  LOP3.LUT R6, R139, 0xffff, RZ, 0xc0, !PT ;  /* 0x0000ffff8b067812 */ /* 0x000fe400078ec0ff */
[----:B------:R-:W-:Y:S02]  /*27500*/  LOP3.LUT R7, R64, 0xffff, RZ, 0xc0, !PT ;  /* 0x0000ffff40077812 */ /* 0x000fe400078ec0ff */
[----:B------:R-:W-:Y:S01]  /*27510*/  PRMT R9, R6, 0x3340, R2 ;  /* 0x0000334006097816 */ /* 0x000fe20000000002 */
[----:B------:R-:W2:Y:S01]  /*27520*/  LDL.LU R64, [R1+0x1e98] ;  /* 0x001e980001407983 */ /* 0x000ea20000300800 */
[----:B------:R-:W-:-:S03]  /*27530*/  LOP3.LUT R6, R65, 0xffff, RZ, 0xc0, !PT ;  /* 0x0000ffff41067812 */ /* 0x000fc600078ec0ff */
[----:B------:R-:W2:Y:S04]  /*27540*/  LDL.LU R65, [R1+0x1e94] ;  /* 0x001e940001417983 */ /* 0x000ea80000300800 */
[----:B------:R-:W2:Y:S01]  /*27550*/  LDL R139, [R1+0x18c8] ;  /* 0x0018c800018b7983 */ /* 0x000ea20000100800 */
[----:B------:R-:W-:Y:S02]  /*27560*/  PRMT R11, R8, 0x3340, R7 ;  /* 0x00003340080b7816 */ /* 0x000fe40000000007 */
[----:B------:R-:W-:Y:S01]  /*27570*/  LOP3.LUT R8, R30, 0xffff, RZ, 0xc0, !PT ;  /* 0x0000ffff1e087812 */ /* 0x000fe200078ec0ff */
[----:B------:R-:W2:Y:S04]  /*27580*/  LDL R122, [R1+0xaf8] ;  /* 0x000af800017a7983 */ /* 0x000ea80000100800 */
[----:B------:R-:W2:Y:S01]  /*27590*/  LDL R30, [R1+0xafc] ;  /* 0x000afc00011e7983 */ /* 0x000ea20000100800 */
[----:B------:R-:W-:-:S02]  /*275a0*/  LOP3.LUT R2, R39, 0xffff, RZ, 0xc0, !PT ;  /* 0x0000ffff27027812 */ /* 0x000fc400078ec0ff */
[----:B------:R-:W-:Y:S01]  /*275b0*/  LOP3.LUT R7, R244, 0xffff, RZ, 0xc0, !PT ;  /* 0x0000fffff4077812 */ /* 0x000fe200078ec0ff */
[----:B------:R-:W2:Y:S01]  /*275c0*/  LDL R39, [R1+0xab8] ;  /* 0x000ab80001277983 */ /* 0x000ea20000100800 */
[----:B------:R-:W-:Y:S02]  /*275d0*/  PRMT R10, R6, 0x3340, R2 ;  /* 0x00003340060a7816 */ /* 0x000fe40000000002 */
[----:B------:R-:W-:Y:S02]  /*275e0*/  LOP3.LUT R6, R238, 0xffff, RZ, 0xc0, !PT ;  /* 0x0000ffffee067812 */ /* 0x000fe400078ec0ff */
[----:B------:R-:W-:Y:S02]  /*275f0*/  LOP3.LUT R2, R231, 0xffff, RZ, 0xc0, !PT ;  /* 0x0000ffffe7027812 */ /* 0x000fe400078ec0ff */
[----:B------:R-:W-:Y:S02]  /*27600*/  PRMT R7, R8, 0x3340, R7 ;  /* 0x0000334008077816 */ /* 0x000fe40000000007 */
[----:B------:R-:W-:-:S02]  /*27610*/  PRMT R2, R6, 0x3340, R2 ;  /* 0x0000334006027816 */ /* 0x000fc40000000002 */
[----:B------:R-:W-:Y:S02]  /*27620*/  PRMT R10, R11, 0x5410, R10 ;  /* 0x000054100b0a7816 */ /* 0x000fe4000000000a */
[----:B------:R-:W-:Y:S02]  /*27630*/  PRMT R11, R7, 0x5410, R2 ;  /* 0x00005410070b7816 */ /* 0x000fe40000000002 */
[----:B------:R-:W2:Y:S01]  /*27640*/  LDL R2, [R1+0xa7c] ;  /* 0x000a7c0001027983 */ /* 0x000ea20000100800 */
[----:B------:R-:W-:Y:S02]  /*27650*/  PRMT R8, R17, 0x5410, R16 ;  /* 0x0000541011087816 */ /* 0x000fe40000000010 */
[----:B------:R-:W-:Y:S01]  /*27660*/  PRMT R9, R15, 0x5410, R9 ;  /* 0x000054100f097816 */ /* 0x000fe20000000009 */
[----:B------:R-:W2:Y:S04]  /*27670*/  LDL R17, [R1+0xa38] ;  /* 0x000a380001117983 */ /* 0x000ea80000100800 */
[----:B------:R-:W2:Y:S04]  /*27680*/  LDL R16, [R1+0xa3c] ;  /* 0x000a3c0001107983 */ /* 0x000ea80000100800 */
[----:B------:R-:W2:Y:S01]  /*27690*/  LDL R15, [R1+0x9f8] ;  /* 0x0009f800010f7983 */ /* 0x000ea20000100800 */
[----:B---3--:R-:W-:-:S03]  /*276a0*/  @!P0 IMAD.MOV.U32 R6, RZ, RZ, R26 ;  /* 0x000000ffff068224 */ /* 0x008fc600078e001a */
[----:B------:R-:W3:Y:S01]  /*276b0*/  LDL R26, [R1+0xabc] ;  /* 0x000abc00011a7983 */ /* 0x000ee20000100800 */
[----:B----4-:R-:W-:-:S03]  /*276c0*/  @!P0 IMAD.MOV.U32 R7, RZ, RZ, R33 ;  /* 0x000000ffff078224 */ /* 0x010fc600078e0021 */
[----:B------:R-:W4:Y:S01]  /*276d0*/  LDL R33, [R1+0xa78] ;  /* 0x000a780001217983 */ /* 0x000f220000100800 */
[----:B--2---:R-:W-:-:S03]  /*276e0*/  PRMT R65, RZ, 0x7610, R65 ;  /* 0x00007610ff417816 */ /* 0x004fc60000000041 */
[----:B------:R0:W-:Y:S04]  /*276f0*/  STS.128 [R139+UR58], R8 ;  /* 0x000000088b007988 */ /* 0x0001e80008000c3a */
[----:B------:R1:W2:Y:S04]  /*27700*/  @!P0 LDG.E.U8 R65, desc[UR56][R6.64] ;  /* 0x0000003806418981 */ /* 0x0002a8000c1e1100 */
[----:B0-----:R-:W2:Y:S04]  /*27710*/  LDL R11, [R1+0x9fc] ;  /* 0x0009fc00010b7983 */ /* 0x001ea80000100800 */
[----:B------:R-:W2:Y:S04]  /*27720*/  LDL R10, [R1+0x9b8] ;  /* 0x0009b800010a7983 */ /* 0x000ea80000100800 */
[----:B------:R-:W2:Y:S01]  /*27730*/  LDL R9, [R1+0x9bc] ;  /* 0x0009bc0001097983 */ /* 0x000ea20000100800 */
[----:B-1----:R-:W-:-:S03]  /*27740*/  @!P0 IMAD.MOV.U32 R6, RZ, RZ, R30 ;  /* 0x000000ffff068224 */ /* 0x002fc600078e001e */
[----:B------:R-:W2:Y:S04]  /*27750*/  LDL.LU R30, [R1+0x978] ;  /* 0x00097800011e7983 */ /* 0x000ea80000300800 */
[----:B------:R-:W2:Y:S01]  /*27760*/  LDL R8, [R1+0x97c] ;  /* 0x00097c0001087983 */ /* 0x000ea20000100800 */
[----:B------:R-:W-:Y:S01]  /*27770*/  PRMT R64, RZ, 0x7610, R64 ;  /* 0x00007610ff407816 */ /* 0x000fe20000000040 */
[----:B------:R-:W-:Y:S01]  /*27780*/  @!P0 IMAD.MOV.U32 R7, RZ, RZ, R122 ;  /* 0x000000ffff078224 */ /* 0x000fe200078e007a */
[----:B------:R-:W-:-:S04]  /*27790*/  PRMT R63, RZ, 0x7610, R63 ;  /* 0x00007610ff3f7816 */ /* 0x000fc8000000003f */
[----:B------:R0:W2:Y:S01]  /*277a0*/  @!P0 LDG.E.U8 R64, desc[UR56][R6.64] ;  /* 0x0000003806408981 */ /* 0x0000a2000c1e1100 */
[----:B------:R-:W-:Y:S01]  /*277b0*/  PRMT R62, RZ, 0x7610, R62 ;  /* 0x00007610ff3e7816 */ /* 0x000fe2000000003e */
[----:B0-----:R-:W-:Y:S01]  /*277c0*/  @!P0 IMAD.MOV.U32 R7, RZ, RZ, R39 ;  /* 0x000000ffff078224 */ /* 0x001fe200078e0027 */
[----:B------:R-:W-:Y:S02]  /*277d0*/  PRMT R61, RZ, 0x7610, R61 ;  /* 0x00007610ff3d7816 */ /* 0x000fe4000000003d */
[----:B------:R-:W-:Y:S02]  /*277e0*/  PRMT R60, RZ, 0x7610, R60 ;  /* 0x00007610ff3c7816 */ /* 0x000fe4000000003c */
[----:B------:R-:W-:Y:S01]  /*277f0*/  PRMT R59, RZ, 0x7610, R59 ;  /* 0x00007610ff3b7816 */ /* 0x000fe2000000003b */
[----:B---3--:R-:W-:Y:S02]  /*27800*/  @!P0 IMAD.MOV.U32 R6, RZ, RZ, R26 ;  /* 0x000000ffff068224 */ /* 0x008fe400078e001a */
[----:B------:R-:W3:Y:S04]  /*27810*/  LDL.LU R26, [R1+0x938] ;  /* 0x00093800011a7983 */ /* 0x000ee80000300800 */
[----:B------:R0:W3:Y:S02]  /*27820*/  @!P0 LDG.E.U8 R63, desc[UR56][R6.64] ;  /* 0x00000038063f8981 */ /* 0x0000e4000c1e1100 */
[----:B0-----:R-:W-:-:S02]  /*27830*/  @!P0 IMAD.MOV.U32 R6, RZ, RZ, R2 ;  /* 0x000000ffff068224 */ /* 0x001fc400078e0002 */
[----:B----4-:R-:W-:Y:S01]  /*27840*/  @!P0 IMAD.MOV.U32 R7, RZ, RZ, R33 ;  /* 0x000000ffff078224 */ /* 0x010fe200078e0021 */
[----:B------:R-:W4:Y:S04]  /*27850*/  LDL R2, [R1+0x93c] ;  /* 0x00093c0001027983 */ /* 0x000f280000100800 */
[----:B------:R-:W4:Y:S04]  /*27860*/  LDL.LU R39, [R1+0x8f8] ;  /* 0x0008f80001277983 */ /* 0x000f280000300800 */
[----:B------:R-:W4:Y:S04]  /*27870*/  LDL.LU R33, [R1+0x8fc] ;  /* 0x0008fc0001217983 */ /* 0x000f280000300800 */
[----:B------:R0:W4:Y:S02]  /*27880*/  @!P0 LDG.E.U8 R62, desc[UR56][R6.64] ;  /* 0x00000038063e8981 */ /* 0x000124000c1e1100 */
[----:B0-----:R-:W-:-:S02]  /*27890*/  @!P0 IMAD.MOV.U32 R6, RZ, RZ, R16 ;  /* 0x000000ffff068224 */ /* 0x001fc400078e0010 */
[----:B------:R-:W-:-:S05]  /*278a0*/  @!P0 IMAD.MOV.U32 R7, RZ, RZ, R17 ;  /* 0x000000ffff078224 */ /* 0x000fca00078e0011 */
[----:B------:R2:W4:Y:S02]  /*278b0*/  @!P0 LDG.E.U8 R61, desc[UR56][R6.64] ;  /* 0x00000038063d8981 */ /* 0x000524000c1e1100 */
[----:B--2---:R-:W-:Y:S02]  /*278c0*/  @!P0 IMAD.MOV.U32 R6, RZ, RZ, R11 ;  /* 0x000000ffff068224 */ /* 0x004fe400078e000b */
[----:B------:R-:W-:Y:S02]  /*278d0*/  @!P0 IMAD.MOV.U32 R7, RZ, RZ, R15 ;  /* 0x000000ffff078224 */ /* 0x000fe400078e000f */
[----:B------:R-:W2:Y:S04]  /*278e0*/  LDL R15, [R1+0xfb8] ;  /* 0x000fb800010f7983 */ /* 0x000ea80000100800 */
[----:B------:R0:W2:Y:S02]  /*278f0*/  @!P0 LDG.E.U8 R60, desc[UR56][R6.64] ;  /* 0x00000038063c8981 */ /* 0x0000a4000c1e1100 */
[----:B0-----:R-:W-:-:S02]  /*27900*/  @!P0 IMAD.MOV.U32 R6, RZ, RZ, R9 ;  /* 0x000000ffff068224 */ /* 0x001fc400078e0009 */
[----:B------:R-:W-:Y:S01]  /*27910*/  @!P0 IMAD.MOV.U32 R7, RZ, RZ, R10 ;  /* 0x000000ffff078224 */ /* 0x000fe200078e000a */
[----:B------:R-:W2:Y:S04]  /*27920*/  LDL R9, [R1+0x139c] ;  /* 0x00139c0001097983 */ /* 0x000ea80000100800 */
[----:B------:R-:W2:Y:S04]  /*27930*/  LDL R10, [R1+0x13d4] ;  /* 0x0013d400010a7983 */ /* 0x000ea80000100800 */
[----:B------:R0:W2:Y:S02]  /*27940*/  @!P0 LDG.E.U8 R59, desc[UR56][R6.64] ;  /* 0x00000038063b8981 */ /* 0x0000a4000c1e1100 */
[----:B0-----:R-:W-:-:S02]  /*27950*/  @!P0 IMAD.MOV.U32 R6, RZ, RZ, R8 ;  /* 0x000000ffff068224 */ /* 0x001fc400078e0008 */
[----:B------:R-:W2:Y:S01]  /*27960*/  LDL R8, [R1+0x13a0] ;  /* 0x0013a00001087983 */ /* 0x000ea20000100800 */
[----:B------:R-:W-:Y:S01]  /*27970*/  PRMT R58, RZ, 0x7610, R58 ;  /* 0x00007610ff3a7816 */ /* 0x000fe2000000003a */
[----:B------:R-:W-:Y:S01]  /*27980*/  @!P0 IMAD.MOV.U32 R7, RZ, RZ, R30 ;  /* 0x000000ffff078224 */ /* 0x000fe200078e001e */
[----:B------:R-:W-:Y:S02]  /*27990*/  PRMT R57, RZ, 0x7610, R57 ;  /* 0x00007610ff397816 */ /* 0x000fe40000000039 */
[----:B------:R-:W-:Y:S02]  /*279a0*/  PRMT R56, RZ, 0x7610, R56 ;  /* 0x00007610ff387816 */ /* 0x000fe40000000038 */
[----:B------:R-:W-:Y:S01]  /*279b0*/  PRMT R55, RZ, 0x7610, R55 ;  /* 0x00007610ff377816 */ /* 0x000fe20000000037 */
[----:B------:R-:W2:Y:S04]  /*279c0*/  LDL.LU R11, [R1+0x7dc] ;  /* 0x0007dc00010b7983 */ /* 0x000ea80000300800 */
[----:B------:R3:W2:Y:S01]  /*279d0*/  @!P0 LDG.E.U8 R58, desc[UR56][R6.64] ;  /* 0x00000038063a8981 */ /* 0x0006a2000c1e1100 */
[----:B------:R-:W-:Y:S01]  /*279e0*/  PRMT R54, RZ, 0x7610, R54 ;  /* 0x00007610ff367816 */ /* 0x000fe20000000036 */
[----:B---3--:R-:W-:-:S02]  /*279f0*/  @!P0 IMAD.MOV.U32 R7, RZ, RZ, R26 ;  /* 0x000000ffff078224 */ /* 0x008fc400078e001a */
[----:B----4-:R-:W-:Y:S02]  /*27a00*/  @!P0 IMAD.MOV.U32 R6, RZ, RZ, R2 ;  /* 0x000000ffff068224 */ /* 0x010fe400078e0002 */
[----:B------:R-:W3:Y:S04]  /*27a10*/  LDL.LU R2, [R1+0x7d4] ;  /* 0x0007d40001027983 */ /* 0x000ee80000300800 */
[----:B------:R0:W4:Y:S04]  /*27a20*/  @!P0 LDG.E.U8 R57, desc[UR56][R6.64] ;  /* 0x0000003806398981 */ /* 0x000128000c1e1100 */
[----:B------:R-:W4:Y:S04]  /*27a30*/  LDL.LU R17, [R1+0x7c8] ;  /* 0x0007c80001117983 */ /* 0x000f280000300800 */
[----:B------:R-:W4:Y:S01]  /*27a40*/  LDL.LU R16, [R1+0x7b8] ;  /* 0x0007b80001107983 */ /* 0x000f220000300800 */
[----:B0-----:R-:W-:-:S02]  /*27a50*/  @!P0 IMAD.MOV.U32 R6, RZ, RZ, R33 ;  /* 0x000000ffff068224 */ /* 0x001fc400078e0021 */
[----:B------:R-:W-:-:S05]  /*27a60*/  @!P0 IMAD.MOV.U32 R7, RZ, RZ, R39 ;  /* 0x000000ffff078224 */ /* 0x000fca00078e0027 */
[----:B------:R2:W4:Y:S02]  /*27a70*/  @!P0 LDG.E.U8 R56, desc[UR56][R6.64] ;  /* 0x0000003806388981 */ /* 0x000524000c1e1100 */
[----:B--2---:R-:W-:Y:S02]  /*27a80*/  @!P0 IMAD.MOV.U32 R7, RZ, RZ, R15 ;  /* 0x000000ffff078224 */ /* 0x004fe400078e000f */
[----:B------:R-:W-:Y:S02]  /*27a90*/  @!P0 IMAD.MOV.U32 R6, RZ, RZ, R10 ;  /* 0x000000ffff068224 */ /* 0x000fe400078e000a */
[----:B------:R-:W2:Y:S04]  /*27aa0*/  LDL R10, [R1+0x12e0] ;  /* 0x0012e000010a7983 */ /* 0x000ea80000100800 */
[----:B------:R-:W4:Y:S04]  /*27ab0*/  LDL.LU R15, [R1+0x7ac] ;  /* 0x0007ac00010f7983 */ /* 0x000f280000300800 */
[----:B------:R0:W4:Y:S04]  /*27ac0*/  @!P0 LDG.E.U8 R55, desc[UR56][R6.64] ;  /* 0x0000003806378981 */ /* 0x000128000c1e1100 */
[----:B------:R-:W4:Y:S04]  /*27ad0*/  LDL.LU R134, [R1+0x79c] ;  /* 0x00079c0001867983 */ /* 0x000f280000300800 */
[----:B------:R-:W4:Y:S04]  /*27ae0*/  LDL.LU R133, [R1+0x794] ;  /* 0x0007940001857983 */ /* 0x000f280000300800 */
[----:B------:R-:W4:Y:S01]  /*27af0*/  LDL.LU R123, [R1+0x78c] ;  /* 0x00078c00017b7983 */ /* 0x000f220000300800 */
[----:B0-----:R-:W-:-:S02]  /*27b00*/  @!P0 IMAD.MOV.U32 R6, RZ, RZ, R8 ;  /* 0x000000ffff068224 */ /* 0x001fc400078e0008 */
[----:B------:R-:W-:Y:S01]  /*27b10*/  @!P0 IMAD.MOV.U32 R7, RZ, RZ, R9 ;  /* 0x000000ffff078224 */ /* 0x000fe200078e0009 */
[----:B------:R-:W3:Y:S04]  /*27b20*/  LDL R8, [R1+0x12a0] ;  /* 0x0012a00001087983 */ /* 0x000ee80000100800 */
[----:B------:R-:W4:Y:S04]  /*27b30*/  LDL R9, [R1+0x129c] ;  /* 0x00129c0001097983 */ /* 0x000f280000100800 */
        /* <DEDUP_REMOVED lines=10> */
[----:B------:R-:W0:Y:S04]  /*27be0*/  LDL R6, [R1+0x131c] ;  /* 0x00131c0001067983 */ /* 0x000e280000100800 */
[----:B------:R-:W0:Y:S01]  /*27bf0*/  LDL R7, [R1+0x1320] ;  /* 0x0013200001077983 */ /* 0x000e220000100800 */
[----:B------:R-:W-:Y:S02]  /*27c00*/  PRMT R52, RZ, 0x7610, R52 ;  /* 0x00007610ff347816 */ /* 0x000fe40000000034 */
        /* <DEDUP_REMOVED lines=10> */
[----:B----4-:R-:W-:Y:S01]  /*27cb0*/  @!P0 IMAD.MOV.U32 R7, RZ, RZ, R9 ;  /* 0x000000ffff078224 */ /* 0x010fe200078e0009 */
        /* <DEDUP_REMOVED lines=8> */
[----:B------:R-:W-:Y:S02]  /*27d40*/  PRMT R16, R6, 0x3340, R2 ;  /* 0x0000334006107816 */ /* 0x000fe40000000002 */
[----:B------:R-:W-:Y:S02]  /*27d50*/  LOP3.LUT R6, R133, 0xffff, RZ, 0xc0, !PT ;  /* 0x0000ffff85067812 */ /* 0x000fe400078ec0ff */
[----:B------:R-:W-:Y:S02]  /*27d60*/  LOP3.LUT R2, R123, 0xffff, RZ, 0xc0, !PT ;  /* 0x0000ffff7b027812 */ /* 0x000fe400078ec0ff */
[----:B------:R-:W-:Y:S02]  /*27d70*/  PRMT R15, R8, 0x3340, R7 ;  /* 0x00003340080f7816 */ /* 0x000fe40000000007 */
[----:B------:R-:W-:-:S02]  /*27d80*/  LOP3.LUT R8, R122, 0xffff, RZ, 0xc0, !PT ;  /* 0x0000ffff7a087812 */ /* 0x000fc400078ec0ff */
[----:B------:R-:W-:Y:S02]  /*27d90*/  LOP3.LUT R7, R138, 0xffff, RZ, 0xc0, !PT ;  /* 0x0000ffff8a077812 */ /* 0x000fe400078ec0ff */
[----:B------:R-:W-:Y:S02]  /*27da0*/  PRMT R9, R6, 0x3340, R2 ;  /* 0x0000334006097816 */ /* 0x000fe40000000002 */
[----:B------:R-:W-:Y:S02]  /*27db0*/  LOP3.LUT R6, R48, 0xffff, RZ, 0xc0, !PT ;  /* 0x0000ffff30067812 */ /* 0x000fe400078ec0ff */
[----:B------:R-:W-:Y:S01]  /*27dc0*/  LOP3.LUT R2, R49, 0xffff, RZ, 0xc0, !PT ;  /* 0x0000ffff31027812 */ /* 0x000fe200078ec0ff */
[----:B------:R-:W4:Y:S01]  /*27dd0*/  LDL.LU R48, [R1+0x1e90] ;  /* 0x001e900001307983 */ /* 0x000f220000300800 */
[----:B------:R-:W-:-:S03]  /*27de0*/  PRMT R11, R8, 0x3340, R7 ;  /* 0x00003340080b7816 */ /* 0x000fc60000000007 */
[----:B------:R-:W2:Y:S01]  /*27df0*/  LDL.LU R49, [R1+0x1e8c] ;  /* 0x001e8c0001317983 */ /* 0x000ea20000300800 */
[----:B------:R-:W-:Y:S02]  /*27e00*/  LOP3.LUT R8, R13, 0xffff, RZ, 0xc0, !PT ;  /* 0x0000ffff0d087812 */ /* 0x000fe400078ec0ff */
[----:B------:R-:W-:Y:S01]  /*27e10*/  PRMT R10, R6, 0x3340, R2 ;  /* 0x00003340060a7816 */ /* 0x000fe20000000002 */
[----:B------:R-:W3:Y:S01]  /*27e20*/  LDL.LU R13, [R1+0x1e88] ;  /* 0x001e8800010d7983 */ /* 0x000ee20000300800 */
[----:B------:R-:W-:-:S03]  /*27e30*/  LOP3.LUT R7, R12, 0xffff, RZ, 0xc0, !PT ;  /* 0x0000ffff0c077812 */ /* 0x000fc600078ec0ff */
[----:B------:R-:W3:Y:S01]  /*27e40*/  LDL.LU R12, [R1+0x1e84] ;  /* 0x001e8400010c7983 */ /* 0x000ee20000300800 */
[----:B------:R-:W-:-:S03]  /*27e50*/  LOP3.LUT R6, R24, 0xffff, RZ, 0xc0, !PT ;  /* 0x0000ffff18067812 */ /* 0x000fc600078ec0ff */
[----:B------:R-:W3:Y:S04]  /*27e60*/  LDL R122, [R1+0x125c] ;  /* 0x00125c00017a7983 */ /* 0x000ee80000100800 */
[----:B------:R-:W3:Y:S04]  /*27e70*/  LDL R24, [R1+0x1260] ;  /* 0x0012600001187983 */ /* 0x000ee80000100800 */
[----:B------:R-:W3:Y:S04]  /*27e80*/  LDL R138, [R1+0x121c] ;  /* 0x00121c00018a7983 */ /* 0x000ee80000100800 */
[----:B------:R-:W3:Y:S01]  /*27e90*/  LDL R134, [R1+0x1220] ;  /* 0x0012200001867983 */ /* 0x000ee20000100800 */
[----:B------:R-:W-:-:S03]  /*27ea0*/  LOP3.LUT R2, R148, 0xffff, RZ, 0xc0, !PT ;  /* 0x0000ffff94027812 */ /* 0x000fc600078ec0ff */
[----:B------:R-:W3:Y:S04]  /*27eb0*/  LDL R133, [R1+0x11dc] ;  /* 0x0011dc0001857983 */ /* 0x000ee80000100800 */
[----:B------:R-:W3:Y:S01]  /*27ec0*/  LDL R123, [R1+0x11e0] ;  /* 0x0011e000017b7983 */ /* 0x000ee20000100800 */
[----:B------:R-:W-:Y:S02]  /*27ed0*/  PRMT R7, R8, 0x3340, R7 ;  /* 0x0000334008077816 */ /* 0x000fe40000000007 */
[----:B------:R-:W-:Y:S02]  /*27ee0*/  PRMT R2, R6, 0x3340, R2 ;  /* 0x0000334006027816 */ /* 0x000fe40000000002 */
[----:B------:R-:W-:Y:S02]  /*27ef0*/  PRMT R10, R11, 0x5410, R10 ;  /* 0x000054100b0a7816 */ /* 0x000fe4000000000a */
[----:B------:R-:W-:-:S02]  /*27f00*/  PRMT R11, R7, 0x5410, R2 ;  /* 0x00005410070b7816 */ /* 0x000fc40000000002 */
[----:B------:R-:W3:Y:S01]  /*27f10*/  LDL R2, [R1+0x11a0] ;  /* 0x0011a00001027983 */ /* 0x000ee20000100800 */
[----:B------:R-:W-:-:S03]  /*27f20*/  PRMT R9, R15, 0x5410, R9 ;  /* 0x000054100f097816 */ /* 0x000fc60000000009 */
[----:B------:R-:W3:Y:S01]  /*27f30*/  LDL R15, [R1+0x119c] ;  /* 0x00119c00010f7983 */ /* 0x000ee20000100800 */
[----:B------:R-:W-:-:S03]  /*27f40*/  PRMT R8, R17, 0x5410, R16 ;  /* 0x0000541011087816 */ /* 0x000fc60000000010 */
[----:B------:R-:W3:Y:S04]  /*27f50*/  LDL R16, [R1+0x1120] ;  /* 0x0011200001107983 */ /* 0x000ee80000100800 */
[----:B------:R-:W3:Y:S01]  /*27f60*/  LDL R17, [R1+0x111c] ;  /* 0x00111c0001117983 */ /* 0x000ee20000100800 */
[----:B------:R-:W-:-:S03]  /*27f70*/  PRMT R252, RZ, 0x7610, R252 ;  /* 0x00007610fffc7816 */ /* 0x000fc600000000fc */
[----:B------:R0:W-:Y:S04]  /*27f80*/  STS.128 [R139+UR58+0x4000], R8 ;  /* 0x004000088b007988 */ /* 0x0001e80008000c3a */
[----:B0-----:R-:W3:Y:S04]  /*27f90*/  LDL R9, [R1+0x10dc] ;  /* 0x0010dc0001097983 */ /* 0x001ee80000100800 */
[----:B------:R-:W3:Y:S01]  /*27fa0*/  LDL R8, [R1+0x10e0] ;  /* 0x0010e00001087983 */ /* 0x000ee20000100800 */
[----:B------:R-:W-:Y:S02]  /*27fb0*/  PRMT R251, RZ, 0x7610, R251 ;  /* 0x00007610fffb7816 */ /* 0x000fe400000000fb */
[----:B------:R-:W-:-:S02]  /*27fc0*/  PRMT R250, RZ, 0x7610, R250 ;  /* 0x00007610fffa7816 */ /* 0x000fc400000000fa */
[----:B------:R-:W-:Y:S01]  /*27fd0*/  PRMT R249, RZ, 0x7610, R249 ;  /* 0x00007610fff97816 */ /* 0x000fe200000000f9 */
[----:B------:R-:W3:Y:S04]  /*27fe0*/  LDL R11, [R1+0x105c] ;  /* 0x00105c00010b7983 */ /* 0x000ee80000100800 */
[----:B------:R-:W3:Y:S01]  /*27ff0*/  LDL R10, [R1+0x1060] ;  /* 0x00106000010a7983 */ /* 0x000ee20000100800 */
[----:B--2---:R-:W-:Y:S02]  /*28000*/  PRMT R49, RZ, 0x7610, R49 ;  /* 0x00007610ff317816 */ /* 0x004fe40000000031 */
[----:B----4-:R-:W-:Y:S01]  /*28010*/  PRMT R48, RZ, 0x7610, R48 ;  /* 0x00007610ff307816 */ /* 0x010fe20000000030 */
[----:B---3--:R-:W-:Y:S02]  /*28020*/  @!P0 IMAD.MOV.U32 R7, RZ, RZ, R122 ;  /* 0x000000ffff078224 */ /* 0x008fe400078e007a */
[----:B------:R-:W-:Y:S01]  /*28030*/  @!P0 IMAD.MOV.U32 R6, RZ, RZ, R24 ;  /* 0x000000ffff068224 */ /* 0x000fe200078e0018 */
[----:B------:R-:W2:Y:S04]  /*28040*/  LDL R122, [R1+0x115c] ;  /* 0x00115c00017a7983 */ /* 0x000ea80000100800 */
[----:B------:R-:W3:Y:S04]  /*28050*/  LDL R24, [R1+0x1160] ;  /* 0x0011600001187983 */ /* 0x000ee80000100800 */
[----:B------:R0:W4:Y:S02]  /*28060*/  @!P0 LDG.E.U8 R49, desc[UR56][R6.64] ;  /* 0x0000003806318981 */ /* 0x000124000c1e1100 */
[----:B0-----:R-:W-:-:S02]  /*28070*/  @!P0 IMAD.MOV.U32 R6, RZ, RZ, R134 ;  /* 0x000000ffff068224 */ /* 0x001fc400078e0086 */
[----:B------:R-:W-:-:S05]  /*28080*/  @!P0 IMAD.MOV.U32 R7, RZ, RZ, R138 ;  /* 0x000000ffff078224 */ /* 0x000fca00078e008a */
[----:B------:R0:W4:Y:S02]  /*28090*/  @!P0 LDG.E.U8 R48, desc[UR56][R6.64] ;  /* 0x0000003806308981 */ /* 0x000124000c1e1100 */
[----:B0-----:R-:W-:Y:S02]  /*280a0*/  @!P0 IMAD.MOV.U32 R6, RZ, RZ, R123 ;  /* 0x000000ffff068224 */ /* 0x001fe400078e007b */
[----:B------:R-:W-:Y:S01]  /*280b0*/  @!P0 IMAD.MOV.U32 R7, RZ, RZ, R133 ;  /* 0x000000ffff078224 */ /* 0x000fe200078e0085 */
[----:B------:R-:W-:Y:S01]  /*280c0*/  PRMT R248, RZ, 0x7610, R248 ;  /* 0x00007610fff87816 */ /* 0x000fe200000000f8 */
[----:B------:R-:W4:Y:S04]  /*280d0*/  LDL R123, [R1+0xfdc] ;  /* 0x000fdc00017b7983 */ /* 0x000f280000100800 */
[----:B------:R0:W4:Y:S02]  /*280e0*/  @!P0 LDG.E.U8 R252, desc[UR56][R6.64] ;  /* 0x0000003806fc8981 */ /* 0x000124000c1e1100 */
[----:B0-----:R-:W-:-:S02]  /*280f0*/  @!P0 IMAD.MOV.U32 R6, RZ, RZ, R2 ;  /* 0x000000ffff068224 */ /* 0x001fc400078e0002 */
[----:B------:R-:W4:Y:S01]  /*28100*/  LDL R2, [R1+0x10a0] ;  /* 0x0010a00001027983 */ /* 0x000f220000100800 */
[----:B------:R-:W-:-:S03]  /*28110*/  @!P0 IMAD.MOV.U32 R7, RZ, RZ, R15 ;  /* 0x000000ffff078224 */ /* 0x000fc600078e000f */
[----:B------:R-:W4:Y:S04]  /*28120*/  LDL R15, [R1+0x109c] ;  /* 0x00109c00010f7983 */ /* 0x000f280000100800 */
[----:B------:R2:W4:Y:S02]  /*28130*/  @!P0 LDG.E.U8 R251, desc[UR56][R6.64] ;  /* 0x0000003806fb8981 */ /* 0x000524000c1e1100 */
[----:B--2---:R-:W-:Y:S02]  /*28140*/  @!P0 IMAD.MOV.U32 R7, RZ, RZ, R122 ;  /* 0x000000ffff078224 */ /* 0x004fe400078e007a */
[----:B---3--:R-:W-:Y:S01]  /*28150*/  @!P0 IMAD.MOV.U32 R6, RZ, RZ, R24 ;  /* 0x000000ffff068224 */ /* 0x008fe200078e0018 */
[----:B------:R-:W2:Y:S04]  /*28160*/  LDL R122, [R1+0xc70] ;  /* 0x000c7000017a7983 */ /* 0x000ea80000100800 */
[----:B------:R0:W3:Y:S02]  /*28170*/  @!P0 LDG.E.U8 R250, desc[UR56][R6.64] ;  /* 0x0000003806fa8981 */ /* 0x0000e4000c1e1100 */
[----:B0-----:R-:W-:-:S02]  /*28180*/  @!P0 IMAD.MOV.U32 R6, RZ, RZ, R16 ;  /* 0x000000ffff068224 */ /* 0x001fc400078e0010 */
[----:B------:R-:W-:Y:S01]  /*28190*/  @!P0 IMAD.MOV.U32 R7, RZ, RZ, R17 ;  /* 0x000000ffff078224 */ /* 0x000fe200078e0011 */
[----:B------:R-:W-:Y:S01]  /*281a0*/  PRMT R247, RZ, 0x7610, R247 ;  /* 0x00007610fff77816 */ /* 0x000fe200000000f7 */
[----:B------:R-:W2:Y:S04]  /*281b0*/  LDL R17, [R1+0xc74] ;  /* 0x000c740001117983 */ /* 0x000ea80000100800 */
[----:B------:R0:W3:Y:S04]  /*281c0*/  @!P0 LDG.E.U8 R249, desc[UR56][R6.64] ;  /* 0x0000003806f98981 */ /* 0x0000e8000c1e1100 */
[----:B------:R-:W3:Y:S01]  /*281d0*/  LDL R16, [R1+0xc30] ;  /* 0x000c300001107983 */ /* 0x000ee20000100800 */
[----:B0-----:R-:W-:-:S02]  /*281e0*/  @!P0 IMAD.MOV.U32 R6, RZ, RZ, R8 ;  /* 0x000000ffff068224 */ /* 0x001fc400078e0008 */
[----:B------:R-:W-:Y:S01]  /*281f0*/  @!P0 IMAD.MOV.U32 R7, RZ, RZ, R9 ;  /* 0x000000ffff078224 */ /* 0x000fe200078e0009 */
[----:B------:R-:W2:Y:S04]  /*28200*/  LDL R8, [R1+0x1020] ;  /* 0x0010200001087983 */ /* 0x000ea80000100800 */
[----:B------:R-:W3:Y:S04]  /*28210*/  LDL R9, [R1+0x101c] ;  /* 0x00101c0001097983 */ /* 0x000ee80000100800 */
[----:B------:R4:W3:Y:S02]  /*28220*/  @!P0 LDG.E.U8 R248, desc[UR56][R6.64] ;  /* 0x0000003806f88981 */ /* 0x0008e4000c1e1100 */
[----:B----4-:R-:W-:-:S02]  /*28230*/  @!P0 IMAD.MOV.U32 R6, RZ, RZ, R2 ;  /* 0x000000ffff068224 */ /* 0x010fc400078e0002 */
[----:B------:R-:W4:Y:S01]  /*28240*/  LDL R2, [R1+0xfe0] ;  /* 0x000fe00001027983 */ /* 0x000f220000100800 */
[----:B------:R-:W-:-:S03]  /*28250*/  @!P0 IMAD.MOV.U32 R7, RZ, RZ, R15 ;  /* 0x000000ffff078224 */ /* 0x000fc600078e000f */
[----:B------:R-:W4:Y:S01]  /*28260*/  LDL R15, [R1+0xc34] ;  /* 0x000c3400010f7983 */ /* 0x000f220000100800 */
[----:B------:R-:W-:-:S03]  /*28270*/  PRMT R246, RZ, 0x7610, R246 ;  /* 0x00007610fff67816 */ /* 0x000fc600000000f6 */
[----:B------:R0:W4:Y:S01]  /*28280*/  @!P0 LDG.E.U8 R247, desc[UR56][R6.64] ;  /* 0x0000003806f78981 */ /* 0x000122000c1e1100 */
[----:B------:R-:W-:Y:S01]  /*28290*/  PRMT R245, RZ, 0x7610, R245 ;  /* 0x00007610fff57816 */ /* 0x000fe200000000f5 */
[----:B0-----:R-:W-:Y:S02]  /*282a0*/  @!P0 IMAD.MOV.U32 R6, RZ, RZ, R10 ;  /* 0x000000ffff068224 */ /* 0x001fe400078e000a */
[----:B------:R-:W-:Y:S01]  /*282b0*/  @!P0 IMAD.MOV.U32 R7, RZ, RZ, R11 ;  /* 0x000000ffff078224 */ /* 0x000fe200078e000b */
[----:B------:R-:W4:Y:S04]  /*282c0*/  LDL R10, [R1+0xbf4] ;  /* 0x000bf400010a7983 */ /* 0x000f280000100800 */
[----:B------:R-:W4:Y:S04]  /*282d0*/  LDL R11, [R1+0xbf0] ;  /* 0x000bf000010b7983 */ /* 0x000f280000100800 */
[----:B------:R2:W4:Y:S02]  /*282e0*/  @!P0 LDG.E.U8 R246, desc[UR56][R6.64] ;  /* 0x0000003806f68981 */ /* 0x000524000c1e1100 */
[----:B--2---:R-:W-:-:S02]  /*282f0*/  @!P0 IMAD.MOV.U32 R6, RZ, RZ, R8 ;  /* 0x000000ffff068224 */ /* 0x004fc400078e0008 */
[----:B---3--:R-:W-:Y:S01]  /*28300*/  @!P0 IMAD.MOV.U32 R7, RZ, RZ, R9 ;  /* 0x000000ffff078224 */ /* 0x008fe200078e0009 */
[----:B------:R-:W2:Y:S04]  /*28310*/  LDL R8, [R1+0xbb4] ;  /* 0x000bb40001087983 */ /* 0x000ea80000100800 */
[----:B------:R-:W3:Y:S04]  /*28320*/  LDL R9, [R1+0xbb0] ;  /* 0x000bb00001097983 */ /* 0x000ee80000100800 */
[----:B------:R4:W3:Y:S04]  /*28330*/  @!P0 LDG.E.U8 R245, desc[UR56][R6.64] ;  /* 0x0000003806f58981 */ /* 0x0008e8000c1e1100 */
[----:B------:R-:W3:Y:S01]  /*28340*/  LDL.LU R24, [R1+0xb70] ;  /* 0x000b700001187983 */ /* 0x000ee20000300800 */
[----:B----4-:R-:W-:-:S03]  /*28350*/  @!P0 IMAD.MOV.U32 R6, RZ, RZ, R2 ;  /* 0x000000ffff068224 */ /* 0x010fc600078e0002 */
[----:B------:R-:W4:Y:S01]  /*28360*/  LDL R2, [R1+0xb74] ;  /* 0x000b740001027983 */ /* 0x000f220000100800 */
[----:B------:R-:W-:Y:S01]  /*28370*/  PRMT R244, RZ, 0x7610, R244 ;  /* 0x00007610fff47816 */ /* 0x000fe200000000f4 */
[----:B------:R-:W-:Y:S01]  /*28380*/  @!P0 IMAD.MOV.U32 R7, RZ, RZ, R123 ;  /* 0x000000ffff078224 */ /* 0x000fe200078e007b */
[----:B------:R-:W-:-:S04]  /*28390*/  PRMT R243, RZ, 0x7610, R243 ;  /* 0x00007610fff37816 */ /* 0x000fc800000000f3 */
[----:B------:R0:W4:Y:S01]  /*283a0*/  @!P0 LDG.E.U8 R244, desc[UR56][R6.64] ;  /* 0x0000003806f48981 */ /* 0x000122000c1e1100 */
[----:B------:R-:W-:Y:S01]  /*283b0*/  PRMT R242, RZ, 0x7610, R242 ;  /* 0x00007610fff27816 */ /* 0x000fe200000000f2 */
[----:B0-----:R-:W-:Y:S02]  /*283c0*/  @!P0 IMAD.MOV.U32 R6, RZ, RZ, R17 ;  /* 0x000000ffff068224 */ /* 0x001fe400078e0011 */
[----:B------:R-:W-:Y:S01]  /*283d0*/  @!P0 IMAD.MOV.U32 R7, RZ, RZ, R122 ;  /* 0x000000ffff078224 */ /* 0x000fe200078e007a */
[----:B------:R-:W-:Y:S02]  /*283e0*/  PRMT R241, RZ, 0x7610, R241 ;  /* 0x00007610fff17816 */ /* 0x000fe400000000f1 */
[----:B------:R-:W-:Y:S02]  /*283f0*/  PRMT R240, RZ, 0x7610, R240 ;  /* 0x00007610fff07816 */ /* 0x000fe400000000f0 */
[----:B------:R-:W-:Y:S01]  /*28400*/  PRMT R239, RZ, 0x7610, R239 ;  /* 0x00007610ffef7816 */ /* 0x000fe200000000ef */
[----:B------:R-:W4:Y:S04]  /*28410*/  LDL R122, [R1+0x18c4] ;  /* 0x0018c400017a7983 */ /* 0x000f280000100800 */
[----:B------:R0:W4:Y:S02]  /*28420*/  @!P0 LDG.E.U8 R243, desc[UR56][R6.64] ;  /* 0x0000003806f38981 */ /* 0x000124000c1e1100 */
[----:B0-----:R-:W-:-:S02]  /*28430*/  @!P0 IMAD.MOV.U32 R6, RZ, RZ, R15 ;  /* 0x000000ffff068224 */ /* 0x001fc400078e000f */
[----:B------:R-:W-:-:S05]  /*28440*/  @!P0 IMAD.MOV.U32 R7, RZ, RZ, R16 ;  /* 0x000000ffff078224 */ /* 0x000fca00078e0010 */
[----:B------:R0:W4:Y:S02]  /*28450*/  @!P0 LDG.E.U8 R242, desc[UR56][R6.64] ;  /* 0x0000003806f28981 */ /* 0x000124000c1e1100 */
[----:B0-----:R-:W-:Y:S02]  /*28460*/  @!P0 IMAD.MOV.U32 R6, RZ, RZ, R10 ;  /* 0x000000ffff068224 */ /* 0x001fe400078e000a */
[----:B------:R-:W-:-:S05]  /*28470*/  @!P0 IMAD.MOV.U32 R7, RZ, RZ, R11 ;  /* 0x000000ffff078224 */ /* 0x000fca00078e000b */
[----:B------:R2:W4:Y:S02]  /*28480*/  @!P0 LDG.E.U8 R241, desc[UR56][R6.64] ;  /* 0x0000003806f18981 */ /* 0x000524000c1e1100 */
[----:B--2---:R-:W-:Y:S02]  /*28490*/  @!P0 IMAD.MOV.U32 R6, RZ, RZ, R8 ;  /* 0x000000ffff068224 */ /* 0x004fe400078e0008 */
[----:B---3--:R-:W-:-:S05]  /*284a0*/  @!P0 IMAD.MOV.U32 R7, RZ, RZ, R9 ;  /* 0x000000ffff078224 */ /* 0x008fca00078e0009 */
[----:B------:R4:W2:Y:S01]  /*284b0*/  @!P0 LDG.E.U8 R240, desc[UR56][R6.64] ;  /* 0x0000003806f08981 */ /* 0x0008a2000c1e1100 */
[----:B------:R-:W-:Y:S01]  /*284c0*/  LOP3.LUT R8, R147, 0xffff, RZ, 0xc0, !PT ;  /* 0x0000ffff93087812 */ /* 0x000fe200078ec0ff */
[----:B----4-:R-:W-:Y:S02]  /*284d0*/  @!P0 IMAD.MOV.U32 R6, RZ, RZ, R2 ;  /* 0x000000ffff068224 */ /* 0x010fe400078e0002 */
[----:B------:R-:W-:-:S05]  /*284e0*/  @!P0 IMAD.MOV.U32 R7, RZ, RZ, R24 ;  /* 0x000000ffff078224 */ /* 0x000fca00078e0018 */
[----:B------:R0:W3:Y:S02]  /*284f0*/  @!P0 LDG.E.U8 R239, desc[UR56][R6.64] ;  /* 0x0000003806ef8981 */ /* 0x0000e4000c1e1100 */
[----:B0-----:R-:W-:-:S04]  /*28500*/  LOP3.LUT R7, R146, 0xffff, RZ, 0xc0, !PT ;  /* 0x0000ffff92077812 */ /* 0x001fc800078ec0ff */
[----:B------:R-:W-:Y:S02]  /*28510*/  PRMT R17, R8, 0x3340, R7 ;  /* 0x0000334008117816 */ /* 0x000fe40000000007 */
[----:B------:R-:W-:Y:S02]  /*28520*/  LOP3.LUT R8, R31, 0xffff, RZ, 0xc0, !PT ;  /* 0x0000ffff1f087812 */ /* 0x000fe400078ec0ff */
[----:B------:R-:W4:Y:S01]  /*28530*/  LDL R31, [R1+0xb30] ;  /* 0x000b3000011f7983 */ /* 0x000f220000100800 */
[----:B------:R-:W-:-:S03]  /*28540*/  LOP3.LUT R7, R29, 0xffff, RZ, 0xc0, !PT ;  /* 0x0000ffff1d077812 */ /* 0x000fc600078ec0ff */
[----:B------:R-:W2:Y:S01]  /*28550*/  LDL R29, [R1+0xb34] ;  /* 0x000b3400011d7983 */ /* 0x000ea20000100800 */
[----:B------:R-:W-:Y:S02]  /*28560*/  PRMT R15, R8, 0x3340, R7 ;  /* 0x00003340080f7816 */ /* 0x000fe40000000007 */
[----:B------:R-:W-:Y:S02]  /*28570*/  LOP3.LUT R8, R28, 0xffff, RZ, 0xc0, !PT ;  /* 0x0000ffff1c087812 */ /* 0x000fe400078ec0ff */
[----:B------:R-:W-:Y:S01]  /*28580*/  LOP3.LUT R7, R27, 0xffff, RZ, 0xc0, !PT ;  /* 0x0000ffff1b077812 */ /* 0x000fe200078ec0ff */
[----:B------:R-:W3:Y:S04]  /*28590*/  LDL R28, [R1+0xaf0] ;  /* 0x000af000011c7983 */ /* 0x000ee80000100800 */
[----:B------:R-:W3:Y:S01]  /*285a0*/  LDL R27, [R1+0xaf4] ;  /* 0x000af400011b7983 */ /* 0x000ee20000100800 */
[----:B------:R-:W-:-:S02]  /*285b0*/  LOP3.LUT R6, R45, 0xffff, RZ, 0xc0, !PT ;  /* 0x0000ffff2d067812 */ /* 0x000fc400078ec0ff */
[----:B------:R-:W-:-:S04]  /*285c0*/  LOP3.LUT R2, R44, 0xffff, RZ, 0xc0, !PT ;  /* 0x0000ffff2c027812 */ /* 0x000fc800078ec0ff */
[----:B------:R-:W-:Y:S02]  /*285d0*/  PRMT R16, R6, 0x3340, R2 ;  /* 0x0000334006107816 */ /* 0x000fe40000000002 */
[----:B------:R-:W-:Y:S02]  /*285e0*/  LOP3.LUT R6, R42, 0xffff, RZ, 0xc0, !PT ;  /* 0x0000ffff2a067812 */ /* 0x000fe400078ec0ff */
[----:B------:R-:W-:-:S04]  /*285f0*/  LOP3.LUT R2, R41, 0xffff, RZ, 0xc0, !PT ;  /* 0x0000ffff29027812 */ /* 0x000fc800078ec0ff */
[----:B------:R-:W-:Y:S02]  /*28600*/  PRMT R9, R6, 0x3340, R2 ;  /* 0x0000334006097816 */ /* 0x000fe40000000002 */
[----:B------:R-:W-:Y:S02]  /*28610*/  LOP3.LUT R6, R40, 0xffff, RZ, 0xc0, !PT ;  /* 0x0000ffff28067812 */ /* 0x000fe400078ec0ff */
[----:B------:R-:W-:Y:S02]  /*28620*/  LOP3.LUT R2, R36, 0xffff, RZ, 0xc0, !PT ;  /* 0x0000ffff24027812 */ /* 0x000fe400078ec0ff */
[----:B------:R-:W-:Y:S02]  /*28630*/  PRMT R11, R8, 0x3340, R7 ;  /* 0x00003340080b7816 */ /* 0x000fe40000000007 */
[----:B------:R-:W-:Y:S02]  /*28640*/  LOP3.LUT R8, R34, 0xffff, RZ, 0xc0, !PT ;  /* 0x0000ffff22087812 */ /* 0x000fe400078ec0ff */
[----:B------:R-:W-:-:S02]  /*28650*/  LOP3.LUT R7, R32, 0xffff, RZ, 0xc0, !PT ;  /* 0x0000ffff20077812 */ /* 0x000fc400078ec0ff */
[----:B------:R-:W-:Y:S02]  /*28660*/  PRMT R10, R6, 0x3340, R2 ;  /* 0x00003340060a7816 */ /* 0x000fe40000000002 */
[----:B------:R-:W-:Y:S02]  /*28670*/  LOP3.LUT R6, R4, 0xffff, RZ, 0xc0, !PT ;  /* 0x0000ffff04067812 */ /* 0x000fe400078ec0ff */
[----:B------:R-:W-:Y:S01]  /*28680*/  LOP3.LUT R2, R3, 0xffff, RZ, 0xc0, !PT ;  /* 0x0000ffff03027812 */ /* 0x000fe200078ec0ff */
[----:B------:R-:W3:Y:S04]  /*28690*/  LDL.LU R4, [R1+0x9a0] ;  /* 0x0009a00001047983 */ /* 0x000ee80000300800 */
[----:B------:R-:W3:Y:S01]  /*286a0*/  LDL.LU R3, [R1+0x974] ;  /* 0x0009740001037983 */ /* 0x000ee20000300800 */
[----:B------:R-:W-:-:S02]  /*286b0*/  PRMT R7, R8, 0x3340, R7 ;  /* 0x0000334008077816 */ /* 0x000fc40000000007 */
[----:B------:R-:W-:Y:S01]  /*286c0*/  PRMT R2, R6, 0x3340, R2 ;  /* 0x0000334006027816 */ /* 0x000fe20000000002 */
[----:B------:R-:W3:Y:S04]  /*286d0*/  LDL R34, [R1+0xab0] ;  /* 0x000ab00001227983 */ /* 0x000ee80000100800 */
[----:B------:R-:W3:Y:S01]  /*286e0*/  LDL R32, [R1+0xab4] ;  /* 0x000ab40001207983 */ /* 0x000ee20000100800 */
[----:B------:R-:W-:Y:S02]  /*286f0*/  PRMT R10, R11, 0x5410, R10 ;  /* 0x000054100b0a7816 */ /* 0x000fe4000000000a */
[----:B------:R-:W-:Y:S02]  /*28700*/  PRMT R11, R7, 0x5410, R2 ;  /* 0x00005410070b7816 */ /* 0x000fe40000000002 */
[----:B------:R-:W-:-:S02]  /*28710*/  PRMT R238, RZ, 0x7610, R238 ;  /* 0x00007610ffee7816 */ /* 0x000fc400000000ee */
[----:B------:R-:W-:Y:S02]  /*28720*/  PRMT R8, R17, 0x5410, R16 ;  /* 0x0000541011087816 */ /* 0x000fe40000000010 */
[----:B------:R-:W-:-:S05]  /*28730*/  PRMT R9, R15, 0x5410, R9 ;  /* 0x000054100f097816 */ /* 0x000fca0000000009 */
[----:B------:R0:W-:Y:S04]  /*28740*/  STS.128 [R122+UR58], R8 ;  /* 0x000000087a007988 */ /* 0x0001e80008000c3a */
[----:B0-----:R-:W3:Y:S04]  /*28750*/  LDL R11, [R1+0x9f0] ;  /* 0x0009f000010b7983 */ /* 0x001ee80000100800 */
[----:B------:R-:W3:Y:S04]  /*28760*/  LDL R10, [R1+0x9f4] ;  /* 0x0009f400010a7983 */ /* 0x000ee80000100800 */
[----:B------:R-:W3:Y:S04]  /*28770*/  LDL R9, [R1+0x9b0] ;  /* 0x0009b00001097983 */ /* 0x000ee80000100800 */
[----:B------:R-:W3:Y:S01]  /*28780*/  LDL R8, [R1+0x9b4] ;  /* 0x0009b40001087983 */ /* 0x000ee20000100800 */
[----:B----4-:R-:W-:-:S03]  /*28790*/  @!P0 IMAD.MOV.U32 R7, RZ, RZ, R31 ;  /* 0x000000ffff078224 */ /* 0x010fc600078e001f */
[----:B------:R-:W4:Y:S01]  /*287a0*/  LDL R31, [R1+0xa70] ;  /* 0x000a7000011f7983 */ /* 0x000f220000100800 */
[----:B--2---:R-:W-:-:S03]  /*287b0*/  @!P0 IMAD.MOV.U32 R6, RZ, RZ, R29 ;  /* 0x000000ffff068224 */ /* 0x004fc600078e001d */
[----:B------:R-:W2:Y:S04]  /*287c0*/  LDL R29, [R1+0xa74] ;  /* 0x000a7400011d7983 */ /* 0x000ea80000100800 */
[----:B------:R3:W2:Y:S02]  /*287d0*/  @!P0 LDG.E.U8 R238, desc[UR56][R6.64] ;  /* 0x0000003806ee8981 */ /* 0x0006a4000c1e1100 */
[----:B---3--:R-:W-:Y:S02]  /*287e0*/  @!P0 IMAD.MOV.U32 R6, RZ, RZ, R27 ;  /* 0x000000ffff068224 */ /* 0x008fe400078e001b */
[----:B------:R-:W-:Y:S01]  /*287f0*/  @!P0 IMAD.MOV.U32 R7, RZ, RZ, R28 ;  /* 0x000000ffff078224 */ /* 0x000fe200078e001c */
[----:B------:R-:W3:Y:S04]  /*28800*/  LDL R27, [R1+0xa34] ;  /* 0x000a3400011b7983 */ /* 0x000ee80000100800 */
[----:B------:R-:W3:Y:S01]  /*28810*/  LDL R28, [R1+0xa30] ;  /* 0x000a3000011c7983 */ /* 0x000ee20000100800 */
[----:B------:R-:W-:Y:S01]  /*28820*/  PRMT R237, RZ, 0x7610, R237 ;  /* 0x00007610ffed7816 */ /* 0x000fe200000000ed */
[----:B------:R-:W-:-:S02]  /*28830*/  IMAD.MOV.U32 R148, RZ, RZ, R150 ;  /* 0x000000ffff947224 */ /* 0x000fc400078e0096 */
[----:B------:R-:W-:Y:S02]  /*28840*/  IMAD.MOV.U32 R150, RZ, RZ, R5 ;  /* 0x000000ffff967224 */ /* 0x000fe400078e0005 */
[----:B------:R-:W3:Y:S01]  /*28850*/  LDL.LU R5, [R1+0x970] ;  /* 0x0009700001057983 */ /* 0x000ee20000300800 */
[----:B------:R-:W-:-:S03]  /*28860*/  PRMT R236, RZ, 0x7610, R236 ;  /* 0x00007610ffec7816 */ /* 0x000fc600000000ec */
[----:B------:R0:W3:Y:S04]  /*28870*/  @!P0 LDG.E.U8 R237, desc[UR56][R6.64] ;  /* 0x0000003806ed8981 */ /* 0x0000e8000c1e1100 */
[----:B------:R-:W3:Y:S04]  /*28880*/  LDL.LU R42, [R1+0x934] ;  /* 0x00093400012a7983 */ /* 0x000ee80000300800 */
[----:B------:R-:W3:Y:S04]  /*28890*/  LDL.LU R36, [R1+0x930] ;  /* 0x0009300001247983 */ /* 0x000ee80000300800 */
[----:B------:R-:W3:Y:S01]  /*288a0*/  LDL.LU R40, [R1+0x8f0] ;  /* 0x0008f00001287983 */ /* 0x000ee20000300800 */
[----:B0-----:R-:W-:-:S02]  /*288b0*/  @!P0 IMAD.MOV.U32 R6, RZ, RZ, R32 ;  /* 0x000000ffff068224 */ /* 0x001fc400078e0020 */
[----:B------:R-:W-:-:S05]  /*288c0*/  @!P0 IMAD.MOV.U32 R7, RZ, RZ, R34 ;  /* 0x000000ffff078224 */ /* 0x000fca00078e0022 */
[----:B------:R4:W3:Y:S01]  /*288d0*/  @!P0 LDG.E.U8 R236, desc[UR56][R6.64] ;  /* 0x0000003806ec8981 */ /* 0x0008e2000c1e1100 */
[----:B------:R-:W-:Y:S02]  /*288e0*/  PRMT R235, RZ, 0x7610, R235 ;  /* 0x00007610ffeb7816 */ /* 0x000fe400000000eb */
[----:B------:R-:W-:Y:S02]  /*288f0*/  PRMT R234, RZ, 0x7610, R234 ;  /* 0x00007610ffea7816 */ /* 0x000fe400000000ea */
[----:B------:R-:W-:Y:S01]  /*28900*/  PRMT R233, RZ, 0x7610, R233 ;  /* 0x00007610ffe97816 */ /* 0x000fe200000000e9 */
[----:B----4-:R-:W-:Y:S02]  /*28910*/  @!P0 IMAD.MOV.U32 R7, RZ, RZ, R31 ;  /* 0x000000ffff078224 */ /* 0x010fe400078e001f */
[----:B------:R-:W4:Y:S04]  /*28920*/  LDL.LU R31, [R1+0x8f4] ;  /* 0x0008f400011f7983 */ /* 0x000f280000300800 */
[----:B------:R-:W4:Y:S04]  /*28930*/  LDL R41, [R1+0xfb4] ;  /* 0x000fb40001297983 */ /* 0x000f280000100800 */
[----:B------:R-:W4:Y:S01]  /*28940*/  LDL R34, [R1+0x13d0] ;  /* 0x0013d00001227983 */ /* 0x000f220000100800 */
[----:B--2---:R-:W-:-:S03]  /*28950*/  @!P0 IMAD.MOV.U32 R6, RZ, RZ, R29 ;  /* 0x000000ffff068224 */ /* 0x004fc600078e001d */
[----:B------:R-:W2:Y:S04]  /*28960*/  LDL R32, [R1+0x1394] ;  /* 0x0013940001207983 */ /* 0x000ea80000100800 */
[----:B------:R-:W2:Y:S04]  /*28970*/  LDL R29, [R1+0x1398] ;  /* 0x00139800011d7983 */ /* 0x000ea80000100800 */
[----:B------:R3:W2:Y:S02]  /*28980*/  @!P0 LDG.E.U8 R235, desc[UR56][R6.64] ;  /* 0x0000003806eb8981 */ /* 0x0006a4000c1e1100 */
[----:B---3--:R-:W-:-:S02]  /*28990*/  @!P0 IMAD.MOV.U32 R6, RZ, RZ, R27 ;  /* 0x000000ffff068224 */ /* 0x008fc400078e001b */
[----:B------:R-:W-:Y:S01]  /*289a0*/  @!P0 IMAD.MOV.U32 R7, RZ, RZ, R28 ;  /* 0x000000ffff078224 */ /* 0x000fe200078e001c */
[----:B------:R-:W3:Y:S04]  /*289b0*/  LDL R27, [R1+0x1358] ;  /* 0x00135800011b7983 */ /* 0x000ee80000100800 */
        /* <DEDUP_REMOVED lines=8> */
[----:B------:R-:W3:Y:S01]  /*28a40*/  LDL R9, [R1+0x12d4] ;  /* 0x0012d40001097983 */ /* 0x000ee20000100800 */
[----:B------:R-:W-:-:S03]  /*28a50*/  @!P0 IMAD.MOV.U32 R6, RZ, RZ, R8 ;  /* 0x000000ffff068224 */ /* 0x000fc600078e0008 */
[----:B------:R-:W3:Y:S01]  /*28a60*/  LDL R8, [R1+0x12d8] ;  /* 0x0012d80001087983 */ /* 0x000ee20000100800 */
[----:B------:R-:W-:Y:S02]  /*28a70*/  PRMT R232, RZ, 0x7610, R232 ;  /* 0x00007610ffe87816 */ /* 0x000fe400000000e8 */
[----:B------:R-:W-:-:S04]  /*28a80*/  PRMT R231, RZ, 0x7610, R231 ;  /* 0x00007610ffe77816 */ /* 0x000fc800000000e7 */
[----:B------:R0:W3:Y:S01]  /*28a90*/  @!P0 LDG.E.U8 R232, desc[UR56][R6.64] ;  /* 0x0000003806e88981 */ /* 0x0000e2000c1e1100 */
[----:B------:R-:W-:Y:S01]  /*28aa0*/  PRMT R230, RZ, 0x7610, R230 ;  /* 0x00007610ffe67816 */ /* 0x000fe200000000e6 */
[----:B0-----:R-:W-:Y:S02]  /*28ab0*/  @!P0 IMAD.MOV.U32 R6, RZ, RZ, R3 ;  /* 0x000000ffff068224 */ /* 0x001fe400078e0003 */
[----:B------:R-:W-:-:S05]  /*28ac0*/  @!P0 IMAD.MOV.U32 R7, RZ, RZ, R5 ;  /* 0x000000ffff078224 */ /* 0x000fca00078e0005 */
[----:B------:R0:W3:Y:S01]  /*28ad0*/  @!P0 LDG.E.U8 R231, desc[UR56][R6.64] ;  /* 0x0000003806e78981 */ /* 0x0000e2000c1e1100 */
[----:B------:R-:W-:Y:S01]  /*28ae0*/  PRMT R229, RZ, 0x7610, R229 ;  /* 0x00007610ffe57816 */ /* 0x000fe200000000e5 */
[----:B0-----:R-:W-:Y:S02]  /*28af0*/  @!P0 IMAD.MOV.U32 R6, RZ, RZ, R42 ;  /* 0x000000ffff068224 */ /* 0x001fe400078e002a */
[----:B------:R-:W-:-:S05]  /*28b00*/  @!P0 IMAD.MOV.U32 R7, RZ, RZ, R36 ;  /* 0x000000ffff078224 */ /* 0x000fca00078e0024 */
[----:B------:R0:W3:Y:S01]  /*28b10*/  @!P0 LDG.E.U8 R230, desc[UR56][R6.64] ;  /* 0x0000003806e68981 */ /* 0x0000e2000c1e1100 */
[----:B------:R-:W-:Y:S01]  /*28b20*/  PRMT R228, RZ, 0x7610, R228 ;  /* 0x00007610ffe47816 */ /* 0x000fe200000000e4 */
[----:B0-----:R-:W-:Y:S01]  /*28b30*/  @!P0 IMAD.MOV.U32 R7, RZ, RZ, R40 ;  /* 0x000000ffff078224 */ /* 0x001fe200078e0028 */
[----:B------:R-:W-:Y:S02]  /*28b40*/  PRMT R227, RZ, 0x7610, R227 ;  /* 0x00007610ffe37816 */ /* 0x000fe400000000e3 */
[----:B------:R-:W-:Y:S01]  /*28b50*/  PRMT R226, RZ, 0x7610, R226 ;  /* 0x00007610ffe27816 */ /* 0x000fe200000000e2 */
[----:B------:R0:W-:Y:S04]  /*28b60*/  STL [R1+0x1910], R3 ;  /* 0x0019100301007387 */ /* 0x0001e80000100800 */
[----:B0-----:R-:W3:Y:S01]  /*28b70*/  LDL.LU R3, [R1+0x9a8] ;  /* 0x0009a80001037983 */ /* 0x001ee20000300800 */
[----:B------:R-:W-:Y:S01]  /*28b80*/  PRMT R225, RZ, 0x7610, R225 ;  /* 0x00007610ffe17816 */ /* 0x000fe200000000e1 */
[----:B----4-:R-:W-:-:S05]  /*28b90*/  @!P0 IMAD.MOV.U32 R6, RZ, RZ, R31 ;  /* 0x000000ffff068224 */ /* 0x010fca00078e001f */
[----:B------:R0:W4:Y:S02]  /*28ba0*/  @!P0 LDG.E.U8 R229, desc[UR56][R6.64] ;  /* 0x0000003806e58981 */ /* 0x000124000c1e1100 */
[----:B0-----:R-:W-:Y:S02]  /*28bb0*/  @!P0 IMAD.MOV.U32 R6, RZ, RZ, R34 ;  /* 0x000000ffff068224 */ /* 0x001fe400078e0022 */
[----:B------:R-:W-:Y:S01]  /*28bc0*/  @!P0 IMAD.MOV.U32 R7, RZ, RZ, R41 ;  /* 0x000000ffff078224 */ /* 0x000fe200078e0029 */
[----:B------:R-:W4:Y:S04]  /*28bd0*/  LDL R34, [R1+0x1258] ;  /* 0x0012580001227983 */ /* 0x000f280000100800 */
[----:B------:R-:W4:Y:S04]  /*28be0*/  LDL R41, [R1+0x1254] ;  /* 0x0012540001297983 */ /* 0x000f280000100800 */
[----:B------:R2:W4:Y:S02]  /*28bf0*/  @!P0 LDG.E.U8 R228, desc[UR56][R6.64] ;  /* 0x0000003806e48981 */ /* 0x000524000c1e1100 */
[----:B--2---:R-:W-:-:S02]  /*28c00*/  @!P0 IMAD.MOV.U32 R6, RZ, RZ, R29 ;  /* 0x000000ffff068224 */ /* 0x004fc400078e001d */
[----:B------:R-:W-:Y:S01]  /*28c10*/  @!P0 IMAD.MOV.U32 R7, RZ, RZ, R32 ;  /* 0x000000ffff078224 */ /* 0x000fe200078e0020 */
        /* <DEDUP_REMOVED lines=9> */
[----:B------:R-:W4:Y:S01]  /*28cb0*/  LDL R11, [R1+0x1294] ;  /* 0x00129400010b7983 */ /* 0x000f220000100800 */
[----:B------:R-:W-:-:S03]  /*28cc0*/  @!P0 IMAD.MOV.U32 R6, RZ, RZ, R10 ;  /* 0x000000ffff068224 */ /* 0x000fc600078e000a */
[----:B------:R-:W2:Y:S04]  /*28cd0*/  LDL R10, [R1+0x1298] ;  /* 0x00129800010a7983 */ /* 0x000ea80000100800 */
[----:B------:R0:W3:Y:S02]  /*28ce0*/  @!P0 LDG.E.U8 R225, desc[UR56][R6.64] ;  /* 0x0000003806e18981 */ /* 0x0000e4000c1e1100 */
[----:B0-----:R-:W-:Y:S02]  /*28cf0*/  @!P0 IMAD.MOV.U32 R7, RZ, RZ, R9 ;  /* 0x000000ffff078224 */ /* 0x001fe400078e0009 */
[----:B------:R-:W3:Y:S01]  /*28d00*/  LDL R9, [R1+0x1194] ;  /* 0x0011940001097983 */ /* 0x000ee20000100800 */
[----:B------:R-:W-:-:S03]  /*28d10*/  @!P0 IMAD.MOV.U32 R6, RZ, RZ, R8 ;  /* 0x000000ffff068224 */ /* 0x000fc600078e0008 */
[----:B------:R-:W3:Y:S01]  /*28d20*/  LDL R8, [R1+0x1198] ;  /* 0x0011980001087983 */ /* 0x000ee20000100800 */
[----:B------:R-:W-:-:S06]  /*28d30*/  PRMT R224, RZ, 0x7610, R224 ;  /* 0x00007610ffe07816 */ /* 0x000fcc00000000e0 */
[----:B------:R4:W3:Y:S01]  /*28d40*/  @!P0 LDG.E.U8 R224, desc[UR56][R6.64] ;  /* 0x0000003806e08981 */ /* 0x0008e2000c1e1100 */
[----:B------:R-:W-:Y:S02]  /*28d50*/  PRMT R223, RZ, 0x7610, R223 ;  /* 0x00007610ffdf7816 */ /* 0x000fe400000000df */
[----:B------:R-:W-:Y:S02]  /*28d60*/  PRMT R222, RZ, 0x7610, R222 ;  /* 0x00007610ffde7816 */ /* 0x000fe400000000de */
[----:B------:R-:W-:Y:S02]  /*28d70*/  PRMT R221, RZ, 0x7610, R221 ;  /* 0x00007610ffdd7816 */ /* 0x000fe400000000dd */
[----:B------:R-:W-:Y:S01]  /*28d80*/  PRMT R220, RZ, 0x7610, R220 ;  /* 0x00007610ffdc7816 */ /* 0x000fe200000000dc */
[----:B----4-:R-:W-:Y:S02]  /*28d90*/  @!P0 IMAD.MOV.U32 R7, RZ, RZ, R11 ;  /* 0x000000ffff078224 */ /* 0x010fe400078e000b */
[----:B------:R-:W4:Y:S01]  /*28da0*/  LDL R11, [R1+0x1154] ;  /* 0x00115400010b7983 */ /* 0x000f220000100800 */
[----:B--2---:R-:W-:-:S03]  /*28db0*/  @!P0 IMAD.MOV.U32 R6, RZ, RZ, R10 ;  /* 0x000000ffff068224 */ /* 0x004fc600078e000a */
[----:B------:R-:W2:Y:S04]  /*28dc0*/  LDL R10, [R1+0x1158] ;  /* 0x00115800010a7983 */ /* 0x000ea80000100800 */
[----:B------:R0:W2:Y:S02]  /*28dd0*/  @!P0 LDG.E.U8 R223, desc[UR56][R6.64] ;  /* 0x0000003806df8981 */ /* 0x0000a4000c1e1100 */
[----:B0-----:R-:W-:Y:S02]  /*28de0*/  @!P0 IMAD.MOV.U32 R6, RZ, RZ, R34 ;  /* 0x000000ffff068224 */ /* 0x001fe400078e0022 */
[----:B------:R-:W-:Y:S01]  /*28df0*/  @!P0 IMAD.MOV.U32 R7, RZ, RZ, R41 ;  /* 0x000000ffff078224 */ /* 0x000fe200078e0029 */
[----:B------:R-:W2:Y:S04]  /*28e00*/  LDL R34, [R1+0x1118] ;  /* 0x0011180001227983 */ /* 0x000ea80000100800 */
[----:B------:R-:W2:Y:S04]  /*28e10*/  LDL R41, [R1+0x1114] ;  /* 0x0011140001297983 */ /* 0x000ea80000100800 */
[----:B------:R0:W2:Y:S02]  /*28e20*/  @!P0 LDG.E.U8 R222, desc[UR56][R6.64] ;  /* 0x0000003806de8981 */ /* 0x0000a4000c1e1100 */
[----:B0-----:R-:W-:-:S02]  /*28e30*/  @!P0 IMAD.MOV.U32 R6, RZ, RZ, R29 ;  /* 0x000000ffff068224 */ /* 0x001fc400078e001d */
[----:B------:R-:W-:Y:S01]  /*28e40*/  @!P0 IMAD.MOV.U32 R7, RZ, RZ, R32 ;  /* 0x000000ffff078224 */ /* 0x000fe200078e0020 */
[----:B------:R-:W2:Y:S04]  /*28e50*/  LDL R29, [R1+0x1098] ;  /* 0x00109800011d7983 */ /* 0x000ea80000100800 */
[----:B------:R-:W2:Y:S04]  /*28e60*/  LDL R32, [R1+0x1094] ;  /* 0x0010940001207983 */ /* 0x000ea80000100800 */
[----:B------:R3:W2:Y:S02]  /*28e70*/  @!P0 LDG.E.U8 R221, desc[UR56][R6.64] ;  /* 0x0000003806dd8981 */ /* 0x0006a4000c1e1100 */
[----:B---3--:R-:W-:-:S02]  /*28e80*/  @!P0 IMAD.MOV.U32 R6, RZ, RZ, R27 ;  /* 0x000000ffff068224 */ /* 0x008fc400078e001b */
[----:B------:R-:W-:Y:S01]  /*28e90*/  @!P0 IMAD.MOV.U32 R7, RZ, RZ, R28 ;  /* 0x000000ffff078224 */ /* 0x000fe200078e001c */
[----:B------:R-:W-:Y:S01]  /*28ea0*/  PRMT R219, RZ, 0x7610, R219 ;  /* 0x00007610ffdb7816 */ /* 0x000fe200000000db */
[----:B------:R-:W3:Y:S04]  /*28eb0*/  LDL R28, [R1+0x1054] ;  /* 0x00105400011c7983 */ /* 0x000ee80000100800 */
[----:B------:R0:W3:Y:S04]  /*28ec0*/  @!P0 LDG.E.U8 R220, desc[UR56][R6.64] ;  /* 0x0000003806dc8981 */ /* 0x0000e8000c1e1100 */
[----:B------:R-:W3:Y:S01]  /*28ed0*/  LDL R27, [R1+0x1058] ;  /* 0x00105800011b7983 */ /* 0x000ee20000100800 */
[----:B0-----:R-:W-:-:S03]  /*28ee0*/  @!P0 IMAD.MOV.U32 R7, RZ, RZ, R9 ;  /* 0x000000ffff078224 */ /* 0x001fc600078e0009 */
[----:B------:R-:W3:Y:S01]  /*28ef0*/  LDL R9, [R1+0x10d4] ;  /* 0x0010d40001097983 */ /* 0x000ee20000100800 */
[----:B------:R-:W-:-:S03]  /*28f00*/  @!P0 IMAD.MOV.U32 R6, RZ, RZ, R8 ;  /* 0x000000ffff068224 */ /* 0x000fc600078e0008 */
[----:B------:R-:W3:Y:S04]  /*28f10*/  LDL R8, [R1+0x10d8] ;  /* 0x0010d80001087983 */ /* 0x000ee80000100800 */
[----:B------:R4:W3:Y:S01]  /*28f20*/  @!P0 LDG.E.U8 R219, desc[UR56][R6.64] ;  /* 0x0000003806db8981 */ /* 0x0008e2000c1e1100 */
        /* <DEDUP_REMOVED lines=9> */
[----:B------:R-:W-:Y:S02]  /*28fc0*/  PRMT R216, RZ, 0x7610, R216 ;  /* 0x00007610ffd87816 */ /* 0x000fe400000000d8 */
[----:B------:R-:W-:-:S02]  /*28fd0*/  PRMT R215, RZ, 0x7610, R215 ;  /* 0x00007610ffd77816 */ /* 0x000fc400000000d7 */
[----:B------:R-:W-:Y:S01]  /*28fe0*/  PRMT R214, RZ, 0x7610, R214 ;  /* 0x00007610ffd67816 */ /* 0x000fe200000000d6 */
[----:B------:R-:W2:Y:S04]  /*28ff0*/  LDL R34, [R1+0xc68] ;  /* 0x000c680001227983 */ /* 0x000ea80000100800 */
[----:B------:R3:W2:Y:S02]  /*29000*/  @!P0 LDG.E.U8 R217, desc[UR56][R6.64] ;  /* 0x0000003806d98981 */ /* 0x0006a4000c1e1100 */
[----:B---3--:R-:W-:Y:S02]  /*29010*/  @!P0 IMAD.MOV.U32 R7, RZ, RZ, R9 ;  /* 0x000000ffff078224 */ /* 0x008fe400078e0009 */
[----:B------:R-:W3:Y:S01]  /*29020*/  LDL R9, [R1+0xfd4] ;  /* 0x000fd40001097983 */ /* 0x000ee20000100800 */
[----:B------:R-:W-:-:S03]  /*29030*/  @!P0 IMAD.MOV.U32 R6, RZ, RZ, R8 ;  /* 0x000000ffff068224 */ /* 0x000fc600078e0008 */
[----:B------:R-:W3:Y:S04]  /*29040*/  LDL R8, [R1+0xfd8] ;  /* 0x000fd80001087983 */ /* 0x000ee80000100800 */
[----:B------:R0:W3:Y:S02]  /*29050*/  @!P0 LDG.E.U8 R216, desc[UR56][R6.64] ;  /* 0x0000003806d88981 */ /* 0x0000e4000c1e1100 */
[----:B0-----:R-:W-:Y:S02]  /*29060*/  @!P0 IMAD.MOV.U32 R6, RZ, RZ, R29 ;  /* 0x000000ffff068224 */ /* 0x001fe400078e001d */
[----:B------:R-:W-:Y:S01]  /*29070*/  @!P0 IMAD.MOV.U32 R7, RZ, RZ, R32 ;  /* 0x000000ffff078224 */ /* 0x000fe200078e0020 */
[----:B------:R-:W3:Y:S04]  /*29080*/  LDL R29, [R1+0xbe8] ;  /* 0x000be800011d7983 */ /* 0x000ee80000100800 */
[----:B------:R-:W3:Y:S04]  /*29090*/  LDL R32, [R1+0xc6c] ;  /* 0x000c6c0001207983 */ /* 0x000ee80000100800 */
[----:B------:R0:W3:Y:S02]  /*290a0*/  @!P0 LDG.E.U8 R215, desc[UR56][R6.64] ;  /* 0x0000003806d78981 */ /* 0x0000e4000c1e1100 */
[----:B0-----:R-:W-:-:S02]  /*290b0*/  @!P0 IMAD.MOV.U32 R6, RZ, RZ, R27 ;  /* 0x000000ffff068224 */ /* 0x001fc400078e001b */
[----:B------:R-:W-:Y:S02]  /*290c0*/  @!P0 IMAD.MOV.U32 R7, RZ, RZ, R28 ;  /* 0x000000ffff078224 */ /* 0x000fe400078e001c */
[----:B------:R-:W-:Y:S01]  /*290d0*/  IMAD.MOV.U32 R147, RZ, RZ, R149 ;  /* 0x000000ffff937224 */ /* 0x000fe200078e0095 */
[----:B------:R-:W3:Y:S04]  /*290e0*/  LDL R28, [R1+0xbec] ;  /* 0x000bec00011c7983 */ /* 0x000ee80000100800 */
[----:B------:R4:W3:Y:S01]  /*290f0*/  @!P0 LDG.E.U8 R214, desc[UR56][R6.64] ;  /* 0x0000003806d68981 */ /* 0x0008e2000c1e1100 */
[----:B------:R-:W-:Y:S01]  /*29100*/  PRMT R213, RZ, 0x7610, R213 ;  /* 0x00007610ffd57816 */ /* 0x000fe200000000d5 */
[----:B------:R-:W-:Y:S02]  /*29110*/  IMAD.MOV.U32 R149, RZ, RZ, R13 ;  /* 0x000000ffff957224 */ /* 0x000fe400078e000d */
        /* <DEDUP_REMOVED lines=8> */
[----:B------:R-:W3:Y:S01]  /*291a0*/  LDL R9, [R1+0xb68] ;  /* 0x000b680001097983 */ /* 0x000ee20000100800 */
[----:B------:R-:W-:-:S03]  /*291b0*/  @!P0 IMAD.MOV.U32 R6, RZ, RZ, R8 ;  /* 0x000000ffff068224 */ /* 0x000fc600078e0008 */
[----:B------:R-:W3:Y:S01]  /*291c0*/  LDL R8, [R1+0xb6c] ;  /* 0x000b6c0001087983 */ /* 0x000ee20000100800 */
[----:B------:R-:W-:Y:S02]  /*291d0*/  PRMT R212, RZ, 0x7610, R212 ;  /* 0x00007610ffd47816 */ /* 0x000fe400000000d4 */
[----:B------:R-:W-:-:S04]  /*291e0*/  PRMT R211, RZ, 0x7610, R211 ;  /* 0x00007610ffd37816 */ /* 0x000fc800000000d3 */
[----:B------:R0:W3:Y:S02]  /*291f0*/  @!P0 LDG.E.U8 R212, desc[UR56][R6.64] ;  /* 0x0000003806d48981 */ /* 0x0000e4000c1e1100 */
[----:B0-----:R-:W-:Y:S02]  /*29200*/  @!P0 IMAD.MOV.U32 R6, RZ, RZ, R32 ;  /* 0x000000ffff068224 */ /* 0x001fe400078e0020 */
[----:B------:R-:W-:-:S05]  /*29210*/  @!P0 IMAD.MOV.U32 R7, RZ, RZ, R34 ;  /* 0x000000ffff078224 */ /* 0x000fca00078e0022 */
[----:B------:R4:W3:Y:S01]  /*29220*/  @!P0 LDG.E.U8 R211, desc[UR56][R6.64] ;  /* 0x0000003806d38981 */ /* 0x0008e2000c1e1100 */
        /* <DEDUP_REMOVED lines=10> */
[----:B------:R-:W-:Y:S01]  /*292d0*/  PRMT R207, RZ, 0x7610, R207 ;  /* 0x00007610ffcf7816 */ /* 0x000fe200000000cf */
[----:B------:R-:W2:Y:S04]  /*292e0*/  LDL R28, [R1+0xaa8] ;  /* 0x000aa800011c7983 */ /* 0x000ea80000100800 */
[----:B------:R0:W2:Y:S04]  /*292f0*/  @!P0 LDG.E.U8 R209, desc[UR56][R6.64] ;  /* 0x0000003806d18981 */ /* 0x0000a8000c1e1100 */
[----:B------:R-:W2:Y:S01]  /*29300*/  LDL R29, [R1+0xa68] ;  /* 0x000a6800011d7983 */ /* 0x000ea20000100800 */
[----:B0-----:R-:W-:-:S02]  /*29310*/  @!P0 IMAD.MOV.U32 R6, RZ, RZ, R13 ;  /* 0x000000ffff068224 */ /* 0x001fc400078e000d */
[----:B------:R-:W-:Y:S01]  /*29320*/  @!P0 IMAD.MOV.U32 R7, RZ, RZ, R27 ;  /* 0x000000ffff078224 */ /* 0x000fe200078e001b */
[----:B------:R-:W2:Y:S04]  /*29330*/  LDL R13, [R1+0xaac] ;  /* 0x000aac00010d7983 */ /* 0x000ea80000100800 */
[----:B------:R-:W2:Y:S04]  /*29340*/  LDL R27, [R1+0xa28] ;  /* 0x000a2800011b7983 */ /* 0x000ea80000100800 */
[----:B------:R3:W2:Y:S02]  /*29350*/  @!P0 LDG.E.U8 R208, desc[UR56][R6.64] ;  /* 0x0000003806d08981 */ /* 0x0006a4000c1e1100 */
[----:B---3--:R-:W-:-:S02]  /*29360*/  @!P0 IMAD.MOV.U32 R7, RZ, RZ, R9 ;  /* 0x000000ffff078224 */ /* 0x008fc400078e0009 */
[----:B------:R-:W3:Y:S01]  /*29370*/  LDL R9, [R1+0xae8] ;  /* 0x000ae80001097983 */ /* 0x000ee20000100800 */
[----:B------:R-:W-:-:S03]  /*29380*/  @!P0 IMAD.MOV.U32 R6, RZ, RZ, R8 ;  /* 0x000000ffff068224 */ /* 0x000fc600078e0008 */
[----:B------:R-:W3:Y:S04]  /*29390*/  LDL R8, [R1+0xaec] ;  /* 0x000aec0001087983 */ /* 0x000ee80000100800 */
[----:B------:R4:W3:Y:S01]  /*293a0*/  @!P0 LDG.E.U8 R207, desc[UR56][R6.64] ;  /* 0x0000003806cf8981 */ /* 0x0008e2000c1e1100 */
[----:B------:R-:W-:Y:S01]  /*293b0*/  PRMT R206, RZ, 0x7610, R206 ;  /* 0x00007610ffce7816 */ /* 0x000fe200000000ce */
[----:B----4-:R-:W-:Y:S02]  /*293c0*/  @!P0 IMAD.MOV.U32 R7, RZ, RZ, R11 ;  /* 0x000000ffff078224 */ /* 0x010fe400078e000b */
        /* <DEDUP_REMOVED lines=12> */
[----:B------:R-:W-:Y:S02]  /*29490*/  @!P0 IMAD.MOV.U32 R7, RZ, RZ, R28 ;  /* 0x000000ffff078224 */ /* 0x000fe400078e001c */
[----:B------:R-:W3:Y:S04]  /*294a0*/  LDL.LU R28, [R1+0x96c] ;  /* 0x00096c00011c7983 */ /* 0x000ee80000300800 */
[----:B------:R0:W3:Y:S04]  /*294b0*/  @!P0 LDG.E.U8 R204, desc[UR56][R6.64] ;  /* 0x0000003806cc8981 */ /* 0x0000e8000c1e1100 */
[----:B------:R-:W3:Y:S01]  /*294c0*/  LDL.LU R13, [R1+0x968] ;  /* 0x00096800010d7983 */ /* 0x000ee20000300800 */
[----:B------:R-:W-:Y:S01]  /*294d0*/  PRMT R203, RZ, 0x7610, R203 ;  /* 0x00007610ffcb7816 */ /* 0x000fe200000000cb */
[----:B0-----:R-:W-:Y:S01]  /*294e0*/  @!P0 IMAD.MOV.U32 R7, RZ, RZ, R29 ;  /* 0x000000ffff078224 */ /* 0x001fe200078e001d */
[----:B------:R-:W-:Y:S01]  /*294f0*/  PRMT R202, RZ, 0x7610, R202 ;  /* 0x00007610ffca7816 */ /* 0x000fe200000000ca */
[----:B----4-:R-:W-:-:S02]  /*29500*/  @!P0 IMAD.MOV.U32 R6, RZ, RZ, R11 ;  /* 0x000000ffff068224 */ /* 0x010fc400078e000b */
[----:B------:R-:W4:Y:S04]  /*29510*/  LDL R11, [R1+0x9ac] ;  /* 0x0009ac00010b7983 */ /* 0x000f280000100800 */
[----:B------:R-:W4:Y:S04]  /*29520*/  LDL.LU R34, [R1+0x928] ;  /* 0x0009280001227983 */ /* 0x000f280000300800 */
[----:B------:R-:W4:Y:S04]  /*29530*/  LDL.LU R29, [R1+0x8ec] ;  /* 0x0008ec00011d7983 */ /* 0x000f280000300800 */
[----:B------:R-:W4:Y:S04]  /*29540*/  LDL R41, [R1+0x92c] ;  /* 0x00092c0001297983 */ /* 0x000f280000100800 */
[----:B------:R-:W4:Y:S04]  /*29550*/  LDL R32, [R1+0x8e8] ;  /* 0x0008e80001207983 */ /* 0x000f280000100800 */
[----:B------:R2:W4:Y:S01]  /*29560*/  @!P0 LDG.E.U8 R203, desc[UR56][R6.64] ;  /* 0x0000003806cb8981 */ /* 0x000522000c1e1100 */
[----:B------:R-:W-:-:S02]  /*29570*/  PRMT R201, RZ, 0x7610, R201 ;  /* 0x00007610ffc97816 */ /* 0x000fc400000000c9 */
[----:B------:R-:W-:Y:S02]  /*29580*/  PRMT R200, RZ, 0x7610, R200 ;  /* 0x00007610ffc87816 */ /* 0x000fe400000000c8 */
[----:B------:R-:W-:Y:S02]  /*29590*/  PRMT R199, RZ, 0x7610, R199 ;  /* 0x00007610ffc77816 */ /* 0x000fe400000000c7 */
[----:B------:R-:W-:Y:S02]  /*295a0*/  PRMT R198, RZ, 0x7610, R198 ;  /* 0x00007610ffc67816 */ /* 0x000fe400000000c6 */
[----:B------:R-:W-:Y:S01]  /*295b0*/  PRMT R197, RZ, 0x7610, R197 ;  /* 0x00007610ffc57816 */ /* 0x000fe200000000c5 */
[----:B------:R-:W4:Y:S01]  /*295c0*/  LDL R44, [R1+0x134c] ;  /* 0x00134c00012c7983 */ /* 0x000f220000100800 */
[----:B--2---:R-:W-:Y:S02]  /*295d0*/  @!P0 IMAD.MOV.U32 R6, RZ, RZ, R10 ;  /* 0x000000ffff068224 */ /* 0x004fe400078e000a */
        /* <DEDUP_REMOVED lines=8> */
[----:B------:R0:W3:Y:S02]  /*29660*/  @!P0 LDG.E.U8 R201, desc[UR56][R6.64] ;  /* 0x0000003806c98981 */ /* 0x0000e4000c1e1100 */
[----:B0-----:R-:W-:Y:S01]  /*29670*/  @!P0 IMAD.MOV.U32 R7, RZ, RZ, R3 ;  /* 0x000000ffff078224 */ /* 0x001fe200078e0003 */
[----:B------:R-:W-:Y:S01]  /*29680*/  PRMT R196, RZ, 0x7610, R196 ;  /* 0x00007610ffc47816 */ /* 0x000fe200000000c4 */
[----:B----4-:R-:W-:Y:S02]  /*29690*/  @!P0 IMAD.MOV.U32 R6, RZ, RZ, R11 ;  /* 0x000000ffff068224 */ /* 0x010fe400078e000b */
[----:B------:R-:W4:Y:S04]  /*296a0*/  LDL R11, [R1+0x1350] ;  /* 0x00135000010b7983 */ /* 0x000f280000100800 */
[----:B------:R0:W4:Y:S02]  /*296b0*/  @!P0 LDG.E.U8 R200, desc[UR56][R6.64] ;  /* 0x0000003806c88981 */ /* 0x000124000c1e1100 */
[----:B0-----:R-:W-:-:S02]  /*296c0*/  @!P0 IMAD.MOV.U32 R6, RZ, RZ, R28 ;  /* 0x000000ffff068224 */ /* 0x001fc400078e001c */
[----:B------:R-:W-:-:S05]  /*296d0*/  @!P0 IMAD.MOV.U32 R7, RZ, RZ, R13 ;  /* 0x000000ffff078224 */ /* 0x000fca00078e000d */
[----:B------:R0:W4:Y:S02]  /*296e0*/  @!P0 LDG.E.U8 R199, desc[UR56][R6.64] ;  /* 0x0000003806c78981 */ /* 0x000124000c1e1100 */
[----:B0-----:R-:W-:Y:S02]  /*296f0*/  @!P0 IMAD.MOV.U32 R6, RZ, RZ, R41 ;  /* 0x000000ffff068224 */ /* 0x001fe400078e0029 */
[----:B------:R-:W-:-:S05]  /*29700*/  @!P0 IMAD.MOV.U32 R7, RZ, RZ, R34 ;  /* 0x000000ffff078224 */ /* 0x000fca00078e0022 */
[----:B------:R0:W4:Y:S04]  /*29710*/  @!P0 LDG.E.U8 R198, desc[UR56][R6.64] ;  /* 0x0000003806c68981 */ /* 0x000128000c1e1100 */
[----:B------:R1:W-:Y:S04]  /*29720*/  STL [R1+0x1914], R3 ;  /* 0x0019140301007387 */ /* 0x0003e80000100800 */
[----:B------:R-:W4:Y:S01]  /*29730*/  LDL R41, [R1+0x12cc] ;  /* 0x0012cc0001297983 */ /* 0x000f220000100800 */
[----:B0-----:R-:W-:Y:S02]  /*29740*/  @!P0 IMAD.MOV.U32 R6, RZ, RZ, R29 ;  /* 0x000000ffff068224 */ /* 0x001fe400078e001d */
[----:B------:R-:W-:Y:S01]  /*29750*/  @!P0 IMAD.MOV.U32 R7, RZ, RZ, R32 ;  /* 0x000000ffff078224 */ /* 0x000fe200078e0020 */
[----:B-1----:R-:W4:Y:S04]  /*29760*/  LDL R3, [R1+0x1250] ;  /* 0x0012500001037983 */ /* 0x002f280000100800 */
        /* <DEDUP_REMOVED lines=8> */
[----:B------:R-:W3:Y:S01]  /*297f0*/  LDL R9, [R1+0x128c] ;  /* 0x00128c0001097983 */ /* 0x000ee20000100800 */
[----:B------:R-:W-:-:S03]  /*29800*/  @!P0 IMAD.MOV.U32 R6, RZ, RZ, R8 ;  /* 0x000000ffff068224 */ /* 0x000fc600078e0008 */
[----:B------:R-:W3:Y:S01]  /*29810*/  LDL R8, [R1+0x1290] ;  /* 0x0012900001087983 */ /* 0x000ee20000100800 */
[----:B------:R-:W-:-:S06]  /*29820*/  PRMT R195, RZ, 0x7610, R195 ;  /* 0x00007610ffc37816 */ /* 0x000fcc00000000c3 */
[----:B------:R0:W3:Y:S01]  /*29830*/  @!P0 LDG.E.U8 R195, desc[UR56][R6.64] ;  /* 0x0000003806c38981 */ /* 0x0000e2000c1e1100 */
[----:B------:R-:W-:Y:S02]  /*29840*/  PRMT R194, RZ, 0x7610, R194 ;  /* 0x00007610ffc27816 */ /* 0x000fe400000000c2 */
[----:B------:R-:W-:Y:S01]  /*29850*/  PRMT R193, RZ, 0x7610, R193 ;  /* 0x00007610ffc17816 */ /* 0x000fe200000000c1 */
[----:B0-----:R-:W-:Y:S01]  /*29860*/  @!P0 IMAD.MOV.U32 R7, RZ, RZ, R44 ;  /* 0x000000ffff078224 */ /* 0x001fe200078e002c */
[----:B------:R-:W-:Y:S02]  /*29870*/  PRMT R192, RZ, 0x7610, R192 ;  /* 0x00007610ffc07816 */ /* 0x000fe400000000c0 */
[----:B------:R-:W-:Y:S01]  /*29880*/  PRMT R191, RZ, 0x7610, R191 ;  /* 0x00007610ffbf7816 */ /* 0x000fe200000000bf */
[----:B----4-:R-:W-:Y:S02]  /*29890*/  @!P0 IMAD.MOV.U32 R6, RZ, RZ, R11 ;  /* 0x000000ffff068224 */ /* 0x010fe400078e000b */
[----:B------:R-:W4:Y:S04]  /*298a0*/  LDL R11, [R1+0x124c] ;  /* 0x00124c00010b7983 */ /* 0x000f280000100800 */
[----:B------:R2:W4:Y:S02]  /*298b0*/  @!P0 LDG.E.U8 R194, desc[UR56][R6.64] ;  /* 0x0000003806c28981 */ /* 0x000524000c1e1100 */
[----:B--2---:R-:W-:-:S02]  /*298c0*/  @!P0 IMAD.MOV.U32 R6, RZ, RZ, R10 ;  /* 0x000000ffff068224 */ /* 0x004fc400078e000a */
[----:B------:R-:W-:Y:S01]  /*298d0*/  @!P0 IMAD.MOV.U32 R7, RZ, RZ, R27 ;  /* 0x000000ffff078224 */ /* 0x000fe200078e001b */
[----:B------:R-:W2:Y:S04]  /*298e0*/  LDL R10, [R1+0x1210] ;  /* 0x00121000010a7983 */ /* 0x000ea80000100800 */
[----:B------:R-:W2:Y:S04]  /*298f0*/  LDL R27, [R1+0x120c] ;  /* 0x00120c00011b7983 */ /* 0x000ea80000100800 */
[----:B------:R0:W2:Y:S02]  /*29900*/  @!P0 LDG.E.U8 R193, desc[UR56][R6.64] ;  /* 0x0000003806c18981 */ /* 0x0000a4000c1e1100 */
[----:B0-----:R-:W-:-:S02]  /*29910*/  @!P0 IMAD.MOV.U32 R6, RZ, RZ, R32 ;  /* 0x000000ffff068224 */ /* 0x001fc400078e0020 */
[----:B------:R-:W-:Y:S01]  /*29920*/  @!P0 IMAD.MOV.U32 R7, RZ, RZ, R41 ;  /* 0x000000ffff078224 */ /* 0x000fe200078e0029 */
[----:B------:R-:W-:Y:S01]  /*29930*/  PRMT R190, RZ, 0x7610, R190 ;  /* 0x00007610ffbe7816 */ /* 0x000fe200000000be */
[----:B------:R-:W2:Y:S04]  /*29940*/  LDL R41, [R1+0x114c] ;  /* 0x00114c0001297983 */ /* 0x000ea80000100800 */
[----:B------:R3:W2:Y:S04]  /*29950*/  @!P0 LDG.E.U8 R192, desc[UR56][R6.64] ;  /* 0x0000003806c08981 */ /* 0x0006a8000c1e1100 */
[----:B------:R-:W2:Y:S01]  /*29960*/  LDL R32, [R1+0x1150] ;  /* 0x0011500001207983 */ /* 0x000ea20000100800 */
[----:B---3--:R-:W-:-:S03]  /*29970*/  @!P0 IMAD.MOV.U32 R7, RZ, RZ, R9 ;  /* 0x000000ffff078224 */ /* 0x008fc600078e0009 */
[----:B------:R-:W3:Y:S01]  /*29980*/  LDL R9, [R1+0x11cc] ;  /* 0x0011cc0001097983 */ /* 0x000ee20000100800 */
[----:B------:R-:W-:-:S03]  /*29990*/  @!P0 IMAD.MOV.U32 R6, RZ, RZ, R8 ;  /* 0x000000ffff068224 */ /* 0x000fc600078e0008 */
[----:B------:R-:W3:Y:S04]  /*299a0*/  LDL R8, [R1+0x11d0] ;  /* 0x0011d00001087983 */ /* 0x000ee80000100800 */
[----:B------:R0:W3:Y:S02]  /*299b0*/  @!P0 LDG.E.U8 R191, desc[UR56][R6.64] ;  /* 0x0000003806bf8981 */ /* 0x0000e4000c1e1100 */
[----:B0-----:R-:W-:Y:S02]  /*299c0*/  @!P0 IMAD.MOV.U32 R6, RZ, RZ, R3 ;  /* 0x000000ffff068224 */ /* 0x001fe400078e0003 */
[----:B------:R-:W3:Y:S01]  /*299d0*/  LDL R3, [R1+0x1190] ;  /* 0x0011900001037983 */ /* 0x000ee20000100800 */
[----:B------:R-:W-:Y:S02]  /*299e0*/  PRMT R189, RZ, 0x7610, R189 ;  /* 0x00007610ffbd7816 */ /* 0x000fe400000000bd */
[----:B------:R-:W-:Y:S01]  /*299f0*/  PRMT R188, RZ, 0x7610, R188 ;  /* 0x00007610ffbc7816 */ /* 0x000fe200000000bc */
[----:B----4-:R-:W-:-:S02]  /*29a00*/  @!P0 IMAD.MOV.U32 R7, RZ, RZ, R11 ;  /* 0x000000ffff078224 */ /* 0x010fc400078e000b */
[----:B------:R-:W4:Y:S04]  /*29a10*/  LDL R11, [R1+0x118c] ;  /* 0x00118c00010b7983 */ /* 0x000f280000100800 */
[----:B------:R2:W4:Y:S02]  /*29a20*/  @!P0 LDG.E.U8 R190, desc[UR56][R6.64] ;  /* 0x0000003806be8981 */ /* 0x000524000c1e1100 */
        /* <DEDUP_REMOVED lines=10> */
[----:B0-----:R-:W-:Y:S02]  /*29ad0*/  @!P0 IMAD.MOV.U32 R6, RZ, RZ, R3 ;  /* 0x000000ffff068224 */ /* 0x001fe400078e0003 */
[----:B------:R-:W3:Y:S01]  /*29ae0*/  LDL R3, [R1+0x1090] ;  /* 0x0010900001037983 */ /* 0x000ee20000100800 */
[----:B------:R-:W-:Y:S02]  /*29af0*/  PRMT R187, RZ, 0x7610, R187 ;  /* 0x00007610ffbb7816 */ /* 0x000fe400000000bb */
[----:B------:R-:W-:-:S02]  /*29b00*/  PRMT R186, RZ, 0x7610, R186 ;  /* 0x00007610ffba7816 */ /* 0x000fc400000000ba */
[----:B------:R-:W-:Y:S02]  /*29b10*/  PRMT R185, RZ, 0x7610, R185 ;  /* 0x00007610ffb97816 */ /* 0x000fe400000000b9 */
[----:B------:R-:W-:Y:S01]  /*29b20*/  PRMT R184, RZ, 0x7610, R184 ;  /* 0x00007610ffb87816 */ /* 0x000fe200000000b8 */
[----:B----4-:R-:W-:Y:S02]  /*29b30*/  @!P0 IMAD.MOV.U32 R7, RZ, RZ, R11 ;  /* 0x000000ffff078224 */ /* 0x010fe400078e000b */
[----:B------:R-:W4:Y:S04]  /*29b40*/  LDL R11, [R1+0x108c] ;  /* 0x00108c00010b7983 */ /* 0x000f280000100800 */
[----:B------:R0:W4:Y:S02]  /*29b50*/  @!P0 LDG.E.U8 R187, desc[UR56][R6.64] ;  /* 0x0000003806bb8981 */ /* 0x000124000c1e1100 */
[----:B0-----:R-:W-:-:S02]  /*29b60*/  @!P0 IMAD.MOV.U32 R6, RZ, RZ, R32 ;  /* 0x000000ffff068224 */ /* 0x001fc400078e0020 */
        /* <DEDUP_REMOVED lines=34> */
[----:B------:R-:W-:Y:S01]  /*29d90*/  @!P0 IMAD.MOV.U32 R7, RZ, RZ, R41 ;  /* 0x000000ffff078224 */ /* 0x000fe200078e0029 */
[----:B------:R-:W-:Y:S02]  /*29da0*/  PRMT R179, RZ, 0x7610, R179 ;  /* 0x00007610ffb37816 */ /* 0x000fe400000000b3 */
[----:B------:R-:W-:Y:S01]  /*29db0*/  PRMT R178, RZ, 0x7610, R178 ;  /* 0x00007610ffb27816 */ /* 0x000fe200000000b2 */
[----:B------:R-:W3:Y:S04]  /*29dc0*/  LDL R41, [R1+0xb20] ;  /* 0x000b200001297983 */ /* 0x000ee80000100800 */
[----:B------:R0:W3:Y:S04]  /*29dd0*/  @!P0 LDG.E.U8 R180, desc[UR56][R6.64] ;  /* 0x0000003806b48981 */ /* 0x0000e8000c1e1100 */
[----:B------:R-:W3:Y:S01]  /*29de0*/  LDL R32, [R1+0xb24] ;  /* 0x000b240001207983 */ /* 0x000ee20000100800 */
[----:B0-----:R-:W-:-:S03]  /*29df0*/  @!P0 IMAD.MOV.U32 R6, RZ, RZ, R3 ;  /* 0x000000ffff068224 */ /* 0x001fc600078e0003 */
[----:B------:R-:W3:Y:S01]  /*29e00*/  LDL R3, [R1+0xba4] ;  /* 0x000ba40001037983 */ /* 0x000ee20000100800 */
        /* <DEDUP_REMOVED lines=29> */
[----:B------:R-:W-:-:S05]  /*29fe0*/  @!P0 IMAD.MOV.U32 R7, RZ, RZ, R41 ;  /* 0x000000ffff078224 */ /* 0x000fca00078e0029 */
[----:B------:R3:W2:Y:S02]  /*29ff0*/  @!P0 LDG.E.U8 R174, desc[UR56][R6.64] ;  /* 0x0000003806ae8981 */ /* 0x0006a4000c1e1100 */
[----:B---3--:R-:W-:Y:S02]  /*2a000*/  @!P0 IMAD.MOV.U32 R7, RZ, RZ, R9 ;  /* 0x000000ffff078224 */ /* 0x008fe400078e0009 */
        /* <DEDUP_REMOVED lines=8> */
[----:B------:R-:W-:Y:S01]  /*2a090*/  PRMT R170, RZ, 0x7610, R170 ;  /* 0x00007610ffaa7816 */ /* 0x000fe200000000aa */
[----:B----4-:R-:W-:Y:S02]  /*2a0a0*/  @!P0 IMAD.MOV.U32 R7, RZ, RZ, R11 ;  /* 0x000000ffff078224 */ /* 0x010fe400078e000b */
[----:B------:R-:W4:Y:S04]  /*2a0b0*/  LDL R11, [R1+0x9e0] ;  /* 0x0009e000010b7983 */ /* 0x000f280000100800 */
[----:B------:R2:W4:Y:S02]  /*2a0c0*/  @!P0 LDG.E.U8 R172, desc[UR56][R6.64] ;  /* 0x0000003806ac8981 */ /* 0x000524000c1e1100 */
[----:B--2---:R-:W-:Y:S02]  /*2a0d0*/  @!P0 IMAD.MOV.U32 R6, RZ, RZ, R10 ;  /* 0x000000ffff068224 */ /* 0x004fe400078e000a */
[----:B------:R-:W-:Y:S01]  /*2a0e0*/  @!P0 IMAD.MOV.U32 R7, RZ, RZ, R27 ;  /* 0x000000ffff078224 */ /* 0x000fe200078e001b */
[----:B------:R-:W2:Y:S04]  /*2a0f0*/  LDL R10, [R1+0x9a4] ;  /* 0x0009a400010a7983 */ /* 0x000ea80000100800 */
[----:B------:R-:W2:Y:S04]  /*2a100*/  LDL.LU R44, [R1+0x964] ;  /* 0x00096400012c7983 */ /* 0x000ea80000300800 */
[----:B------:R-:W2:Y:S04]  /*2a110*/  LDL.LU R32, [R1+0x920] ;  /* 0x0009200001207983 */ /* 0x000ea80000300800 */
[----:B------:R3:W2:Y:S02]  /*2a120*/  @!P0 LDG.E.U8 R171, desc[UR56][R6.64] ;  /* 0x0000003806ab8981 */ /* 0x0006a4000c1e1100 */
[----:B---3--:R-:W-:-:S02]  /*2a130*/  @!P0 IMAD.MOV.U32 R7, RZ, RZ, R9 ;  /* 0x000000ffff078224 */ /* 0x008fc400078e0009 */
[----:B------:R-:W3:Y:S01]  /*2a140*/  LDL R9, [R1+0x960] ;  /* 0x0009600001097983 */ /* 0x000ee20000100800 */
[----:B------:R-:W-:-:S03]  /*2a150*/  @!P0 IMAD.MOV.U32 R6, RZ, RZ, R8 ;  /* 0x000000ffff068224 */ /* 0x000fc600078e0008 */
[----:B------:R-:W3:Y:S04]  /*2a160*/  LDL R8, [R1+0x924] ;  /* 0x0009240001087983 */ /* 0x000ee80000100800 */
[----:B------:R-:W3:Y:S04]  /*2a170*/  LDL.LU R41, [R1+0x8e0] ;  /* 0x0008e00001297983 */ /* 0x000ee80000300800 */
[----:B------:R-:W3:Y:S04]  /*2a180*/  LDL.LU R27, [R1+0x8e4] ;  /* 0x0008e400011b7983 */ /* 0x000ee80000300800 */
[----:B------:R0:W3:Y:S02]  /*2a190*/  @!P0 LDG.E.U8 R170, desc[UR56][R6.64] ;  /* 0x0000003806aa8981 */ /* 0x0000e4000c1e1100 */
[----:B0-----:R-:W-:-:S02]  /*2a1a0*/  @!P0 IMAD.MOV.U32 R6, RZ, RZ, R3 ;  /* 0x000000ffff068224 */ /* 0x001fc400078e0003 */
[----:B------:R-:W3:Y:S01]  /*2a1b0*/  LDL R3, [R1+0x13c4] ;  /* 0x0013c40001037983 */ /* 0x000ee20000100800 */
[----:B------:R-:W-:Y:S02]  /*2a1c0*/  PRMT R169, RZ, 0x7610, R169 ;  /* 0x00007610ffa97816 */ /* 0x000fe400000000a9 */
[----:B------:R-:W-:Y:S02]  /*2a1d0*/  PRMT R168, RZ, 0x7610, R168 ;  /* 0x00007610ffa87816 */ /* 0x000fe400000000a8 */
[----:B------:R-:W-:Y:S02]  /*2a1e0*/  PRMT R167, RZ, 0x7610, R167 ;  /* 0x00007610ffa77816 */ /* 0x000fe400000000a7 */
[----:B------:R-:W-:Y:S01]  /*2a1f0*/  PRMT R166, RZ, 0x7610, R166 ;  /* 0x00007610ffa67816 */ /* 0x000fe200000000a6 */
[----:B------:R-:W3:Y:S01]  /*2a200*/  LDL.LU R45, [R1+0x13c8] ;  /* 0x0013c800012d7983 */ /* 0x000ee20000300800 */
[----:B------:R-:W-:-:S03]  /*2a210*/  PRMT R165, RZ, 0x7610, R165 ;  /* 0x00007610ffa57816 */ /* 0x000fc600000000a5 */
[----:B------:R0:W-:Y:S04]  /*2a220*/  STL [R1+0x1918], R4 ;  /* 0x0019180401007387 */ /* 0x0001e80000100800 */
[----:B------:R-:W3:Y:S04]  /*2a230*/  LDL R134, [R1+0x1304] ;  /* 0x0013040001867983 */ /* 0x000ee80000100800 */
[----:B------:R-:W3:Y:S01]  /*2a240*/  LDL R133, [R1+0x1308] ;  /* 0x0013080001857983 */ /* 0x000ee20000100800 */
[----:B------:R-:W-:Y:S02]  /*2a250*/  IMAD.MOV.U32 R146, RZ, RZ, R149 ;  /* 0x000000ffff927224 */ /* 0x000fe400078e0095 */
[----:B------:R-:W-:Y:S01]  /*2a260*/  IMAD.MOV.U32 R149, RZ, RZ, R12 ;  /* 0x000000ffff957224 */ /* 0x000fe200078e000c */
[----:B------:R-:W3:Y:S04]  /*2a270*/  LDL R123, [R1+0x12c4] ;  /* 0x0012c400017b7983 */ /* 0x000ee80000100800 */
[----:B------:R-:W3:Y:S01]  /*2a280*/  LDL R12, [R1+0x12c8] ;  /* 0x0012c800010c7983 */ /* 0x000ee20000100800 */
[----:B----4-:R-:W-:Y:S01]  /*2a290*/  @!P0 IMAD.MOV.U32 R7, RZ, RZ, R11 ;  /* 0x000000ffff078224 */ /* 0x010fe200078e000b */
[----:B------:R-:W-:-:S02]  /*2a2a0*/  PRMT R164, RZ, 0x7610, R164 ;  /* 0x00007610ffa47816 */ /* 0x000fc400000000a4 */
[----:B------:R-:W4:Y:S04]  /*2a2b0*/  LDL R11, [R1+0x1284] ;  /* 0x00128400010b7983 */ /* 0x000f280000100800 */
[----:B------:R1:W4:Y:S02]  /*2a2c0*/  @!P0 LDG.E.U8 R169, desc[UR56][R6.64] ;  /* 0x0000003806a98981 */ /* 0x000324000c1e1100 */
[----:B-1----:R-:W-:Y:S02]  /*2a2d0*/  @!P0 IMAD.MOV.U32 R7, RZ, RZ, R4 ;  /* 0x000000ffff078224 */ /* 0x002fe400078e0004 */
[----:B0-----:R-:W4:Y:S01]  /*2a2e0*/  LDL R4, [R1+0x1344] ;  /* 0x0013440001047983 */ /* 0x001f220000100800 */
[----:B--2---:R-:W-:-:S03]  /*2a2f0*/  @!P0 IMAD.MOV.U32 R6, RZ, RZ, R10 ;  /* 0x000000ffff068224 */ /* 0x004fc600078e000a */
[----:B------:R-:W2:Y:S04]  /*2a300*/  LDL R10, [R1+0x1288] ;  /* 0x00128800010a7983 */ /* 0x000ea80000100800 */
[----:B------:R0:W2:Y:S02]  /*2a310*/  @!P0 LDG.E.U8 R168, desc[UR56][R6.64] ;  /* 0x0000003806a88981 */ /* 0x0000a4000c1e1100 */
[----:B0-----:R-:W-:Y:S02]  /*2a320*/  @!P0 IMAD.MOV.U32 R6, RZ, RZ, R44 ;  /* 0x000000ffff068224 */ /* 0x001fe400078e002c */
[----:B---3--:R-:W-:Y:S02]  /*2a330*/  @!P0 IMAD.MOV.U32 R7, RZ, RZ, R9 ;  /* 0x000000ffff078224 */ /* 0x008fe400078e0009 */
[----:B------:R-:W3:Y:S04]  /*2a340*/  LDL R9, [R1+0x1384] ;  /* 0x0013840001097983 */ /* 0x000ee80000100800 */
[----:B------:R0:W2:Y:S02]  /*2a350*/  @!P0 LDG.E.U8 R167, desc[UR56][R6.64] ;  /* 0x0000003806a78981 */ /* 0x0000a4000c1e1100 */
[----:B0-----:R-:W-:-:S02]  /*2a360*/  @!P0 IMAD.MOV.U32 R6, RZ, RZ, R8 ;  /* 0x000000ffff068224 */ /* 0x001fc400078e0008 */
[----:B------:R-:W-:Y:S01]  /*2a370*/  @!P0 IMAD.MOV.U32 R7, RZ, RZ, R32 ;  /* 0x000000ffff078224 */ /* 0x000fe200078e0020 */
[----:B------:R-:W4:Y:S04]  /*2a380*/  LDL R8, [R1+0x1388] ;  /* 0x0013880001087983 */ /* 0x000f280000100800 */
[----:B------:R0:W2:Y:S02]  /*2a390*/  @!P0 LDG.E.U8 R166, desc[UR56][R6.64] ;  /* 0x0000003806a68981 */ /* 0x0000a4000c1e1100 */
[----:B0-----:R-:W-:Y:S02]  /*2a3a0*/  @!P0 IMAD.MOV.U32 R6, RZ, RZ, R27 ;  /* 0x000000ffff068224 */ /* 0x001fe400078e001b */
[----:B------:R-:W-:-:S05]  /*2a3b0*/  @!P0 IMAD.MOV.U32 R7, RZ, RZ, R41 ;  /* 0x000000ffff078224 */ /* 0x000fca00078e0029 */
[----:B------:R0:W2:Y:S02]  /*2a3c0*/  @!P0 LDG.E.U8 R165, desc[UR56][R6.64] ;  /* 0x0000003806a58981 */ /* 0x0000a4000c1e1100 */
[----:B0-----:R-:W-:Y:S02]  /*2a3d0*/  @!P0 IMAD.MOV.U32 R7, RZ, RZ, R3 ;  /* 0x000000ffff078224 */ /* 0x001fe400078e0003 */
[----:B------:R-:W2:Y:S01]  /*2a3e0*/  LDL R3, [R1+0x1348] ;  /* 0x0013480001037983 */ /* 0x000ea20000100800 */
[----:B------:R-:W-:Y:S01]  /*2a3f0*/  @!P0 IMAD.MOV.U32 R6, RZ, RZ, R45 ;  /* 0x000000ffff068224 */ /* 0x000fe200078e002d */
[----:B------:R-:W-:-:S04]  /*2a400*/  PRMT R163, RZ, 0x7610, R163 ;  /* 0x00007610ffa37816 */ /* 0x000fc800000000a3 */
[----:B------:R3:W2:Y:S01]  /*2a410*/  @!P0 LDG.E.U8 R164, desc[UR56][R6.64] ;  /* 0x0000003806a48981 */ /* 0x0006a2000c1e1100 */
[----:B------:R-:W-:Y:S02]  /*2a420*/  PRMT R162, RZ, 0x7610, R162 ;  /* 0x00007610ffa27816 */ /* 0x000fe400000000a2 */
[----:B------:R-:W-:Y:S02]  /*2a430*/  PRMT R161, RZ, 0x7610, R161 ;  /* 0x00007610ffa17816 */ /* 0x000fe400000000a1 */
[----:B------:R-:W-:Y:S01]  /*2a440*/  PRMT R160, RZ, 0x7610, R160 ;  /* 0x00007610ffa07816 */ /* 0x000fe200000000a0 */
[----:B---3--:R-:W-:Y:S02]  /*2a450*/  @!P0 IMAD.MOV.U32 R7, RZ, RZ, R9 ;  /* 0x000000ffff078224 */ /* 0x008fe400078e0009 */
[----:B------:R-:W3:Y:S01]  /*2a460*/  LDL R9, [R1+0x1244] ;  /* 0x0012440001097983 */ /* 0x000ee20000100800 */
[----:B----4-:R-:W-:-:S03]  /*2a470*/  @!P0 IMAD.MOV.U32 R6, RZ, RZ, R8 ;  /* 0x000000ffff068224 */ /* 0x010fc600078e0008 */
[----:B------:R-:W4:Y:S04]  /*2a480*/  LDL R8, [R1+0x1248] ;  /* 0x0012480001087983 */ /* 0x000f280000100800 */
[----:B------:R0:W4:Y:S02]  /*2a490*/  @!P0 LDG.E.U8 R163, desc[UR56][R6.64] ;  /* 0x0000003806a38981 */ /* 0x000124000c1e1100 */
[----:B0-----:R-:W-:Y:S02]  /*2a4a0*/  @!P0 IMAD.MOV.U32 R7, RZ, RZ, R4 ;  /* 0x000000ffff078224 */ /* 0x001fe400078e0004 */
[----:B------:R-:W4:Y:S01]  /*2a4b0*/  LDL R4, [R1+0x1204] ;  /* 0x0012040001047983 */ /* 0x000f220000100800 */
[----:B--2---:R-:W-:-:S03]  /*2a4c0*/  @!P0 IMAD.MOV.U32 R6, RZ, RZ, R3 ;  /* 0x000000ffff068224 */ /* 0x004fc600078e0003 */
[----:B------:R-:W2:Y:S04]  /*2a4d0*/  LDL R3, [R1+0x1208] ;  /* 0x0012080001037983 */ /* 0x000ea80000100800 */
[----:B------:R0:W2:Y:S02]  /*2a4e0*/  @!P0 LDG.E.U8 R162, desc[UR56][R6.64] ;  /* 0x0000003806a28981 */ /* 0x0000a4000c1e1100 */
[----:B0-----:R-:W-:Y:S02]  /*2a4f0*/  @!P0 IMAD.MOV.U32 R6, RZ, RZ, R133 ;  /* 0x000000ffff068224 */ /* 0x001fe400078e0085 */
[----:B------:R-:W-:-:S05]  /*2a500*/  @!P0 IMAD.MOV.U32 R7, RZ, RZ, R134 ;  /* 0x000000ffff078224 */ /* 0x000fca00078e0086 */
[----:B------:R0:W2:Y:S02]  /*2a510*/  @!P0 LDG.E.U8 R161, desc[UR56][R6.64] ;  /* 0x0000003806a18981 */ /* 0x0000a4000c1e1100 */
[----:B0-----:R-:W-:Y:S02]  /*2a520*/  @!P0 IMAD.MOV.U32 R6, RZ, RZ, R12 ;  /* 0x000000ffff068224 */ /* 0x001fe400078e000c */
[----:B------:R-:W-:Y:S01]  /*2a530*/  @!P0 IMAD.MOV.U32 R7, RZ, RZ, R123 ;  /* 0x000000ffff078224 */ /* 0x000fe200078e007b */
[----:B------:R-:W2:Y:S01]  /*2a540*/  LDL.LU R12, [R1+0x1144] ;  /* 0x00114400010c7983 */ /* 0x000ea20000300800 */
[----:B------:R-:W-:-:S03]  /*2a550*/  PRMT R159, RZ, 0x7610, R159 ;  /* 0x00007610ff9f7816 */ /* 0x000fc6000000009f */
[----:B------:R-:W2:Y:S01]  /*2a560*/  LDL R134, [R1+0x1148] ;  /* 0x0011480001867983 */ /* 0x000ea20000100800 */
[----:B------:R-:W-:-:S03]  /*2a570*/  PRMT R158, RZ, 0x7610, R158 ;  /* 0x00007610ff9e7816 */ /* 0x000fc6000000009e */
[----:B------:R0:W2:Y:S04]  /*2a580*/  @!P0 LDG.E.U8 R160, desc[UR56][R6.64] ;  /* 0x0000003806a08981 */ /* 0x0000a8000c1e1100 */
[----:B------:R-:W2:Y:S04]  /*2a590*/  LDL R133, [R1+0x1104] ;  /* 0x0011040001857983 */ /* 0x000ea80000100800 */
[----:B------:R-:W2:Y:S01]  /*2a5a0*/  LDL R123, [R1+0x1108] ;  /* 0x00110800017b7983 */ /* 0x000ea20000100800 */
[----:B0-----:R-:W-:-:S03]  /*2a5b0*/  @!P0 IMAD.MOV.U32 R6, RZ, RZ, R10 ;  /* 0x000000ffff068224 */ /* 0x001fc600078e000a */
[----:B------:R-:W2:Y:S01]  /*2a5c0*/  LDL R10, [R1+0x11c8] ;  /* 0x0011c800010a7983 */ /* 0x000ea20000100800 */
[----:B------:R-:W-:-:S03]  /*2a5d0*/  @!P0 IMAD.MOV.U32 R7, RZ, RZ, R11 ;  /* 0x000000ffff078224 */ /* 0x000fc600078e000b */
[----:B------:R-:W2:Y:S04]  /*2a5e0*/  LDL R11, [R1+0x11c4] ;  /* 0x0011c400010b7983 */ /* 0x000ea80000100800 */
[----:B------:R3:W2:Y:S01]  /*2a5f0*/  @!P0 LDG.E.U8 R159, desc[UR56][R6.64] ;  /* 0x00000038069f8981 */ /* 0x0006a2000c1e1100 */
        /* <DEDUP_REMOVED lines=12> */
[----:B------:R-:W2:Y:S01]  /*2a6c0*/  LDL R10, [R1+0x1088] ;  /* 0x00108800010a7983 */ /* 0x000ea20000100800 */
[----:B------:R-:W-:Y:S01]  /*2a6d0*/  PRMT R156, RZ, 0x7610, R156 ;  /* 0x00007610ff9c7816 */ /* 0x000fe2000000009c */
[----:B------:R-:W-:Y:S01]  /*2a6e0*/  @!P0 IMAD.MOV.U32 R7, RZ, RZ, R11 ;  /* 0x000000ffff078224 */ /* 0x000fe200078e000b */
[----:B------:R-:W-:Y:S01]  /*2a6f0*/  PRMT R155, RZ, 0x7610, R155 ;  /* 0x00007610ff9b7816 */ /* 0x000fe2000000009b */
[----:B------:R-:W2:Y:S04]  /*2a700*/  LDL R11, [R1+0x1084] ;  /* 0x00108400010b7983 */ /* 0x000ea80000100800 */
[----:B------:R3:W2:Y:S01]  /*2a710*/  @!P0 LDG.E.U8 R156, desc[UR56][R6.64] ;  /* 0x00000038069c8981 */ /* 0x0006a2000c1e1100 */
[----:B------:R-:W-:-:S02]  /*2a720*/  PRMT R154, RZ, 0x7610, R154 ;  /* 0x00007610ff9a7816 */ /* 0x000fc4000000009a */
        /* <DEDUP_REMOVED lines=8> */
[----:B------:R-:W-:-:S05]  /*2a7b0*/  @!P0 IMAD.MOV.U32 R7, RZ, RZ, R12 ;  /* 0x000000ffff078224 */ /* 0x000fca00078e000c */
[----:B------:R0:W4:Y:S02]  /*2a7c0*/  @!P0 LDG.E.U8 R154, desc[UR56][R6.64] ;  /* 0x00000038069a8981 */ /* 0x000124000c1e1100 */
[----:B0-----:R-:W-:Y:S02]  /*2a7d0*/  @!P0 IMAD.MOV.U32 R6, RZ, RZ, R123 ;  /* 0x000000ffff068224 */ /* 0x001fe400078e007b */
[----:B------:R-:W-:Y:S01]  /*2a7e0*/  @!P0 IMAD.MOV.U32 R7, RZ, RZ, R133 ;  /* 0x000000ffff078224 */ /* 0x000fe200078e0085 */
[----:B------:R-:W-:Y:S01]  /*2a7f0*/  PRMT R23, RZ, 0x7610, R23 ;  /* 0x00007610ff177816 */ /* 0x000fe20000000017 */
[----:B------:R-:W4:Y:S04]  /*2a800*/  LDL R133, [R1+0xfc4] ;  /* 0x000fc40001857983 */ /* 0x000f280000100800 */
[----:B------:R2:W4:Y:S01]  /*2a810*/  @!P0 LDG.E.U8 R153, desc[UR56][R6.64] ;  /* 0x0000003806998981 */ /* 0x000522000c1e1100 */
[----:B------:R-:W-:-:S03]  /*2a820*/  PRMT R22, RZ, 0x7610, R22 ;  /* 0x00007610ff167816 */ /* 0x000fc60000000016 */
[----:B------:R-:W4:Y:S01]  /*2a830*/  LDL R123, [R1+0xc18] ;  /* 0x000c1800017b7983 */ /* 0x000f220000100800 */
[----:B--2---:R-:W-:Y:S02]  /*2a840*/  @!P0 IMAD.MOV.U32 R6, RZ, RZ, R3 ;  /* 0x000000ffff068224 */ /* 0x004fe400078e0003 */
[----:B------:R-:W-:Y:S01]  /*2a850*/  @!P0 IMAD.MOV.U32 R7, RZ, RZ, R4 ;  /* 0x000000ffff078224 */ /* 0x000fe200078e0004 */
[----:B------:R-:W2:Y:S04]  /*2a860*/  LDL R3, [R1+0x1008] ;  /* 0x0010080001037983 */ /* 0x000ea80000100800 */
[----:B------:R-:W2:Y:S04]  /*2a870*/  LDL R4, [R1+0x1004] ;  /* 0x0010040001047983 */ /* 0x000ea80000100800 */
[----:B------:R0:W2:Y:S02]  /*2a880*/  @!P0 LDG.E.U8 R152, desc[UR56][R6.64] ;  /* 0x0000003806988981 */ /* 0x0000a4000c1e1100 */
[----:B0-----:R-:W-:-:S02]  /*2a890*/  @!P0 IMAD.MOV.U32 R6, RZ, RZ, R10 ;  /* 0x000000ffff068224 */ /* 0x001fc400078e000a */
        /* <DEDUP_REMOVED lines=18> */
[----:B------:R-:W2:Y:S01]  /*2a9c0*/  LDL R10, [R1+0xb9c] ;  /* 0x000b9c00010a7983 */ /* 0x000ea20000100800 */
[----:B------:R-:W-:Y:S02]  /*2a9d0*/  PRMT R20, RZ, 0x7610, R20 ;  /* 0x00007610ff147816 */ /* 0x000fe40000000014 */
[----:B------:R-:W-:-:S04]  /*2a9e0*/  PRMT R19, RZ, 0x7610, R19 ;  /* 0x00007610ff137816 */ /* 0x000fc80000000013 */
[----:B------:R3:W2:Y:S01]  /*2a9f0*/  @!P0 LDG.E.U8 R20, desc[UR56][R6.64] ;  /* 0x0000003806148981 */ /* 0x0006a2000c1e1100 */
[----:B------:R-:W-:Y:S02]  /*2aa00*/  PRMT R18, RZ, 0x7610, R18 ;  /* 0x00007610ff127816 */ /* 0x000fe40000000012 */
[----:B------:R-:W-:Y:S02]  /*2aa10*/  PRMT R17, RZ, 0x7610, R17 ;  /* 0x00007610ff117816 */ /* 0x000fe40000000011 */
[----:B------:R-:W-:Y:S01]  /*2aa20*/  PRMT R16, RZ, 0x7610, R16 ;  /* 0x00007610ff107816 */ /* 0x000fe20000000010 */
[----:B---3--:R-:W-:Y:S02]  /*2aa30*/  @!P0 IMAD.MOV.U32 R7, RZ, RZ, R9 ;  /* 0x000000ffff078224 */ /* 0x008fe400078e0009 */
[----:B------:R-:W3:Y:S01]  /*2aa40*/  LDL.LU R9, [R1+0x8a4] ;  /* 0x0008a40001097983 */ /* 0x000ee20000300800 */
[----:B----4-:R-:W-:-:S03]  /*2aa50*/  @!P0 IMAD.MOV.U32 R6, RZ, RZ, R8 ;  /* 0x000000ffff068224 */ /* 0x010fc600078e0008 */
[----:B------:R-:W4:Y:S04]  /*2aa60*/  LDL.LU R8, [R1+0x8a0] ;  /* 0x0008a00001087983 */ /* 0x000f280000300800 */
[----:B------:R0:W4:Y:S04]  /*2aa70*/  @!P0 LDG.E.U8 R19, desc[UR56][R6.64] ;  /* 0x0000003806138981 */ /* 0x000128000c1e1100 */
[----:B------:R-:W4:Y:S04]  /*2aa80*/  LDL.LU R138, [R1+0x89c] ;  /* 0x00089c00018a7983 */ /* 0x000f280000300800 */
[----:B------:R-:W4:Y:S01]  /*2aa90*/  LDL.LU R139, [R1+0x898] ;  /* 0x00089800018b7983 */ /* 0x000f220000300800 */
[----:B0-----:R-:W-:-:S02]  /*2aaa0*/  @!P0 IMAD.MOV.U32 R6, RZ, RZ, R11 ;  /* 0x000000ffff068224 */ /* 0x001fc400078e000b */
[----:B------:R-:W-:Y:S01]  /*2aab0*/  @!P0 IMAD.MOV.U32 R7, RZ, RZ, R123 ;  /* 0x000000ffff078224 */ /* 0x000fe200078e007b */
[----:B------:R-:W4:Y:S04]  /*2aac0*/  LDL R11, [R1+0xb5c] ;  /* 0x000b5c00010b7983 */ /* 0x000f280000100800 */
[----:B------:R2:W4:Y:S02]  /*2aad0*/  @!P0 LDG.E.U8 R18, desc[UR56][R6.64] ;  /* 0x0000003806128981 */ /* 0x000524000c1e1100 */
[----:B--2---:R-:W-:Y:S02]  /*2aae0*/  @!P0 IMAD.MOV.U32 R6, RZ, RZ, R3 ;  /* 0x000000ffff068224 */ /* 0x004fe400078e0003 */
[----:B------:R-:W-:Y:S01]  /*2aaf0*/  @!P0 IMAD.MOV.U32 R7, RZ, RZ, R4 ;  /* 0x000000ffff078224 */ /* 0x000fe200078e0004 */
[----:B------:R-:W2:Y:S04]  /*2ab00*/  LDL R3, [R1+0xb1c] ;  /* 0x000b1c0001037983 */ /* 0x000ea80000100800 */
[----:B------:R-:W2:Y:S04]  /*2ab10*/  LDL R4, [R1+0xb18] ;  /* 0x000b180001047983 */ /* 0x000ea80000100800 */
[----:B------:R0:W2:Y:S04]  /*2ab20*/  @!P0 LDG.E.U8 R17, desc[UR56][R6.64] ;  /* 0x0000003806118981 */ /* 0x0000a8000c1e1100 */
[----:B------:R-:W2:Y:S04]  /*2ab30*/  LDL.LU R134, [R1+0x88c] ;  /* 0x00088c0001867983 */ /* 0x000ea80000300800 */
[----:B------:R-:W2:Y:S01]  /*2ab40*/  LDL.LU R123, [R1+0x888] ;  /* 0x00088800017b7983 */ /* 0x000ea20000300800 */
[----:B0-----:R-:W-:-:S02]  /*2ab50*/  @!P0 IMAD.MOV.U32 R7, RZ, RZ, R133 ;  /* 0x000000ffff078224 */ /* 0x001fc400078e0085 */
[----:B------:R-:W-:Y:S02]  /*2ab60*/  @!P0 IMAD.MOV.U32 R6, RZ, RZ, R10 ;  /* 0x000000ffff068224 */ /* 0x000fe400078e000a */
[----:B------:R-:W2:Y:S04]  /*2ab70*/  LDL.LU R10, [R1+0x874] ;  /* 0x00087400010a7983 */ /* 0x000ea80000300800 */
[----:B------:R-:W2:Y:S04]  /*2ab80*/  LDL.LU R133, [R1+0x86c] ;  /* 0x00086c0001857983 */ /* 0x000ea80000300800 */
[----:B------:R0:W2:Y:S04]  /*2ab90*/  @!P0 LDG.E.U8 R16, desc[UR56][R6.64] ;  /* 0x0000003806108981 */ /* 0x0000a8000c1e1100 */
[----:B------:R-:W2:Y:S01]  /*2aba0*/  LDL R7, [R1+0xb58] ;  /* 0x000b580001077983 */ /* 0x000ea20000100800 */
[----:B------:R-:W-:-:S02]  /*2abb0*/  PRMT R15, RZ, 0x7610, R15 ;  /* 0x00007610ff0f7816 */ /* 0x000fc4000000000f */
[----:B------:R-:W-:Y:S02]  /*2abc0*/  PRMT R2, RZ, 0x7610, R2 ;  /* 0x00007610ff027816 */ /* 0x000fe40000000002 */
[----:B---3--:R-:W-:Y:S02]  /*2abd0*/  LOP3.LUT R9, R9, 0xffff, RZ, 0xc0, !PT ;  /* 0x0000ffff09097812 */ /* 0x008fe400078ec0ff */
[----:B----4-:R-:W-:Y:S01]  /*2abe0*/  LOP3.LUT R8, R8, 0xffff, RZ, 0xc0, !PT ;  /* 0x0000ffff08087812 */ /* 0x010fe200078ec0ff */
[----:B0-----:R-:W-:Y:S02]  /*2abf0*/  @!P0 IMAD.MOV.U32 R6, RZ, RZ, R11 ;  /* 0x000000ffff068224 */ /* 0x001fe400078e000b */
[----:B------:R-:W3:Y:S04]  /*2ac00*/  LDL.LU R11, [R1+0x848] ;  /* 0x00084800010b7983 */ /* 0x000ee80000300800 */
[----:B--2---:R0:W2:Y:S02]  /*2ac10*/  @!P0 LDG.E.U8 R15, desc[UR56][R6.64] ;  /* 0x00000038060f8981 */ /* 0x0040a4000c1e1100 */
[----:B0-----:R-:W-:-:S02]  /*2ac20*/  @!P0 IMAD.MOV.U32 R6, RZ, RZ, R3 ;  /* 0x000000ffff068224 */ /* 0x001fc400078e0003 */
[----:B------:R-:W-:Y:S02]  /*2ac30*/  @!P0 IMAD.MOV.U32 R7, RZ, RZ, R4 ;  /* 0x000000ffff078224 */ /* 0x000fe400078e0004 */
[----:B------:R-:W4:Y:S04]  /*2ac40*/  LDL.LU R4, [R1+0x850] ;  /* 0x0008500001047983 */ /* 0x000f280000300800 */
[----:B------:R0:W2:Y:S04]  /*2ac50*/  @!P0 LDG.E.U8 R2, desc[UR56][R6.64] ;  /* 0x0000003806028981 */ /* 0x0000a8000c1e1100 */
[----:B------:R-:W2:Y:S01]  /*2ac60*/  LDL.LU R3, [R1+0x844] ;  /* 0x0008440001037983 */ /* 0x000ea20000300800 */
[----:B0-----:R-:W-:-:S02]  /*2ac70*/  LOP3.LUT R6, R139, 0xffff, RZ, 0xc0, !PT ;  /* 0x0000ffff8b067812 */ /* 0x001fc400078ec0ff */
[----:B------:R-:W-:Y:S02]  /*2ac80*/  PRMT R139, R9, 0x3340, R8 ;  /* 0x00003340098b7816 */ /* 0x000fe40000000008 */
[----:B------:R-:W3:Y:S04]  /*2ac90*/  LDL.LU R9, [R1+0x894] ;  /* 0x0008940001097983 */ /* 0x000ee80000300800 */
[----:B------:R-:W4:Y:S01]  /*2aca0*/  LDL.LU R8, [R1+0x890] ;  /* 0x0008900001087983 */ /* 0x000f220000300800 */
[----:B------:R-:W-:-:S04]  /*2acb0*/  LOP3.LUT R7, R138, 0xffff, RZ, 0xc0, !PT ;  /* 0x0000ffff8a077812 */ /* 0x000fc800078ec0ff */
[----:B------:R-:W-:Y:S02]  /*2acc0*/  PRMT R138, R7, 0x3340, R6 ;  /* 0x00003340078a7816 */ /* 0x000fe40000000006 */
[----:B------:R-:W-:Y:S02]  /*2acd0*/  LOP3.LUT R6, R123, 0xffff, RZ, 0xc0, !PT ;  /* 0x0000ffff7b067812 */ /* 0x000fe400078ec0ff */
[----:B---3--:R-:W-:Y:S02]  /*2ace0*/  LOP3.LUT R9, R9, 0xffff, RZ, 0xc0, !PT ;  /* 0x0000ffff09097812 */ /* 0x008fe400078ec0ff */
[----:B----4-:R-:W-:-:S04]  /*2acf0*/  LOP3.LUT R8, R8, 0xffff, RZ, 0xc0, !PT ;  /* 0x0000ffff08087812 */ /* 0x010fc800078ec0ff */
[----:B------:R-:W-:Y:S02]  /*2ad00*/  PRMT R123, R9, 0x3340, R8 ;  /* 0x00003340097b7816 */ /* 0x000fe40000000008 */
[----:B------:R-:W3:Y:S04]  /*2ad10*/  LDL.LU R9, [R1+0x884] ;  /* 0x0008840001097983 */ /* 0x000ee80000300800 */
[----:B------:R-:W4:Y:S01]  /*2ad20*/  LDL.LU R8, [R1+0x87c] ;  /* 0x00087c0001087983 */ /* 0x000f220000300800 */
[----:B------:R-:W-:-:S04]  /*2ad30*/  LOP3.LUT R7, R134, 0xffff, RZ, 0xc0, !PT ;  /* 0x0000ffff86077812 */ /* 0x000fc800078ec0ff */
[----:B------:R-:W-:Y:S02]  /*2ad40*/  PRMT R134, R7, 0x3340, R6 ;  /* 0x0000334007867816 */ /* 0x000fe40000000006 */
[----:B------:R-:W-:Y:S02]  /*2ad50*/  LOP3.LUT R6, R133, 0xffff, RZ, 0xc0, !PT ;  /* 0x0000ffff85067812 */ /* 0x000fe400078ec0ff */
[----:B------:R-:W-:-:S04]  /*2ad60*/  LOP3.LUT R7, R10, 0xffff, RZ, 0xc0, !PT ;  /* 0x0000ffff0a077812 */ /* 0x000fc800078ec0ff */
[----:B------:R-:W-:Y:S02]  /*2ad70*/  PRMT R10, R7, 0x3340, R6 ;  /* 0x00003340070a7816 */ /* 0x000fe40000000006 */
[----:B---3--:R-:W-:Y:S02]  /*2ad80*/  LOP3.LUT R9, R9, 0xffff, RZ, 0xc0, !PT ;  /* 0x0000ffff09097812 */ /* 0x008fe400078ec0ff */
[----:B----4-:R-:W-:-:S04]  /*2ad90*/  LOP3.LUT R8, R8, 0xffff, RZ, 0xc0, !PT ;  /* 0x0000ffff08087812 */ /* 0x010fc800078ec0ff */
[----:B------:R-:W-:Y:S02]  /*2ada0*/  PRMT R133, R9, 0x3340, R8 ;  /* 0x0000334009857816 */ /* 0x000fe40000000008 */
[----:B------:R-:W3:Y:S04]  /*2adb0*/  LDL.LU R9, [R1+0x864] ;  /* 0x0008640001097983 */ /* 0x000ee80000300800 */
[----:B------:R-:W4:Y:S04]  /*2adc0*/  LDL.LU R8, [R1+0x85c] ;  /* 0x00085c0001087983 */ /* 0x000f280000300800 */
[----:B------:R-:W2:Y:S01]  /*2add0*/  LDL.LU R6, [R1+0x854] ;  /* 0x0008540001067983 */ /* 0x000ea20000300800 */
[----:B---3--:R-:W-:-:S02]  /*2ade0*/  LOP3.LUT R9, R9, 0xffff, RZ, 0xc0, !PT ;  /* 0x0000ffff09097812 */ /* 0x008fc400078ec0ff */
[----:B----4-:R-:W-:Y:S02]  /*2adf0*/  LOP3.LUT R8, R8, 0xffff, RZ, 0xc0, !PT ;  /* 0x0000ffff08087812 */ /* 0x010fe400078ec0ff */
[----:B--2---:R-:W-:Y:S02]  /*2ae00*/  LOP3.LUT R7, R6, 0xffff, RZ, 0xc0, !PT ;  /* 0x0000ffff06077812 */ /* 0x004fe400078ec0ff */
[----:B------:R-:W-:Y:S02]  /*2ae10*/  LOP3.LUT R6, R11, 0xffff, RZ, 0xc0, !PT ;  /* 0x0000ffff0b067812 */ /* 0x000fe400078ec0ff */
[----:B------:R-:W-:Y:S02]  /*2ae20*/  PRMT R11, R9, 0x3340, R8 ;  /* 0x00003340090b7816 */ /* 0x000fe40000000008 */
[----:B------:R-:W-:Y:S02]  /*2ae30*/  PRMT R8, R139, 0x5410, R138 ;  /* 0x000054108b087816 */ /* 0x000fe4000000008a */
[----:B------:R-:W-:Y:S01]  /*2ae40*/  PRMT R9, R123, 0x5410, R134 ;  /* 0x000054107b097816 */ /* 0x000fe20000000086 */
[----:B------:R-:W2:Y:S04]  /*2ae50*/  LDL.LU R138, [R1+0x1e80] ;  /* 0x001e8000018a7983 */ /* 0x000ea80000300800 */
[----:B------:R-:W3:Y:S04]  /*2ae60*/  LDL.LU R139, [R1+0x1e7c] ;  /* 0x001e7c00018b7983 */ /* 0x000ee80000300800 */
[----:B------:R-:W4:Y:S04]  /*2ae70*/  LDL.LU R134, [R1+0x1e78] ;  /* 0x001e780001867983 */ /* 0x000f280000300800 */
[----:B------:R-:W4:Y:S01]  /*2ae80*/  LDL.LU R123, [R1+0x1e74] ;  /* 0x001e7400017b7983 */ /* 0x000f220000300800 */
[----:B------:R-:W-:-:S02]  /*2ae90*/  PRMT R6, R7, 0x3340, R6 ;  /* 0x0000334007067816 */ /* 0x000fc40000000006 */
[----:B------:R-:W-:Y:S02]  /*2aea0*/  PRMT R10, R133, 0x5410, R10 ;  /* 0x00005410850a7816 */ /* 0x000fe4000000000a */
[----:B------:R-:W4:Y:S01]  /*2aeb0*/  LDL.LU R133, [R1+0x1e70] ;  /* 0x001e700001857983 */ /* 0x000f220000300800 */
[----:B------:R-:W-:-:S05]  /*2aec0*/  PRMT R11, R11, 0x5410, R6 ;  /* 0x000054100b0b7816 */ /* 0x000fca0000000006 */
[----:B------:R0:W-:Y:S02]  /*2aed0*/  STS.128 [R122+UR58+0x4000], R8 ;  /* 0x004000087a007988 */ /* 0x0001e40008000c3a */
[----:B0-----:R-:W-:Y:S02]  /*2aee0*/  LOP3.LUT R9, R4, 0xffff, RZ, 0xc0, !PT ;  /* 0x0000ffff04097812 */ /* 0x001fe400078ec0ff */
[----:B------:R-:W-:Y:S01]  /*2aef0*/  LOP3.LUT R8, R3, 0xffff, RZ, 0xc0, !PT ;  /* 0x0000ffff03087812 */ /* 0x000fe200078ec0ff */
[----:B------:R-:W4:Y:S01]  /*2af00*/  LDL.LU R122, [R1+0x1e6c] ;  /* 0x001e6c00017a7983 */ /* 0x000f220000300800 */
[----:B--2---:R-:W-:Y:S02]  /*2af10*/  LOP3.LUT R6, R138, 0xffff, RZ, 0xc0, !PT ;  /* 0x0000ffff8a067812 */ /* 0x004fe400078ec0ff */
[----:B---3--:R-:W-:Y:S02]  /*2af20*/  LOP3.LUT R7, R139, 0xffff, RZ, 0xc0, !PT ;  /* 0x0000ffff8b077812 */ /* 0x008fe400078ec0ff */
[----:B------:R-:W-:-:S02]  /*2af30*/  PRMT R138, R9, 0x3340, R8 ;  /* 0x00003340098a7816 */ /* 0x000fc40000000008 */
[----:B----4-:R-:W-:Y:S02]  /*2af40*/  LOP3.LUT R9, R123, 0xffff, RZ, 0xc0, !PT ;  /* 0x0000ffff7b097812 */ /* 0x010fe400078ec0ff */
[----:B------:R-:W-:Y:S02]  /*2af50*/  LOP3.LUT R8, R134, 0xffff, RZ, 0xc0, !PT ;  /* 0x0000ffff86087812 */ /* 0x000fe400078ec0ff */
[----:B------:R-:W-:Y:S02]  /*2af60*/  PRMT R139, R7, 0x3340, R6 ;  /* 0x00003340078b7816 */ /* 0x000fe40000000006 */
[----:B------:R-:W-:Y:S01]  /*2af70*/  LOP3.LUT R6, R136, 0xffff, RZ, 0xc0, !PT ;  /* 0x0000ffff88067812 */ /* 0x000fe200078ec0ff */
[----:B------:R-:W2:Y:S01]  /*2af80*/  LDL.LU R123, [R1+0x1e68] ;  /* 0x001e6800017b7983 */ /* 0x000ea20000300800 */
[----:B------:R-:W-:-:S03]  /*2af90*/  PRMT R136, R9, 0x3340, R8 ;  /* 0x0000334009887816 */ /* 0x000fc60000000008 */
[----:B------:R-:W3:Y:S01]  /*2afa0*/  LDL.LU R134, [R1+0x1e64] ;  /* 0x001e640001867983 */ /* 0x000ee20000300800 */
[----:B------:R-:W-:-:S03]  /*2afb0*/  LOP3.LUT R9, R135, 0xffff, RZ, 0xc0, !PT ;  /* 0x0000ffff87097812 */ /* 0x000fc600078ec0ff */
[----:B------:R-:W4:Y:S04]  /*2afc0*/  LDL.LU R135, [R1+0x1e60] ;  /* 0x001e600001877983 */ /* 0x000f280000300800 */
[----:B------:R-:W3:Y:S01]  /*2afd0*/  LDL R3, [R1+0x18c0] ;  /* 0x0018c00001037983 */ /* 0x000ee20000100800 */
[----:B------:R-:W-:-:S03]  /*2afe0*/  LOP3.LUT R8, R0, 0xffff, RZ, 0xc0, !PT ;  /* 0x0000ffff00087812 */ /* 0x000fc600078ec0ff */
[----:B------:R-:W4:Y:S01]  /*2aff0*/  LDL.LU R0, [R1+0x1e5c] ;  /* 0x001e5c0001007983 */ /* 0x000f220000300800 */
        /* <DEDUP_REMOVED lines=9> */
[----:B------:R-:W-:Y:S02]  /*2b090*/  LOP3.LUT R6, R140, 0xffff, RZ, 0xc0, !PT ;  /* 0x0000ffff8c067812 */ /* 0x000fe400078ec0ff */
[----:B------:R-:W-:Y:S01]  /*2b0a0*/  PRMT R11, R9, 0x3340, R8 ;  /* 0x00003340090b7816 */ /* 0x000fe20000000008 */
[----:B------:R-:W4:Y:S01]  /*2b0b0*/  LDL.LU R14, [R1+0x1e58] ;  /* 0x001e5800010e7983 */ /* 0x000f220000300800 */
[----:B------:R-:W-:Y:S02]  /*2b0c0*/  PRMT R6, R7, 0x3340, R6 ;  /* 0x0000334007067816 */ /* 0x000fe40000000006 */
[----:B------:R-:W-:-:S02]  /*2b0d0*/  PRMT R8, R138, 0x5410, R139 ;  /* 0x000054108a087816 */ /* 0x000fc4000000008b */
[----:B------:R-:W-:Y:S02]  /*2b0e0*/  PRMT R9, R136, 0x5410, R137 ;  /* 0x0000541088097816 */ /* 0x000fe40000000089 */
[----:B------:R-:W-:Y:S02]  /*2b0f0*/  PRMT R10, R4, 0x5410, R10 ;  /* 0x00005410040a7816 */ /* 0x000fe4000000000a */
[----:B------:R-:W-:Y:S02]  /*2b100*/  PRMT R11, R11, 0x5410, R6 ;  /* 0x000054100b0b7816 */ /* 0x000fe40000000006 */
[----:B------:R-:W-:Y:S01]  /*2b110*/  LOP3.LUT R6, R122, 0xffff, RZ, 0xc0, !PT ;  /* 0x0000ffff7a067812 */ /* 0x000fe200078ec0ff */
[----:B------:R-:W0:Y:S02]  /*2b120*/  S2R R145, SR_TID.X ;  /* 0x0000000000917919 */ /* 0x000e240000002100 */
[----:B0-----:R-:W-:Y:S02]  /*2b130*/  LOP3.LUT R145, R145, 0x7f, RZ, 0xc0, !PT ;  /* 0x0000007f91917812 */ /* 0x001fe400078ec0ff */
[----:B--2---:R-:W-:Y:S01]  /*2b140*/  LOP3.LUT R7, R123, 0xffff, RZ, 0xc0, !PT ;  /* 0x0000ffff7b077812 */ /* 0x004fe200078ec0ff */
[----:B---3--:R4:W-:Y:S03]  /*2b150*/  STS.128 [R3+UR58], R8 ;  /* 0x0000000803007988 */ /* 0x0089e60008000c3a */
[----:B------:R-:W-:-:S02]  /*2b160*/  PRMT R123, R7, 0x3340, R6 ;  /* 0x00003340077b7816 */ /* 0x000fc40000000006 */
[----:B------:R-:W-:Y:S02]  /*2b170*/  LOP3.LUT R7, R121, 0xffff, RZ, 0xc0, !PT ;  /* 0x0000ffff79077812 */ /* 0x000fe400078ec0ff */
[----:B------:R-:W-:-:S04]  /*2b180*/  LOP3.LUT R6, R120, 0xffff, RZ, 0xc0, !PT ;  /* 0x0000ffff78067812 */ /* 0x000fc800078ec0ff */
[----:B------:R-:W-:Y:S02]  /*2b190*/  PRMT R121, R7, 0x3340, R6 ;  /* 0x0000334007797816 */ /* 0x000fe40000000006 */
[----:B----4-:R-:W-:Y:S02]  /*2b1a0*/  LOP3.LUT R9, R135, 0xffff, RZ, 0xc0, !PT ;  /* 0x0000ffff87097812 */ /* 0x010fe400078ec0ff */
[----:B------:R-:W-:-:S04]  /*2b1b0*/  LOP3.LUT R8, R134, 0xffff, RZ, 0xc0, !PT ;  /* 0x0000ffff86087812 */ /* 0x000fc800078ec0ff */
[----:B------:R-:W-:Y:S02]  /*2b1c0*/  PRMT R122, R9, 0x3340, R8 ;  /* 0x00003340097a7816 */ /* 0x000fe40000000008 */
[----:B------:R-:W-:Y:S02]  /*2b1d0*/  LOP3.LUT R9, R133, 0xffff, RZ, 0xc0, !PT ;  /* 0x0000ffff85097812 */ /* 0x000fe400078ec0ff */
[----:B------:R-:W-:Y:S02]  /*2b1e0*/  LOP3.LUT R8, R132, 0xffff, RZ, 0xc0, !PT ;  /* 0x0000ffff84087812 */ /* 0x000fe400078ec0ff */
[----:B------:R-:W-:Y:S02]  /*2b1f0*/  LOP3.LUT R7, R129, 0xffff, RZ, 0xc0, !PT ;  /* 0x0000ffff81077812 */ /* 0x000fe400078ec0ff */
[----:B------:R-:W-:Y:S02]  /*2b200*/  LOP3.LUT R6, R128, 0xffff, RZ, 0xc0, !PT ;  /* 0x0000ffff80067812 */ /* 0x000fe400078ec0ff */
[----:B------:R-:W-:-:S02]  /*2b210*/  PRMT R120, R9, 0x3340, R8 ;  /* 0x0000334009787816 */ /* 0x000fc40000000008 */
[----:B------:R-:W-:Y:S02]  /*2b220*/  LOP3.LUT R9, R131, 0xffff, RZ, 0xc0, !PT ;  /* 0x0000ffff83097812 */ /* 0x000fe400078ec0ff */
[----:B------:R-:W-:Y:S02]  /*2b230*/  LOP3.LUT R8, R130, 0xffff, RZ, 0xc0, !PT ;  /* 0x0000ffff82087812 */ /* 0x000fe400078ec0ff */
[----:B------:R-:W-:Y:S02]  /*2b240*/  PRMT R10, R7, 0x3340, R6 ;  /* 0x00003340070a7816 */ /* 0x000fe40000000006 */
[----:B------:R-:W-:Y:S02]  /*2b250*/  LOP3.LUT R7, R125, 0xffff, RZ, 0xc0, !PT ;  /* 0x0000ffff7d077812 */ /* 0x000fe400078ec0ff */
[----:B------:R-:W-:Y:S02]  /*2b260*/  LOP3.LUT R6, R124, 0xffff, RZ, 0xc0, !PT ;  /* 0x0000ffff7c067812 */ /* 0x000fe400078ec0ff */
[----:B------:R-:W-:-:S02]  /*2b270*/  PRMT R4, R9, 0x3340, R8 ;  /* 0x0000334009047816 */ /* 0x000fc40000000008 */
[----:B------:R-:W-:Y:S02]  /*2b280*/  LOP3.LUT R9, R127, 0xffff, RZ, 0xc0, !PT ;  /* 0x0000ffff7f097812 */ /* 0x000fe400078ec0ff */
[----:B------:R-:W-:Y:S02]  /*2b290*/  LOP3.LUT R8, R126, 0xffff, RZ, 0xc0, !PT ;  /* 0x0000ffff7e087812 */ /* 0x000fe400078ec0ff */
[----:B------:R-:W-:Y:S02]  /*2b2a0*/  PRMT R6, R7, 0x3340, R6 ;  /* 0x0000334007067816 */ /* 0x000fe40000000006 */
[----:B------:R-:W-:Y:S02]  /*2b2b0*/  PRMT R11, R9, 0x3340, R8 ;  /* 0x00003340090b7816 */ /* 0x000fe40000000008 */
[----:B------:R-:W-:Y:S02]  /*2b2c0*/  PRMT R8, R122, 0x5410, R123 ;  /* 0x000054107a087816 */ /* 0x000fe4000000007b */
[----:B------:R-:W-:-:S02]  /*2b2d0*/  PRMT R9, R120, 0x5410, R121 ;  /* 0x0000541078097816 */ /* 0x000fc40000000079 */
[----:B------:R-:W-:Y:S02]  /*2b2e0*/  PRMT R10, R4, 0x5410, R10 ;  /* 0x00005410040a7816 */ /* 0x000fe4000000000a */
[----:B------:R-:W-:-:S05]  /*2b2f0*/  PRMT R11, R11, 0x5410, R6 ;  /* 0x000054100b0b7816 */ /* 0x000fca0000000006 */
[----:B------:R0:W-:Y:S04]  /*2b300*/  STS.128 [R3+UR58+0x4000], R8 ;  /* 0x0040000803007988 */ /* 0x0001e80008000c3a */
[----:B------:R-:W-:Y:S04]  /*2b310*/  STS.U8 [R47+UR58+0x8000], R119 ;  /* 0x008000772f007988 */ /* 0x000fe8000800003a */
        /* <DEDUP_REMOVED lines=26> */
[----:B------:R-:W-:Y:S01]  /*2b4c0*/  STS.U8 [R47+UR58+0xec00], R92 ;  /* 0x00ec005c2f007988 */ /* 0x000fe2000800003a */
[----:B------:R-:W-:-:S03]  /*2b4d0*/  LOP3.LUT R4, R145, 0x10, RZ, 0x3c, !PT ;  /* 0x0000001091047812 */ /* 0x000fc600078e3cff */
        /* <DEDUP_REMOVED lines=32> */
[----:B0-----:R-:W-:-:S03]  /*2b6e0*/  LOP3.LUT R3, R145, 0x20, RZ, 0x3c, !PT ;  /* 0x0000002091037812 */ /* 0x001fc600078e3cff */
[----:B------:R-:W-:Y:S01]  /*2b6f0*/  STS.U8 [R4+UR58+0xf080], R59 ;  /* 0x00f0803b04007988 */ /* 0x000fe2000800003a */
[----:B------:R-:W0:Y:S03]  /*2b700*/  S2R R145, SR_TID.X ;  /* 0x0000000000917919 */ /* 0x000e260000002100 */
[----:B------:R-:W-:Y:S04]  /*2b710*/  STS.U8 [R4+UR58+0xf480], R58 ;  /* 0x00f4803a04007988 */ /* 0x000fe8000800003a */
[----:B------:R-:W-:Y:S04]  /*2b720*/  STS.U8 [R4+UR58+0xf880], R57 ;  /* 0x00f8803904007988 */ /* 0x000fe8000800003a */
[----:B------:R1:W-:Y:S04]  /*2b730*/  STS.U8 [R4+UR58+0xfc80], R56 ;  /* 0x00fc803804007988 */ /* 0x0003e8000800003a */
        /* <DEDUP_REMOVED lines=30> */
[----:B------:R-:W-:Y:S04]  /*2b920*/  STS.U8 [R3+UR58+0xf500], R231 ;  /* 0x00f500e703007988 */ /* 0x000fe8000800003a */
[----:B------:R-:W-:Y:S04]  /*2b930*/  STS.U8 [R3+UR58+0xf900], R230 ;  /* 0x00f900e603007988 */ /* 0x000fe8000800003a */
[----:B------:R0:W-:Y:S04]  /*2b940*/  STS.U8 [R3+UR58+0xfd00], R229 ;  /* 0x00fd00e503007988 */ /* 0x0001e8000800003a */
[----:B-1----:R-:W2:Y:S01]  /*2b950*/  LDL.LU R4, [R1+0x994] ;  /* 0x0009940001047983 */ /* 0x002ea20000300800 */
[----:B0-----:R-:W-:Y:S01]  /*2b960*/  LOP3.LUT R3, R145, 0x30, RZ, 0x3c, !PT ;  /* 0x0000003091037812 */ /* 0x001fe200078e3cff */
[----:B------:R-:W-:-:S02]  /*2b970*/  IMAD.MOV.U32 R145, RZ, RZ, R147 ;  /* 0x000000ffff917224 */ /* 0x000fc400078e0093 */
[----:B------:R-:W-:Y:S02]  /*2b980*/  IMAD.MOV.U32 R147, RZ, RZ, R0 ;  /* 0x000000ffff937224 */ /* 0x000fe400078e0000 */
[----:B------:R-:W0:Y:S01]  /*2b990*/  S2R R0, SR_TID.X ;  /* 0x0000000000007919 */ /* 0x000e220000002100 */
        /* <DEDUP_REMOVED lines=30> */
[----:B------:R-:W-:Y:S01]  /*2bb80*/  STS.U8 [R3+UR58+0xf580], R199 ;  /* 0x00f580c703007988 */ /* 0x000fe2000800003a */
[----:B------:R-:W-:-:S03]  /*2bb90*/  LOP3.LUT R0, R0, 0x40, RZ, 0x3c, !PT ;  /* 0x0000004000007812 */ /* 0x000fc600078e3cff */
        /* <DEDUP_REMOVED lines=33> */
[----:B------:R1:W-:Y:S04]  /*2bdb0*/  STS.U8 [R0+UR58+0xfe00], R165 ;  /* 0x00fe00a500007988 */ /* 0x0003e8000800003a */
[----:B0-----:R-:W3:Y:S04]  /*2bdc0*/  LDL.LU R3, [R1+0x98c] ;  /* 0x00098c0001037983 */ /* 0x001ee80000300800 */
[----:B-1----:R-:W4:Y:S04]  /*2bdd0*/  LDL.LU R0, [R1+0x998] ;  /* 0x0009980001007983 */ /* 0x002f280000300800 */
[----:B------:R-:W3:Y:S04]  /*2bde0*/  LDL.LU R227, [R1+0x954] ;  /* 0x0009540001e37983 */ /* 0x000ee80000300800 */
[----:B------:R-:W3:Y:S04]  /*2bdf0*/  LDL.LU R226, [R1+0x94c] ;  /* 0x00094c0001e27983 */ /* 0x000ee80000300800 */
[----:B------:R-:W2:Y:S04]  /*2be00*/  LDL.LU R225, [R1+0x958] ;  /* 0x0009580001e17983 */ /* 0x000ea80000300800 */
        /* <DEDUP_REMOVED lines=11> */
[----:B------:R-:W4:Y:S04]  /*2bec0*/  LDL R7, [R1+0x13bc] ;  /* 0x0013bc0001077983 */ /* 0x000f280000100800 */
[----:B------:R-:W4:Y:S04]  /*2bed0*/  LDL R6, [R1+0x13c0] ;  /* 0x0013c00001067983 */ /* 0x000f280000100800 */
[----:B------:R-:W2:Y:S04]  /*2bee0*/  LDL R49, [R1+0x13b8] ;  /* 0x0013b80001317983 */ /* 0x000ea80000100800 */
[----:B------:R-:W3:Y:S04]  /*2bef0*/  LDL R56, [R1+0x13b4] ;  /* 0x0013b40001387983 */ /* 0x000ee80000100800 */
        /* <DEDUP_REMOVED lines=8> */
[----:B------:R-:W3:Y:S04]  /*2bf80*/  LDL.LU R213, [R1+0x8d8] ;  /* 0x0008d80001d57983 */ /* 0x000ee80000300800 */
[----:B------:R-:W3:Y:S04]  /*2bf90*/  LDL.LU R212, [R1+0x8d0] ;  /* 0x0008d00001d47983 */ /* 0x000ee80000300800 */
[----:B------:R-:W3:Y:S04]  /*2bfa0*/  LDL.LU R211, [R1+0x8c8] ;  /* 0x0008c80001d37983 */ /* 0x000ee80000300800 */
[----:B------:R-:W3:Y:S04]  /*2bfb0*/  LDL R58, [R1+0x12fc] ;  /* 0x0012fc00013a7983 */ /* 0x000ee80000100800 */
[----:B------:R-:W3:Y:S01]  /*2bfc0*/  LDL R57, [R1+0x1300] ;  /* 0x0013000001397983 */ /* 0x000ee20000100800 */
        /* <DEDUP_REMOVED lines=34> */
[----:B------:R-:W-:Y:S01]  /*2c1f0*/  PRMT R176, RZ, 0x7610, R176 ;  /* 0x00007610ffb07816 */ /* 0x000fe200000000b0 */
[----:B------:R-:W3:Y:S04]  /*2c200*/  LDL R64, [R1+0xbc8] ;  /* 0x000bc80001407983 */ /* 0x000ee80000100800 */
[----:B------:R-:W3:Y:S04]  /*2c210*/  LDL R63, [R1+0xb90] ;  /* 0x000b9000013f7983 */ /* 0x000ee80000100800 */
[----:B------:R-:W3:Y:S04]  /*2c220*/  LDL R62, [R1+0xb94] ;  /* 0x000b9400013e7983 */ /* 0x000ee80000100800 */
[----:B------:R-:W3:Y:S04]  /*2c230*/  LDL R61, [R1+0xb88] ;  /* 0x000b8800013d7983 */ /* 0x000ee80000100800 */
[----:B----4-:R2:W4:Y:S02]  /*2c240*/  @!P0 LDG.E.U8 R210, desc[UR56][R6.64] ;  /* 0x0000003806d28981 */ /* 0x010524000c1e1100 */
[----:B--2---:R-:W-:-:S02]  /*2c250*/  @!P0 IMAD.MOV.U32 R6, RZ, RZ, R49 ;  /* 0x000000ffff068224 */ /* 0x004fc400078e0031 */
[----:B------:R-:W2:Y:S01]  /*2c260*/  LDL R49, [R1+0x12f8] ;  /* 0x0012f80001317983 */ /* 0x000ea20000100800 */
[----:B---3--:R-:W-:-:S03]  /*2c270*/  @!P0 IMAD.MOV.U32 R7, RZ, RZ, R56 ;  /* 0x000000ffff078224 */ /* 0x008fc600078e0038 */
[----:B------:R-:W3:Y:S04]  /*2c280*/  LDL R56, [R1+0x12f4] ;  /* 0x0012f40001387983 */ /* 0x000ee80000100800 */
[----:B------:R0:W4:Y:S02]  /*2c290*/  @!P0 LDG.E.U8 R209, desc[UR56][R6.64] ;  /* 0x0000003806d18981 */ /* 0x000124000c1e1100 */
[----:B0-----:R-:W-:Y:S02]  /*2c2a0*/  @!P0 IMAD.MOV.U32 R6, RZ, RZ, R59 ;  /* 0x000000ffff068224 */ /* 0x001fe400078e003b */
[----:B------:R-:W-:Y:S01]  /*2c2b0*/  @!P0 IMAD.MOV.U32 R7, RZ, RZ, R60 ;  /* 0x000000ffff078224 */ /* 0x000fe200078e003c */
[----:B------:R-:W4:Y:S04]  /*2c2c0*/  LDL R59, [R1+0x1240] ;  /* 0x00124000013b7983 */ /* 0x000f280000100800 */
[----:B------:R-:W4:Y:S04]  /*2c2d0*/  LDL R60, [R1+0x123c] ;  /* 0x00123c00013c7983 */ /* 0x000f280000100800 */
[----:B------:R0:W4:Y:S02]  /*2c2e0*/  @!P0 LDG.E.U8 R208, desc[UR56][R6.64] ;  /* 0x0000003806d08981 */ /* 0x000124000c1e1100 */
[----:B0-----:R-:W-:-:S02]  /*2c2f0*/  @!P0 IMAD.MOV.U32 R6, RZ, RZ, R54 ;  /* 0x000000ffff068224 */ /* 0x001fc400078e0036 */
        /* <DEDUP_REMOVED lines=23> */
[----:B------:R4:W3:Y:S02]  /*2c470*/  @!P0 LDG.E.U8 R203, desc[UR56][R6.64] ;  /* 0x0000003806cb8981 */ /* 0x0008e4000c1e1100 */
[----:B----4-:R-:W-:Y:S02]  /*2c480*/  @!P0 IMAD.MOV.U32 R6, RZ, RZ, R54 ;  /* 0x000000ffff068224 */ /* 0x010fe400078e0036 */
        /* <DEDUP_REMOVED lines=131> */
[----:B------:R-:W-:Y:S01]  /*2ccc0*/  PRMT R175, RZ, 0x7610, R175 ;  /* 0x00007610ffaf7816 */ /* 0x000fe200000000af */
[----:B------:R-:W4:Y:S04]  /*2ccd0*/  LDL R58, [R1+0xadc] ;  /* 0x000adc00013a7983 */ /* 0x000f280000100800 */
[----:B------:R2:W4:Y:S04]  /*2cce0*/  @!P0 LDG.E.U8 R176, desc[UR56][R6.64] ;  /* 0x0000003806b08981 */ /* 0x000528000c1e1100 */
[----:B------:R-:W4:Y:S01]  /*2ccf0*/  LDL R57, [R1+0xa98] ;  /* 0x000a980001397983 */ /* 0x000f220000100800 */
[----:B--2---:R-:W-:-:S03]  /*2cd00*/  @!P0 IMAD.MOV.U32 R6, RZ, RZ, R49 ;  /* 0x000000ffff068224 */ /* 0x004fc600078e0031 */
[----:B------:R-:W2:Y:S01]  /*2cd10*/  LDL R49, [R1+0xbcc] ;  /* 0x000bcc0001317983 */ /* 0x000ea20000100800 */
[----:B---3--:R-:W-:-:S03]  /*2cd20*/  @!P0 IMAD.MOV.U32 R7, RZ, RZ, R56 ;  /* 0x000000ffff078224 */ /* 0x008fc600078e0038 */
[----:B------:R-:W3:Y:S01]  /*2cd30*/  LDL R56, [R1+0xa9c] ;  /* 0x000a9c0001387983 */ /* 0x000ee20000100800 */
[----:B------:R-:W-:-:S03]  /*2cd40*/  PRMT R174, RZ, 0x7610, R174 ;  /* 0x00007610ffae7816 */ /* 0x000fc600000000ae */
[----:B------:R4:W3:Y:S01]  /*2cd50*/  @!P0 LDG.E.U8 R175, desc[UR56][R6.64] ;  /* 0x0000003806af8981 */ /* 0x0008e2000c1e1100 */
[----:B------:R-:W-:Y:S02]  /*2cd60*/  PRMT R173, RZ, 0x7610, R173 ;  /* 0x00007610ffad7816 */ /* 0x000fe400000000ad */
[----:B------:R-:W-:Y:S01]  /*2cd70*/  PRMT R172, RZ, 0x7610, R172 ;  /* 0x00007610ffac7816 */ /* 0x000fe200000000ac */
        /* <DEDUP_REMOVED lines=16> */
[----:B------:R-:W2:Y:S04]  /*2ce80*/  LDL R49, [R1+0x99c] ;  /* 0x00099c0001317983 */ /* 0x000ea80000100800 */
[----:B------:R-:W2:Y:S01]  /*2ce90*/  LDL.LU R228, [R1+0x95c] ;  /* 0x00095c0001e47983 */ /* 0x000ea20000300800 */
[----:B------:R-:W0:Y:S01]  /*2cea0*/  S2R R143, SR_TID.X ;  /* 0x00000000008f7919 */ /* 0x000e220000002100 */
[----:B------:R-:W-:Y:S01]  /*2ceb0*/  PRMT R171, RZ, 0x7610, R171 ;  /* 0x00007610ffab7816 */ /* 0x000fe200000000ab */
[----:B------:R-:W-:Y:S01]  /*2cec0*/  @!P0 IMAD.MOV.U32 R7, RZ, RZ, R64 ;  /* 0x000000ffff078224 */ /* 0x000fe200078e0040 */
[----:B------:R-:W-:-:S04]  /*2ced0*/  PRMT R170, RZ, 0x7610, R170 ;  /* 0x00007610ffaa7816 */ /* 0x000fc800000000aa */
[----:B------:R1:W2:Y:S01]  /*2cee0*/  @!P0 LDG.E.U8 R171, desc[UR56][R6.64] ;  /* 0x0000003806ab8981 */ /* 0x0002a2000c1e1100 */
[----:B------:R-:W-:Y:S01]  /*2cef0*/  PRMT R169, RZ, 0x7610, R169 ;  /* 0x00007610ffa97816 */ /* 0x000fe200000000a9 */
[----:B-1----:R-:W-:Y:S02]  /*2cf00*/  @!P0 IMAD.MOV.U32 R6, RZ, RZ, R62 ;  /* 0x000000ffff068224 */ /* 0x002fe400078e003e */
[----:B------:R-:W-:-:S05]  /*2cf10*/  @!P0 IMAD.MOV.U32 R7, RZ, RZ, R63 ;  /* 0x000000ffff078224 */ /* 0x000fca00078e003f */
[----:B------:R1:W2:Y:S01]  /*2cf20*/  @!P0 LDG.E.U8 R170, desc[UR56][R6.64] ;  /* 0x0000003806aa8981 */ /* 0x0002a2000c1e1100 */
[----:B------:R-:W-:Y:S01]  /*2cf30*/  PRMT R168, RZ, 0x7610, R168 ;  /* 0x00007610ffa87816 */ /* 0x000fe200000000a8 */
[----:B-1----:R-:W-:Y:S02]  /*2cf40*/  @!P0 IMAD.MOV.U32 R6, RZ, RZ, R60 ;  /* 0x000000ffff068224 */ /* 0x002fe400078e003c */
[----:B------:R-:W-:-:S05]  /*2cf50*/  @!P0 IMAD.MOV.U32 R7, RZ, RZ, R61 ;  /* 0x000000ffff078224 */ /* 0x000fca00078e003d */
[----:B------:R1:W2:Y:S01]  /*2cf60*/  @!P0 LDG.E.U8 R169, desc[UR56][R6.64] ;  /* 0x0000003806a98981 */ /* 0x0002a2000c1e1100 */
[----:B------:R-:W-:Y:S01]  /*2cf70*/  PRMT R167, RZ, 0x7610, R167 ;  /* 0x00007610ffa77816 */ /* 0x000fe200000000a7 */
[----:B-1----:R-:W-:Y:S02]  /*2cf80*/  @!P0 IMAD.MOV.U32 R6, RZ, RZ, R58 ;  /* 0x000000ffff068224 */ /* 0x002fe400078e003a */
[----:B------:R-:W-:Y:S01]  /*2cf90*/  @!P0 IMAD.MOV.U32 R7, RZ, RZ, R59 ;  /* 0x000000ffff078224 */ /* 0x000fe200078e003b */
[----:B------:R-:W-:Y:S02]  /*2cfa0*/  PRMT R166, RZ, 0x7610, R166 ;  /* 0x00007610ffa67816 */ /* 0x000fe400000000a6 */
[----:B0-----:R-:W-:Y:S02]  /*2cfb0*/  LOP3.LUT R143, R143, 0x7f, RZ, 0xc0, !PT ;  /* 0x0000007f8f8f7812 */ /* 0x001fe400078ec0ff */
[----:B------:R-:W-:Y:S01]  /*2cfc0*/  PRMT R165, RZ, 0x7610, R165 ;  /* 0x00007610ffa57816 */ /* 0x000fe200000000a5 */
[----:B------:R-:W2:Y:S04]  /*2cfd0*/  LDL R59, [R1+0xb50] ;  /* 0x000b5000013b7983 */ /* 0x000ea80000100800 */
[----:B------:R3:W2:Y:S04]  /*2cfe0*/  @!P0 LDG.E.U8 R168, desc[UR56][R6.64] ;  /* 0x0000003806a88981 */ /* 0x0006a8000c1e1100 */
[----:B------:R-:W2:Y:S01]  /*2cff0*/  LDL R58, [R1+0xb54] ;  /* 0x000b5400013a7983 */ /* 0x000ea20000100800 */
[----:B---3--:R-:W-:-:S02]  /*2d000*/  @!P0 IMAD.MOV.U32 R6, RZ, RZ, R56 ;  /* 0x000000ffff068224 */ /* 0x008fc400078e0038 */
[----:B------:R-:W-:Y:S01]  /*2d010*/  @!P0 IMAD.MOV.U32 R7, RZ, RZ, R57 ;  /* 0x000000ffff078224 */ /* 0x000fe200078e0039 */
[----:B------:R-:W-:Y:S01]  /*2d020*/  LOP3.LUT R48, R143, 0x50, RZ, 0x3c, !PT ;  /* 0x000000508f307812 */ /* 0x000fe200078e3cff */
[----:B------:R-:W3:Y:S04]  /*2d030*/  LDL R57, [R1+0xb10] ;  /* 0x000b100001397983 */ /* 0x000ee80000100800 */
[----:B------:R4:W3:Y:S04]  /*2d040*/  @!P0 LDG.E.U8 R167, desc[UR56][R6.64] ;  /* 0x0000003806a78981 */ /* 0x0008e8000c1e1100 */
[----:B------:R-:W3:Y:S01]  /*2d050*/  LDL R56, [R1+0xb14] ;  /* 0x000b140001387983 */ /* 0x000ee20000100800 */
[----:B----4-:R-:W-:-:S02]  /*2d060*/  @!P0 IMAD.MOV.U32 R6, RZ, RZ, R54 ;  /* 0x000000ffff068224 */ /* 0x010fc400078e0036 */
[----:B------:R-:W-:Y:S01]  /*2d070*/  @!P0 IMAD.MOV.U32 R7, RZ, RZ, R55 ;  /* 0x000000ffff078224 */ /* 0x000fe200078e0037 */
[----:B------:R0:W-:Y:S04]  /*2d080*/  STS.U8 [R48+UR58+0x8280], R164 ;  /* 0x008280a430007988 */ /* 0x0001e8000800003a */
[----:B------:R-:W4:Y:S04]  /*2d090*/  LDL R55, [R1+0xad0] ;  /* 0x000ad00001377983 */ /* 0x000f280000100800 */
[----:B------:R1:W4:Y:S04]  /*2d0a0*/  @!P0 LDG.E.U8 R166, desc[UR56][R6.64] ;  /* 0x0000003806a68981 */ /* 0x000328000c1e1100 */
[----:B------:R-:W4:Y:S01]  /*2d0b0*/  LDL R54, [R1+0xad4] ;  /* 0x000ad40001367983 */ /* 0x000f220000100800 */
[----:B-1----:R-:W-:-:S02]  /*2d0c0*/  @!P0 IMAD.MOV.U32 R6, RZ, RZ, R52 ;  /* 0x000000ffff068224 */ /* 0x002fc400078e0034 */
[----:B------:R-:W-:Y:S01]  /*2d0d0*/  @!P0 IMAD.MOV.U32 R7, RZ, RZ, R53 ;  /* 0x000000ffff078224 */ /* 0x000fe200078e0035 */
[----:B0-----:R-:W-:Y:S01]  /*2d0e0*/  PRMT R164, RZ, 0x7610, R164 ;  /* 0x00007610ffa47816 */ /* 0x001fe200000000a4 */
[----:B------:R0:W-:Y:S04]  /*2d0f0*/  STS.U8 [R48+UR58+0x8680], R163 ;  /* 0x008680a330007988 */ /* 0x0001e8000800003a */
[----:B------:R1:W4:Y:S04]  /*2d100*/  @!P0 LDG.E.U8 R165, desc[UR56][R6.64] ;  /* 0x0000003806a58981 */ /* 0x000328000c1e1100 */
[----:B------:R-:W4:Y:S04]  /*2d110*/  LDL R53, [R1+0xa90] ;  /* 0x000a900001357983 */ /* 0x000f280000100800 */
        /* <DEDUP_REMOVED lines=8> */
[----:B-1----:R-:W-:Y:S01]  /*2d1a0*/  @!P0 IMAD.MOV.U32 R7, RZ, RZ, R0 ;  /* 0x000000ffff078224 */ /* 0x002fe200078e0000 */
[----:B0-----:R-:W-:-:S02]  /*2d1b0*/  PRMT R162, RZ, 0x7610, R162 ;  /* 0x00007610ffa27816 */ /* 0x001fc400000000a2 */
[----:B------:R0:W-:Y:S02]  /*2d1c0*/  STS.U8 [R48+UR58+0x8e80], R161 ;  /* 0x008e80a130007988 */ /* 0x0001e4000800003a */
[----:B0-----:R-:W-:Y:S01]  /*2d1d0*/  PRMT R161, RZ, 0x7610, R161 ;  /* 0x00007610ffa17816 */ /* 0x001fe200000000a1 */
[----:B--2---:R-:W-:Y:S02]  /*2d1e0*/  @!P0 IMAD.MOV.U32 R6, RZ, RZ, R49 ;  /* 0x000000ffff068224 */ /* 0x004fe400078e0031 */
[----:B------:R-:W2:Y:S04]  /*2d1f0*/  LDL R49, [R1+0xa14] ;  /* 0x000a140001317983 */ /* 0x000ea80000100800 */
[----:B------:R0:W2:Y:S04]  /*2d200*/  @!P0 LDG.E.U8 R163, desc[UR56][R6.64] ;  /* 0x0000003806a38981 */ /* 0x0000a8000c1e1100 */
[----:B------:R1:W-:Y:S01]  /*2d210*/  STL [R1+0x191c], R0 ;  /* 0x00191c0001007387 */ /* 0x0003e20000100800 */
[----:B0-----:R-:W-:-:S02]  /*2d220*/  @!P0 IMAD.MOV.U32 R6, RZ, RZ, R228 ;  /* 0x000000ffff068224 */ /* 0x001fc400078e00e4 */
[----:B------:R-:W-:Y:S01]  /*2d230*/  @!P0 IMAD.MOV.U32 R7, RZ, RZ, R225 ;  /* 0x000000ffff078224 */ /* 0x000fe200078e00e1 */
[----:B-1----:R-:W2:Y:S04]  /*2d240*/  LDL.LU R0, [R1+0x9c8] ;  /* 0x0009c80001007983 */ /* 0x002ea80000300800 */
[----:B------:R-:W-:Y:S04]  /*2d250*/  STL [R1+0x1958], R228 ;  /* 0x001958e401007387 */ /* 0x000fe80000100800 */
[----:B------:R0:W-:Y:S04]  /*2d260*/  STL [R1+0x1920], R225 ;  /* 0x001920e101007387 */ /* 0x0001e80000100800 */
[----:B------:R1:W2:Y:S04]  /*2d270*/  @!P0 LDG.E.U8 R162, desc[UR56][R6.64] ;  /* 0x0000003806a28981 */ /* 0x0002a8000c1e1100 */
[----:B0-----:R-:W2:Y:S01]  /*2d280*/  LDL.LU R225, [R1+0x9d0] ;  /* 0x0009d00001e17983 */ /* 0x001ea20000300800 */
[----:B-1----:R-:W-:-:S02]  /*2d290*/  @!P0 IMAD.MOV.U32 R6, RZ, RZ, R222 ;  /* 0x000000ffff068224 */ /* 0x002fc400078e00de */
[----:B------:R-:W-:Y:S01]  /*2d2a0*/  @!P0 IMAD.MOV.U32 R7, RZ, RZ, R219 ;  /* 0x000000ffff078224 */ /* 0x000fe200078e00db */
[----:B------:R0:W-:Y:S04]  /*2d2b0*/  STL [R1+0x1928], R222 ;  /* 0x001928de01007387 */ /* 0x0001e80000100800 */
[----:B------:R1:W2:Y:S04]  /*2d2c0*/  @!P0 LDG.E.U8 R161, desc[UR56][R6.64] ;  /* 0x0000003806a18981 */ /* 0x0002a8000c1e1100 */
[----:B0-----:R-:W2:Y:S04]  /*2d2d0*/  LDL.LU R222, [R1+0x9d4] ;  /* 0x0009d40001de7983 */ /* 0x001ea80000300800 */
[----:B------:R0:W-:Y:S01]  /*2d2e0*/  STL [R1+0x1924], R219 ;  /* 0x001924db01007387 */ /* 0x0001e20000100800 */
[----:B-1----:R-:W-:-:S03]  /*2d2f0*/  @!P0 IMAD.MOV.U32 R6, RZ, RZ, R216 ;  /* 0x000000ffff068224 */ /* 0x002fc600078e00d8 */
[----:B0-----:R-:W2:Y:S04]  /*2d300*/  LDL.LU R219, [R1+0x9cc] ;  /* 0x0009cc0001db7983 */ /* 0x001ea80000300800 */
[----:B------:R0:W-:Y:S04]  /*2d310*/  STL [R1+0x1930], R216 ;  /* 0x001930d801007387 */ /* 0x0001e80000100800 */
[----:B0-----:R-:W2:Y:S01]  /*2d320*/  LDL.LU R216, [R1+0xa10] ;  /* 0x000a100001d87983 */ /* 0x001ea20000300800 */
[----:B------:R-:W-:-:S03]  /*2d330*/  @!P0 IMAD.MOV.U32 R7, RZ, RZ, R213 ;  /* 0x000000ffff078224 */ /* 0x000fc600078e00d5 */
[----:B------:R0:W-:Y:S04]  /*2d340*/  STL [R1+0x192c], R213 ;  /* 0x00192cd501007387 */ /* 0x0001e80000100800 */
[----:B0-----:R-:W2:Y:S04]  /*2d350*/  LDL.LU R213, [R1+0xa08] ;  /* 0x000a080001d57983 */ /* 0x001ea80000300800 */
[----:B------:R-:W2:Y:S04]  /*2d360*/  LDL.LU R236, [R1+0x990] ;  /* 0x0009900001ec7983 */ /* 0x000ea80000300800 */
[----:B------:R0:W-:Y:S04]  /*2d370*/  STS.U8 [R48+UR58+0x9280], R160 ;  /* 0x009280a030007988 */ /* 0x0001e8000800003a */
[----:B------:R1:W-:Y:S01]  /*2d380*/  STS.U8 [R48+UR58+0x9680], R159 ;  /* 0x0096809f30007988 */ /* 0x0003e2000800003a */
[----:B0-----:R-:W-:-:S02]  /*2d390*/  PRMT R160, RZ, 0x7610, R160 ;  /* 0x00007610ffa07816 */ /* 0x001fc400000000a0 */
[----:B-1----:R-:W-:-:S04]  /*2d3a0*/  PRMT R159, RZ, 0x7610, R159 ;  /* 0x00007610ff9f7816 */ /* 0x002fc8000000009f */
[----:B------:R0:W2:Y:S04]  /*2d3b0*/  @!P0 LDG.E.U8 R160, desc[UR56][R6.64] ;  /* 0x0000003806a08981 */ /* 0x0000a8000c1e1100 */
[----:B------:R1:W-:Y:S01]  /*2d3c0*/  STS.U8 [R48+UR58+0x9a80], R158 ;  /* 0x009a809e30007988 */ /* 0x0003e2000800003a */
[----:B0-----:R-:W-:Y:S02]  /*2d3d0*/  @!P0 IMAD.MOV.U32 R6, RZ, RZ, R58 ;  /* 0x000000ffff068224 */ /* 0x001fe400078e003a */
[----:B------:R-:W-:Y:S01]  /*2d3e0*/  @!P0 IMAD.MOV.U32 R7, RZ, RZ, R59 ;  /* 0x000000ffff078224 */ /* 0x000fe200078e003b */
[----:B-1----:R-:W-:-:S04]  /*2d3f0*/  PRMT R158, RZ, 0x7610, R158 ;  /* 0x00007610ff9e7816 */ /* 0x002fc8000000009e */
[----:B------:R3:W2:Y:S04]  /*2d400*/  @!P0 LDG.E.U8 R159, desc[UR56][R6.64] ;  /* 0x00000038069f8981 */ /* 0x0006a8000c1e1100 */
[----:B------:R0:W-:Y:S01]  /*2d410*/  STS.U8 [R48+UR58+0x9e80], R157 ;  /* 0x009e809d30007988 */ /* 0x0001e2000800003a */
[----:B---3--:R-:W-:Y:S02]  /*2d420*/  @!P0 IMAD.MOV.U32 R6, RZ, RZ, R56 ;  /* 0x000000ffff068224 */ /* 0x008fe400078e0038 */
[----:B------:R-:W-:Y:S01]  /*2d430*/  @!P0 IMAD.MOV.U32 R7, RZ, RZ, R57 ;  /* 0x000000ffff078224 */ /* 0x000fe200078e0039 */
[----:B0-----:R-:W-:-:S04]  /*2d440*/  PRMT R157, RZ, 0x7610, R157 ;  /* 0x00007610ff9d7816 */ /* 0x001fc8000000009d */
[----:B------:R4:W3:Y:S04]  /*2d450*/  @!P0 LDG.E.U8 R158, desc[UR56][R6.64] ;  /* 0x00000038069e8981 */ /* 0x0008e8000c1e1100 */
[----:B------:R0:W-:Y:S01]  /*2d460*/  STS.U8 [R48+UR58+0xa280], R156 ;  /* 0x00a2809c30007988 */ /* 0x0001e2000800003a */
[----:B----4-:R-:W-:Y:S02]  /*2d470*/  @!P0 IMAD.MOV.U32 R6, RZ, RZ, R54 ;  /* 0x000000ffff068224 */ /* 0x010fe400078e0036 */
[----:B------:R-:W-:Y:S01]  /*2d480*/  @!P0 IMAD.MOV.U32 R7, RZ, RZ, R55 ;  /* 0x000000ffff078224 */ /* 0x000fe200078e0037 */
[----:B0-----:R-:W-:-:S04]  /*2d490*/  PRMT R156, RZ, 0x7610, R156 ;  /* 0x00007610ff9c7816 */ /* 0x001fc8000000009c */
[----:B------:R0:W4:Y:S04]  /*2d4a0*/  @!P0 LDG.E.U8 R157, desc[UR56][R6.64] ;  /* 0x00000038069d8981 */ /* 0x000128000c1e1100 */
[----:B------:R1:W-:Y:S01]  /*2d4b0*/  STS.U8 [R48+UR58+0xa680], R155 ;  /* 0x00a6809b30007988 */ /* 0x0003e2000800003a */
[----:B0-----:R-:W-:Y:S02]  /*2d4c0*/  @!P0 IMAD.MOV.U32 R6, RZ, RZ, R52 ;  /* 0x000000ffff068224 */ /* 0x001fe400078e0034 */
[----:B------:R-:W-:Y:S01]  /*2d4d0*/  @!P0 IMAD.MOV.U32 R7, RZ, RZ, R53 ;  /* 0x000000ffff078224 */ /* 0x000fe200078e0035 */
[----:B-1----:R-:W-:-:S04]  /*2d4e0*/  PRMT R155, RZ, 0x7610, R155 ;  /* 0x00007610ff9b7816 */ /* 0x002fc8000000009b */
[----:B------:R0:W4:Y:S04]  /*2d4f0*/  @!P0 LDG.E.U8 R156, desc[UR56][R6.64] ;  /* 0x00000038069c8981 */ /* 0x000128000c1e1100 */
[----:B------:R1:W-:Y:S01]  /*2d500*/  STS.U8 [R48+UR58+0xaa80], R154 ;  /* 0x00aa809a30007988 */ /* 0x0003e2000800003a */
[----:B0-----:R-:W-:Y:S02]  /*2d510*/  @!P0 IMAD.MOV.U32 R6, RZ, RZ, R50 ;  /* 0x000000ffff068224 */ /* 0x001fe400078e0032 */
[----:B------:R-:W-:Y:S01]  /*2d520*/  @!P0 IMAD.MOV.U32 R7, RZ, RZ, R51 ;  /* 0x000000ffff078224 */ /* 0x000fe200078e0033 */
[----:B-1----:R-:W-:-:S04]  /*2d530*/  PRMT R154, RZ, 0x7610, R154 ;  /* 0x00007610ff9a7816 */ /* 0x002fc8000000009a */
[----:B------:R2:W4:Y:S04]  /*2d540*/  @!P0 LDG.E.U8 R155, desc[UR56][R6.64] ;  /* 0x00000038069b8981 */ /* 0x000528000c1e1100 */
[----:B------:R0:W-:Y:S04]  /*2d550*/  STS.U8 [R48+UR58+0xae80], R153 ;  /* 0x00ae809930007988 */ /* 0x0001e8000800003a */
[----:B------:R1:W-:Y:S01]  /*2d560*/  STS.U8 [R48+UR58+0xb280], R152 ;  /* 0x00b2809830007988 */ /* 0x0003e2000800003a */
[----:B0-----:R-:W-:Y:S02]  /*2d570*/  PRMT R153, RZ, 0x7610, R153 ;  /* 0x00007610ff997816 */ /* 0x001fe40000000099 */
[----:B-1----:R-:W-:Y:S01]  /*2d580*/  PRMT R152, RZ, 0x7610, R152 ;  /* 0x00007610ff987816 */ /* 0x002fe20000000098 */
[----:B------:R0:W-:Y:S04]  /*2d590*/  STS.U8 [R48+UR58+0xb680], R23 ;  /* 0x00b6801730007988 */ /* 0x0001e8000800003a */
[----:B------:R1:W-:Y:S01]  /*2d5a0*/  STS.U8 [R48+UR58+0xba80], R22 ;  /* 0x00ba801630007988 */ /* 0x0003e2000800003a */
[----:B0-----:R-:W-:-:S02]  /*2d5b0*/  PRMT R23, RZ, 0x7610, R23 ;  /* 0x00007610ff177816 */ /* 0x001fc40000000017 */
[----:B-1----:R-:W-:Y:S01]  /*2d5c0*/  PRMT R22, RZ, 0x7610, R22 ;  /* 0x00007610ff167816 */ /* 0x002fe20000000016 */
[----:B------:R0:W-:Y:S02]  /*2d5d0*/  STS.U8 [R48+UR58+0xbe80], R21 ;  /* 0x00be801530007988 */ /* 0x0001e4000800003a */
[----:B0-----:R-:W-:Y:S01]  /*2d5e0*/  PRMT R21, RZ, 0x7610, R21 ;  /* 0x00007610ff157816 */ /* 0x001fe20000000015 */
[----:B--2---:R-:W-:Y:S02]  /*2d5f0*/  @!P0 IMAD.MOV.U32 R6, RZ, RZ, R49 ;  /* 0x000000ffff068224 */ /* 0x004fe400078e0031 */
[----:B------:R-:W2:Y:S04]  /*2d600*/  LDL R49, [R1+0xb48] ;  /* 0x000b480001317983 */ /* 0x000ea80000100800 */
[----:B------:R-:W2:Y:S01]  /*2d610*/  LDL.LU R228, [R1+0xb4c] ;  /* 0x000b4c0001e47983 */ /* 0x000ea20000300800 */
[----:B------:R-:W-:-:S05]  /*2d620*/  @!P0 IMAD.MOV.U32 R7, RZ, RZ, R216 ;  /* 0x000000ffff078224 */ /* 0x000fca00078e00d8 */
[----:B------:R0:W2:Y:S04]  /*2d630*/  @!P0 LDG.E.U8 R154, desc[UR56][R6.64] ;  /* 0x00000038069a8981 */ /* 0x0000a8000c1e1100 */
[----:B------:R1:W-:Y:S01]  /*2d640*/  STL [R1+0x1934], R216 ;  /* 0x001934d801007387 */ /* 0x0003e20000100800 */
[----:B0-----:R-:W-:Y:S02]  /*2d650*/  @!P0 IMAD.MOV.U32 R6, RZ, RZ, R222 ;  /* 0x000000ffff068224 */ /* 0x001fe400078e00de */
[----:B------:R-:W-:Y:S01]  /*2d660*/  @!P0 IMAD.MOV.U32 R7, RZ, RZ, R225 ;  /* 0x000000ffff078224 */ /* 0x000fe200078e00e1 */
[----:B-1----:R-:W2:Y:S04]  /*2d670*/  LDL.LU R216, [R1+0xa0c] ;  /* 0x000a0c0001d87983 */ /* 0x002ea80000300800 */
[----:B------:R0:W2:Y:S04]  /*2d680*/  @!P0 LDG.E.U8 R153, desc[UR56][R6.64] ;  /* 0x0000003806998981 */ /* 0x0000a8000c1e1100 */
[----:B------:R1:W-:Y:S01]  /*2d690*/  STL [R1+0x193c], R222 ;  /* 0x00193cde01007387 */ /* 0x0003e20000100800 */
[----:B0-----:R-:W-:-:S02]  /*2d6a0*/  @!P0 IMAD.MOV.U32 R6, RZ, RZ, R4 ;  /* 0x000000ffff068224 */ /* 0x001fc400078e0004 */
[----:B------:R-:W-:Y:S01]  /*2d6b0*/  @!P0 IMAD.MOV.U32 R7, RZ, RZ, R236 ;  /* 0x000000ffff078224 */ /* 0x000fe200078e00ec */
[----:B-1----:R-:W2:Y:S04]  /*2d6c0*/  LDL.LU R222, [R1+0xa4c] ;  /* 0x000a4c0001de7983 */ /* 0x002ea80000300800 */
[----:B------:R0:W-:Y:S04]  /*2d6d0*/  STL [R1+0x1938], R225 ;  /* 0x001938e101007387 */ /* 0x0001e80000100800 */
[----:B------:R1:W2:Y:S04]  /*2d6e0*/  @!P0 LDG.E.U8 R152, desc[UR56][R6.64] ;  /* 0x0000003806988981 */ /* 0x0002a8000c1e1100 */
[----:B0-----:R-:W2:Y:S04]  /*2d6f0*/  LDL.LU R225, [R1+0xa48] ;  /* 0x000a480001e17983 */ /* 0x001ea80000300800 */
[----:B------:R0:W-:Y:S01]  /*2d700*/  STL [R1+0x1940], R4 ;  /* 0x0019400401007387 */ /* 0x0001e20000100800 */
[----:B-1----:R-:W-:-:S02]  /*2d710*/  @!P0 IMAD.MOV.U32 R6, RZ, RZ, R227 ;  /* 0x000000ffff068224 */ /* 0x002fc400078e00e3 */
[----:B------:R-:W-:-:S05]  /*2d720*/  @!P0 IMAD.MOV.U32 R7, RZ, RZ, R224 ;  /* 0x000000ffff078224 */ /* 0x000fca00078e00e0 */
[----:B------:R1:W2:Y:S04]  /*2d730*/  @!P0 LDG.E.U8 R23, desc[UR56][R6.64] ;  /* 0x0000003806178981 */ /* 0x0002a8000c1e1100 */
[----:B0-----:R-:W2:Y:S04]  /*2d740*/  LDL.LU R4, [R1+0xa88] ;  /* 0x000a880001047983 */ /* 0x001ea80000300800 */
[----:B------:R0:W-:Y:S01]  /*2d750*/  STL [R1+0x1948], R227 ;  /* 0x001948e301007387 */ /* 0x0001e20000100800 */
[----:B-1----:R-:W-:Y:S02]  /*2d760*/  @!P0 IMAD.MOV.U32 R6, RZ, RZ, R221 ;  /* 0x000000ffff068224 */ /* 0x002fe400078e00dd */
[----:B------:R-:W-:Y:S01]  /*2d770*/  @!P0 IMAD.MOV.U32 R7, RZ, RZ, R218 ;  /* 0x000000ffff078224 */ /* 0x000fe200078e00da */
[----:B0-----:R-:W2:Y:S04]  /*2d780*/  LDL.LU R227, [R1+0xac8] ;  /* 0x000ac80001e37983 */ /* 0x001ea80000300800 */
[----:B------:R0:W-:Y:S04]  /*2d790*/  STL [R1+0x1944], R224 ;  /* 0x001944e001007387 */ /* 0x0001e80000100800 */
[----:B------:R1:W2:Y:S04]  /*2d7a0*/  @!P0 LDG.E.U8 R22, desc[UR56][R6.64] ;  /* 0x0000003806168981 */ /* 0x0002a8000c1e1100 */
[----:B0-----:R-:W2:Y:S04]  /*2d7b0*/  LDL.LU R224, [R1+0xa8c] ;  /* 0x000a8c0001e07983 */ /* 0x001ea80000300800 */
[----:B------:R0:W-:Y:S01]  /*2d7c0*/  STL [R1+0x1950], R221 ;  /* 0x001950dd01007387 */ /* 0x0001e20000100800 */
[----:B-1----:R-:W-:-:S03]  /*2d7d0*/  @!P0 IMAD.MOV.U32 R7, RZ, RZ, R212 ;  /* 0x000000ffff078224 */ /* 0x002fc600078e00d4 */
[----:B0-----:R-:W2:Y:S04]  /*2d7e0*/  LDL.LU R221, [R1+0xb08] ;  /* 0x000b080001dd7983 */ /* 0x001ea80000300800 */
[----:B------:R0:W-:Y:S04]  /*2d7f0*/  STL [R1+0x194c], R218 ;  /* 0x00194cda01007387 */ /* 0x0001e80000100800 */
[----:B0-----:R-:W2:Y:S04]  /*2d800*/  LDL.LU R218, [R1+0xacc] ;  /* 0x000acc0001da7983 */ /* 0x001ea80000300800 */
[----:B------:R0:W-:Y:S04]  /*2d810*/  STL [R1+0x1954], R212 ;  /* 0x001954d401007387 */ /* 0x0001e80000100800 */
[----:B0-----:R-:W2:Y:S04]  /*2d820*/  LDL.LU R212, [R1+0xb0c] ;  /* 0x000b0c0001d47983 */ /* 0x001ea80000300800 */
[----:B------:R-:W2:Y:S01]  /*2d830*/  LDL.LU R229, [R1+0x988] ;  /* 0x0009880001e57983 */ /* 0x000ea20000300800 */
[----:B------:R-:W-:-:S05]  /*2d840*/  @!P0 IMAD.MOV.U32 R6, RZ, RZ, R215 ;  /* 0x000000ffff068224 */ /* 0x000fca00078e00d7 */
[----:B------:R2:W2:Y:S04]  /*2d850*/  @!P0 LDG.E.U8 R21, desc[UR56][R6.64] ;  /* 0x0000003806158981 */ /* 0x0004a8000c1e1100 */
[----:B------:R0:W-:Y:S04]  /*2d860*/  STS.U8 [R48+UR58+0xc280], R20 ;  /* 0x00c2801430007988 */ /* 0x0001e8000800003a */
[----:B------:R1:W-:Y:S04]  /*2d870*/  STS.U8 [R48+UR58+0xc680], R19 ;  /* 0x00c6801330007988 */ /* 0x0003e8000800003a */
[----:B------:R3:W-:Y:S04]  /*2d880*/  STS.U8 [R48+UR58+0xca80], R18 ;  /* 0x00ca801230007988 */ /* 0x0007e8000800003a */
[----:B------:R4:W-:Y:S04]  /*2d890*/  STS.U8 [R48+UR58+0xce80], R17 ;  /* 0x00ce801130007988 */ /* 0x0009e8000800003a */
[----:B------:R-:W-:Y:S04]  /*2d8a0*/  STS.U8 [R48+UR58+0xd280], R16 ;  /* 0x00d2801030007988 */ /* 0x000fe8000800003a */
[----:B------:R-:W-:Y:S01]  /*2d8b0*/  STS.U8 [R48+UR58+0xd680], R15 ;  /* 0x00d6800f30007988 */ /* 0x000fe2000800003a */
[----:B0-----:R-:W-:-:S03]  /*2d8c0*/  PRMT R20, RZ, 0x7610, R20 ;  /* 0x00007610ff147816 */ /* 0x001fc60000000014 */
[----:B------:R-:W-:Y:S01]  /*2d8d0*/  STS.U8 [R48+UR58+0xda80], R2 ;  /* 0x00da800230007988 */ /* 0x000fe2000800003a */
[----:B-1----:R-:W-:-:S03]  /*2d8e0*/  PRMT R19, RZ, 0x7610, R19 ;  /* 0x00007610ff137816 */ /* 0x002fc60000000013 */
[----:B------:R-:W-:Y:S04]  /*2d8f0*/  STS.U8 [R48+UR58+0xde80], R168 ;  /* 0x00de80a830007988 */ /* 0x000fe8000800003a */
[----:B------:R-:W-:Y:S04]  /*2d900*/  STS.U8 [R48+UR58+0xe280], R167 ;  /* 0x00e280a730007988 */ /* 0x000fe8000800003a */
[----:B------:R-:W-:Y:S04]  /*2d910*/  STS.U8 [R48+UR58+0xe680], R166 ;  /* 0x00e680a630007988 */ /* 0x000fe8000800003a */
[----:B------:R-:W-:Y:S04]  /*2d920*/  STS.U8 [R48+UR58+0xea80], R165 ;  /* 0x00ea80a530007988 */ /* 0x000fe8000800003a */
[----:B------:R-:W-:Y:S04]  /*2d930*/  STS.U8 [R48+UR58+0xee80], R164 ;  /* 0x00ee80a430007988 */ /* 0x000fe8000800003a */
[----:B------:R-:W-:Y:S01]  /*2d940*/  STS.U8 [R48+UR58+0xf280], R163 ;  /* 0x00f280a330007988 */ /* 0x000fe2000800003a */
[----:B------:R-:W-:-:S02]  /*2d950*/  LOP3.LUT R144, R144, 0x7f, RZ, 0xc0, !PT ;  /* 0x0000007f90907812 */ /* 0x000fc400078ec0ff */
[----:B---3--:R-:W-:Y:S01]  /*2d960*/  PRMT R18, RZ, 0x7610, R18 ;  /* 0x00007610ff127816 */ /* 0x008fe20000000012 */
[----:B------:R-:W-:Y:S04]  /*2d970*/  STS.U8 [R48+UR58+0xf680], R162 ;  /* 0x00f680a230007988 */ /* 0x000fe8000800003a */
[----:B------:R-:W-:Y:S04]  /*2d980*/  STS.U8 [R48+UR58+0xfa80], R161 ;  /* 0x00fa80a130007988 */ /* 0x000fe8000800003a */
[----:B------:R0:W-:Y:S01]  /*2d990*/  STS.U8 [R48+UR58+0xfe80], R160 ;  /* 0x00fe80a030007988 */ /* 0x0001e2000800003a */
[----:B----4-:R-:W-:-:S02]  /*2d9a0*/  PRMT R17, RZ, 0x7610, R17 ;  /* 0x00007610ff117816 */ /* 0x010fc40000000011 */
[----:B0-----:R-:W-:Y:S02]  /*2d9b0*/  LOP3.LUT R48, R144, 0x60, RZ, 0x3c, !PT ;  /* 0x0000006090307812 */ /* 0x001fe400078e3cff */
[----:B------:R-:W-:-:S03]  /*2d9c0*/  PRMT R16, RZ, 0x7610, R16 ;  /* 0x00007610ff107816 */ /* 0x000fc60000000010 */
        /* <DEDUP_REMOVED lines=10> */
[----:B------:R-:W-:-:S03]  /*2da70*/  PRMT R15, RZ, 0x7610, R15 ;  /* 0x00007610ff0f7816 */ /* 0x000fc6000000000f */
        /* <DEDUP_REMOVED lines=17> */
[----:B------:R-:W-:Y:S01]  /*2db90*/  STS.U8 [R48+UR58+0xe700], R155 ;  /* 0x00e7009b30007988 */ /* 0x000fe2000800003a */
[----:B------:R-:W-:-:S03]  /*2dba0*/  PRMT R9, RZ, 0x7610, R9 ;  /* 0x00007610ff097816 */ /* 0x000fc60000000009 */
[----:B------:R-:W-:Y:S04]  /*2dbb0*/  STL.64 [R1+0x1e50], R150 ;  /* 0x001e509601007387 */ /* 0x000fe80000100a00 */
[----:B------:R-:W-:Y:S04]  /*2dbc0*/  STL.64 [R1+0x1e48], R148 ;  /* 0x001e489401007387 */ /* 0x000fe80000100a00 */
[----:B------:R-:W-:Y:S04]  /*2dbd0*/  STL.64 [R1+0x1e40], R146 ;  /* 0x001e409201007387 */ /* 0x000fe80000100a00 */
[----:B------:R-:W-:Y:S01]  /*2dbe0*/  STL [R1+0x1e3c], R145 ;  /* 0x001e3c9101007387 */ /* 0x000fe20000100800 */
[----:B------:R-:W-:Y:S01]  /*2dbf0*/  PRMT R8, RZ, 0x7610, R8 ;  /* 0x00007610ff087816 */ /* 0x000fe20000000008 */
[----:B--2---:R-:W-:-:S02]  /*2dc00*/  @!P0 IMAD.MOV.U32 R7, RZ, RZ, R49 ;  /* 0x000000ffff078224 */ /* 0x004fc400078e0031 */
[----:B------:R-:W-:-:S05]  /*2dc10*/  @!P0 IMAD.MOV.U32 R6, RZ, RZ, R228 ;  /* 0x000000ffff068224 */ /* 0x000fca00078e00e4 */
[----:B------:R0:W2:Y:S01]  /*2dc20*/  @!P0 LDG.E.U8 R20, desc[UR56][R6.64] ;  /* 0x0000003806148981 */ /* 0x0000a2000c1e1100 */
[----:B------:R-:W-:-:S03]  /*2dc30*/  PRMT R2, RZ, 0x7610, R2 ;  /* 0x00007610ff027816 */ /* 0x000fc60000000002 */
[----:B------:R-:W-:Y:S04]  /*2dc40*/  STS.U8 [R48+UR58+0xeb00], R154 ;  /* 0x00eb009a30007988 */ /* 0x000fe8000800003a */
[----:B------:R-:W-:Y:S04]  /*2dc50*/  STS.U8 [R48+UR58+0xef00], R153 ;  /* 0x00ef009930007988 */ /* 0x000fe8000800003a */
[----:B------:R-:W-:Y:S01]  /*2dc60*/  STS.U8 [R48+UR58+0xf300], R152 ;  /* 0x00f3009830007988 */ /* 0x000fe2000800003a */
[----:B0-----:R-:W-:Y:S02]  /*2dc70*/  @!P0 IMAD.MOV.U32 R7, RZ, RZ, R221 ;  /* 0x000000ffff078224 */ /* 0x001fe400078e00dd */
[----:B------:R-:W-:-:S05]  /*2dc80*/  @!P0 IMAD.MOV.U32 R6, RZ, RZ, R212 ;  /* 0x000000ffff068224 */ /* 0x000fca00078e00d4 */
[----:B------:R0:W3:Y:S02]  /*2dc90*/  @!P0 LDG.E.U8 R19, desc[UR56][R6.64] ;  /* 0x0000003806138981 */ /* 0x0000e4000c1e1100 */
[----:B0-----:R-:W-:Y:S02]  /*2dca0*/  @!P0 IMAD.MOV.U32 R6, RZ, RZ, R218 ;  /* 0x000000ffff068224 */ /* 0x001fe400078e00da */
[----:B------:R-:W-:-:S05]  /*2dcb0*/  @!P0 IMAD.MOV.U32 R7, RZ, RZ, R227 ;  /* 0x000000ffff078224 */ /* 0x000fca00078e00e3 */
[----:B------:R0:W4:Y:S02]  /*2dcc0*/  @!P0 LDG.E.U8 R18, desc[UR56][R6.64] ;  /* 0x0000003806128981 */ /* 0x000124000c1e1100 */
        /* <DEDUP_REMOVED lines=11> */
[----:B------:R0:W4:Y:S04]  /*2dd80*/  @!P0 LDG.E.U8 R11, desc[UR56][R6.64] ;  /* 0x00000038060b8981 */ /* 0x000128000c1e1100 */
[----:B------:R-:W-:Y:S04]  /*2dd90*/  STS.U8 [R48+UR58+0xf700], R23 ;  /* 0x00f7001730007988 */ /* 0x000fe8000800003a */
[----:B------:R-:W-:Y:S01]  /*2dda0*/  STS.U8 [R48+UR58+0xfb00], R22 ;  /* 0x00fb001630007988 */ /* 0x000fe2000800003a */
[----:B0-----:R-:W-:Y:S02]  /*2ddb0*/  @!P0 IMAD.MOV.U32 R6, RZ, RZ, R3 ;  /* 0x000000ffff068224 */ /* 0x001fe400078e0003 */
[----:B------:R-:W-:Y:S01]  /*2ddc0*/  @!P0 IMAD.MOV.U32 R7, RZ, RZ, R229 ;  /* 0x000000ffff078224 */ /* 0x000fe200078e00e5 */
[----:B------:R0:W-:Y:S04]  /*2ddd0*/  STS.U8 [R48+UR58+0xff00], R21 ;  /* 0x00ff001530007988 */ /* 0x0001e8000800003a */
[----:B------:R1:W4:Y:S04]  /*2dde0*/  @!P0 LDG.E.U8 R10, desc[UR56][R6.64] ;  /* 0x00000038060a8981 */ /* 0x000328000c1e1100 */
[----:B0-----:R-:W4:Y:S04]  /*2ddf0*/  LDL.LU.64 R48, [R1+0x400] ;  /* 0x0004000001307983 */ /* 0x001f280000300a00 */
[----:B------:R-:W4:Y:S01]  /*2de00*/  LDL.LU.64 R50, [R1+0x408] ;  /* 0x0004080001327983 */ /* 0x000f220000300a00 */
[----:B-1----:R-:W-:-:S03]  /*2de10*/  @!P0 IMAD.MOV.U32 R6, RZ, RZ, R226 ;  /* 0x000000ffff068224 */ /* 0x002fc600078e00e2 */
[----:B------:R-:W4:Y:S01]  /*2de20*/  LDL.LU.64 R52, [R1+0x410] ;  /* 0x0004100001347983 */ /* 0x000f220000300a00 */
[----:B------:R-:W-:-:S03]  /*2de30*/  @!P0 IMAD.MOV.U32 R7, RZ, RZ, R223 ;  /* 0x000000ffff078224 */ /* 0x000fc600078e00df */
[----:B------:R-:W4:Y:S04]  /*2de40*/  LDL.LU.64 R54, [R1+0x418] ;  /* 0x0004180001367983 */ /* 0x000f280000300a00 */
[----:B------:R-:W4:Y:S04]  /*2de50*/  LDL.LU.64 R56, [R1+0x420] ;  /* 0x0004200001387983 */ /* 0x000f280000300a00 */
[----:B------:R-:W4:Y:S04]  /*2de60*/  LDL.LU.64 R58, [R1+0x428] ;  /* 0x00042800013a7983 */ /* 0x000f280000300a00 */
[----:B------:R-:W4:Y:S04]  /*2de70*/  LDL.LU.64 R60, [R1+0x430] ;  /* 0x00043000013c7983 */ /* 0x000f280000300a00 */
[----:B------:R0:W4:Y:S04]  /*2de80*/  @!P0 LDG.E.U8 R9, desc[UR56][R6.64] ;  /* 0x0000003806098981 */ /* 0x000128000c1e1100 */
[----:B------:R-:W4:Y:S04]  /*2de90*/  LDL.LU.64 R62, [R1+0x438] ;  /* 0x00043800013e7983 */ /* 0x000f280000300a00 */
[----:B------:R-:W4:Y:S04]  /*2dea0*/  LDL.LU.64 R64, [R1+0x440] ;  /* 0x0004400001407983 */ /* 0x000f280000300a00 */
[----:B------:R-:W4:Y:S04]  /*2deb0*/  LDL.LU.64 R66, [R1+0x448] ;  /* 0x0004480001427983 */ /* 0x000f280000300a00 */
[----:B------:R-:W4:Y:S04]  /*2dec0*/  LDL.LU.64 R68, [R1+0x450] ;  /* 0x0004500001447983 */ /* 0x000f280000300a00 */
[----:B------:R-:W4:Y:S04]  /*2ded0*/  LDL.LU.64 R70, [R1+0x458] ;  /* 0x0004580001467983 */ /* 0x000f280000300a00 */
[----:B------:R-:W4:Y:S04]  /*2dee0*/  LDL.LU.64 R72, [R1+0x460] ;  /* 0x0004600001487983 */ /* 0x000f280000300a00 */
[----:B------:R-:W4:Y:S01]  /*2def0*/  LDL.LU.64 R74, [R1+0x468] ;  /* 0x00046800014a7983 */ /* 0x000f220000300a00 */
[----:B0-----:R-:W-:-:S03]  /*2df00*/  @!P0 IMAD.MOV.U32 R6, RZ, RZ, R220 ;  /* 0x000000ffff068224 */ /* 0x001fc600078e00dc */
[----:B------:R-:W4:Y:S01]  /*2df10*/  LDL.LU.64 R76, [R1+0x470] ;  /* 0x00047000014c7983 */ /* 0x000f220000300a00 */
[----:B------:R-:W-:-:S03]  /*2df20*/  @!P0 IMAD.MOV.U32 R7, RZ, RZ, R217 ;  /* 0x000000ffff078224 */ /* 0x000fc600078e00d9 */
        /* <DEDUP_REMOVED lines=24> */
[----:B------:R-:W4:Y:S04]  /*2e0b0*/  LDL.LU.64 R118, [R1+0x518] ;  /* 0x0005180001767983 */ /* 0x000f280000300a00 */
[----:B------:R-:W4:Y:S04]  /*2e0c0*/  LDL.LU.64 R120, [R1+0x520] ;  /* 0x0005200001787983 */ /* 0x000f280000300a00 */
[----:B------:R-:W4:Y:S01]  /*2e0d0*/  LDL.LU.64 R122, [R1+0x528] ;  /* 0x00052800017a7983 */ /* 0x000f220000300a00 */
[----:B0-----:R-:W-:-:S03]  /*2e0e0*/  LOP3.LUT R6, R47, 0x70, RZ, 0x3c, !PT ;  /* 0x000000702f067812 */ /* 0x001fc600078e3cff */
[----:B------:R-:W4:Y:S04]  /*2e0f0*/  LDL.LU.64 R124, [R1+0x530] ;  /* 0x00053000017c7983 */ /* 0x000f280000300a00 */
[----:B------:R-:W4:Y:S04]  /*2e100*/  LDL.LU.64 R126, [R1+0x538] ;  /* 0x00053800017e7983 */ /* 0x000f280000300a00 */
[----:B------:R-:W-:Y:S04]  /*2e110*/  STS.U8 [R6+UR58+0x8380], R209 ;  /* 0x008380d106007988 */ /* 0x000fe8000800003a */
[----:B------:R-:W-:Y:S04]  /*2e120*/  STS.U8 [R6+UR58+0x8780], R207 ;  /* 0x008780cf06007988 */ /* 0x000fe8000800003a */
[----:B------:R-:W4:Y:S04]  /*2e130*/  LDL.LU.64 R128, [R1+0x540] ;  /* 0x0005400001807983 */ /* 0x000f280000300a00 */
        /* <DEDUP_REMOVED lines=36> */
[----:B------:R0:W-:Y:S04]  /*2e380*/  STS.U8 [R6+UR58+0xd380], R169 ;  /* 0x00d380a906007988 */ /* 0x0001e8000800003a */
[----:B------:R-:W4:Y:S04]  /*2e390*/  LDL.LU.64 R166, [R1+0x5d8] ;  /* 0x0005d80001a67983 */ /* 0x000f280000300a00 */
[----:B0-----:R-:W4:Y:S04]  /*2e3a0*/  LDL.LU.64 R168, [R1+0x5e0] ;  /* 0x0005e00001a87983 */ /* 0x001f280000300a00 */
[----:B------:R-:W4:Y:S04]  /*2e3b0*/  LDL.LU.64 R170, [R1+0x5e8] ;  /* 0x0005e80001aa7983 */ /* 0x000f280000300a00 */
[----:B------:R-:W4:Y:S04]  /*2e3c0*/  LDL.LU.64 R172, [R1+0x5f0] ;  /* 0x0005f00001ac7983 */ /* 0x000f280000300a00 */
[----:B------:R-:W4:Y:S04]  /*2e3d0*/  LDL.LU.64 R174, [R1+0x5f8] ;  /* 0x0005f80001ae7983 */ /* 0x000f280000300a00 */
[----:B--2---:R-:W-:Y:S01]  /*2e3e0*/  STS.U8 [R6+UR58+0xd780], R20 ;  /* 0x00d7801406007988 */ /* 0x004fe2000800003a */
[----:B------:R-:W-:-:S03]  /*2e3f0*/  UMOV UR21, 0x40000040 ;  /* 0x4000004000157882 */ /* 0x000fc60000000000 */
[----:B---3--:R-:W-:Y:S04]  /*2e400*/  STS.U8 [R6+UR58+0xdb80], R19 ;  /* 0x00db801306007988 */ /* 0x008fe8000800003a */
[----:B----4-:R-:W-:Y:S04]  /*2e410*/  STS.U8 [R6+UR58+0xdf80], R18 ;  /* 0x00df801206007988 */ /* 0x010fe8000800003a */
        /* <DEDUP_REMOVED lines=8> */
[----:B------:R0:W-:Y:S06]  /*2e4a0*/  MEMBAR.ALL.CTA ;  /* 0x0000000000007992 */ /* 0x0001ec0000008000 */
[----:B0-----:R-:W0:Y:S02]  /*2e4b0*/  FENCE.VIEW.ASYNC.S ;  /* 0x00000000000073c6 */ /* 0x001e240000000000 */
[----:B0-----:R-:W-:Y:S06]  /*2e4c0*/  BAR.SYNC.DEFER_BLOCKING 0x0 ;  /* 0x0000000000007b1d */ /* 0x001fec0000010000 */
[----:B------:R-:W-:-:S06]  /*2e4d0*/  WARPGROUP.ARRIVE ;  /* 0x00000000000079c5 */ /* 0x000fcc0000000000 */
[----:B------:R-:W-:Y:S03]  /*2e4e0*/  QGMMA.64x256x32.F32.E4M3.E4M3 R48, gdesc[UR20], R48, gsb0 ;  /* 0x03e00000143079f3 */ /* 0x000fe60008000830 */
[----:B------:R-:W-:Y:S02]  /*2e4f0*/  WARPGROUP.DEPBAR.LE gsb0, 0x0 ;  /* 0x00008000000079c5 */ /* 0x000fe40000010000 */
[----:B------:R-:W-:-:S15]  /*2e500*/  WARPGROUP.ARRIVE ;  /* 0x00000000000079c5 */ /* 0x000fde0000000000 */
[----:B------:R-:W-:-:S08]  /*2e510*/  NOP ;  /* 0x0000000000007918 */ /* 0x000fd00000000000 */
[----:B------:R-:W-:Y:S03]  /*2e520*/  QGMMA.64x256x32.F32.E4M3.E4M3 R48, gdesc[UR8], R48, gsb0 ;  /* 0x03e00000083079f3 */ /* 0x000fe60008000830 */
[----:B------:R-:W-:Y:S02]  /*2e530*/  WARPGROUP.DEPBAR.LE gsb0, 0x0 ;  /* 0x00008000000079c5 */ /* 0x000fe40000010000 */
[----:B------:R-:W-:-:S15]  /*2e540*/  WARPGROUP.ARRIVE ;  /* 0x00000000000079c5 */ /* 0x000fde0000000000 */
[----:B------:R-:W-:-:S08]  /*2e550*/  NOP ;  /* 0x0000000000007918 */ /* 0x000fd00000000000 */
[----:B------:R-:W-:Y:S01]  /*2e560*/  QGMMA.64x256x32.F32.E4M3.E4M3 R48, gdesc[UR12], R48, gsb0 ;  /* 0x03e000000c3079f3 */ /* 0x000fe20008000830 */
        /* <DEDUP_REMOVED lines=11> */
[----:B------:R-:W-:Y:S01]  /*2e620*/  STL.64 [R1+0x1de0], R24 ;  /* 0x001de01801007387 */ /* 0x000fe20000100a00 */
[----:B------:R-:W-:-:S02]  /*2e630*/  WARPGROUP.DEPBAR.LE gsb0, 0x0 ;  /* 0x00008000000079c5 */ /* 0x000fc40000010000 */
[----:B------:R-:W-:-:S06]  /*2e640*/  WARPGROUP.ARRIVE ;  /* 0x00000000000079c5 */ /* 0x000fcc0000000000 */
[----:B------:R-:W-:Y:S03]  /*2e650*/  QGMMA.64x256x32.F32.E4M3.E4M3 R48, gdesc[UR16], R48, gsb0 ;  /* 0x03e00000103079f3 */ /* 0x000fe60008000830 */
[----:B------:R-:W-:Y:S02]  /*2e660*/  WARPGROUP.DEPBAR.LE gsb0, 0x0 ;  /* 0x00008000000079c5 */ /* 0x000fe40000010000 */
        /* <DEDUP_REMOVED lines=51> */
[----:B------:R0:W-:Y:S04]  /*2e9a0*/  STL.64 [R1+0x598], R150 ;  /* 0x0005989601007387 */ /* 0x0001e80000100a00 */
        /* <DEDUP_REMOVED lines=8> */
[----:B------:R2:W-:Y:S04]  /*2ea30*/  STL.64 [R1+0x5e0], R168 ;  /* 0x0005e0a801007387 */ /* 0x0005e80000100a00 */
[----:B------:R-:W-:Y:S04]  /*2ea40*/  STL.64 [R1+0x5e8], R170 ;  /* 0x0005e8aa01007387 */ /* 0x000fe80000100a00 */
[----:B------:R-:W-:Y:S04]  /*2ea50*/  STL.64 [R1+0x5f0], R172 ;  /* 0x0005f0ac01007387 */ /* 0x000fe80000100a00 */
[----:B------:R-:W-:Y:S04]  /*2ea60*/  STL.64 [R1+0x5f8], R174 ;  /* 0x0005f8ae01007387 */ /* 0x000fe80000100a00 */
[----:B0-----:R-:W3:Y:S04]  /*2ea70*/  LDL.LU.64 R150, [R1+0x1e50] ;  /* 0x001e500001967983 */ /* 0x001ee80000300a00 */
[----:B------:R-:W4:Y:S04]  /*2ea80*/  LDL.LU.64 R148, [R1+0x1e48] ;  /* 0x001e480001947983 */ /* 0x000f280000300a00 */
[----:B------:R-:W2:Y:S04]  /*2ea90*/  LDL.LU.64 R146, [R1+0x1e40] ;  /* 0x001e400001927983 */ /* 0x000ea80000300a00 */
[----:B------:R-:W3:Y:S04]  /*2eaa0*/  LDL.LU R145, [R1+0x1e3c] ;  /* 0x001e3c0001917983 */ /* 0x000ee80000300800 */
[----:B------:R-:W4:Y:S04]  /*2eab0*/  LDL.LU R46, [R1+0x1e38] ;  /* 0x001e3800012e7983 */ /* 0x000f280000300800 */
[----:B------:R-:W2:Y:S04]  /*2eac0*/  LDL.LU.64 R44, [R1+0x1e30] ;  /* 0x001e3000012c7983 */ /* 0x000ea80000300a00 */
[----:B------:R-:W3:Y:S04]  /*2ead0*/  LDL.LU.64 R42, [R1+0x1e28] ;  /* 0x001e2800012a7983 */ /* 0x000ee80000300a00 */
        /* <DEDUP_REMOVED lines=9> */
[----:B-1----:R-:W3:Y:S01]  /*2eb70*/  LDL.LU R162, [R1+0x18f8] ;  /* 0x0018f80001a27983 */ /* 0x002ee20000300800 */
[----:B------:R-:W-:Y:S01]  /*2eb80*/  UIADD3.64 UR52, UR8, 0x1fe, URZ ;  /* 0x000001fe08347897 */ /* 0x000fe2000fffe03f */
[----:B------:R-:W-:Y:S01]  /*2eb90*/  UMOV UR54, UR22 ;  /* 0x0000001600367c82 */ /* 0x000fe20008000000 */
[----:B------:R-:W-:Y:S01]  /*2eba0*/  UMOV UR55, UR23 ;  /* 0x0000001700377c82 */ /* 0x000fe20008000000 */
[----:B------:R-:W-:Y:S01]  /*2ebb0*/  UIADD3.64 UR48, UR8, 0x200, URZ ;  /* 0x0000020008307897 */ /* 0x000fe2000fffe03f */
[----:B------:R-:W-:Y:S01]  /*2ebc0*/  UMOV UR50, UR10 ;  /* 0x0000000a00327c82 */ /* 0x000fe20008000000 */
[----:B------:R-:W-:Y:S01]  /*2ebd0*/  UMOV UR51, UR11 ;  /* 0x0000000b00337c82 */ /* 0x000fe20008000000 */
[----:B------:R-:W-:Y:S01]  /*2ebe0*/  UIADD3.64 UR4, UR8, 0x204, URZ ;  /* 0x0000020408047897 */ /* 0x000fe2000fffe03f */
[----:B------:R-:W-:Y:S01]  /*2ebf0*/  UMOV UR6, UR18 ;  /* 0x0000001200067c82 */ /* 0x000fe20008000000 */
[----:B------:R-:W-:Y:S01]  /*2ec00*/  UMOV UR7, UR19 ;  /* 0x0000001300077c82 */ /* 0x000fe20008000000 */
[----:B------:R-:W0:Y:S01]  /*2ec10*/  LDC R161, c[0x0][0x230] ;  /* 0x00008c00ffa17b82 */ /* 0x000e220000000800 */
[----:B----4-:R-:W-:-:S02]  /*2ec20*/  IMAD.MOV.U32 R232, RZ, RZ, R46 ;  /* 0x000000ffffe87224 */ /* 0x010fc400078e002e */
[----:B--2---:R-:W-:Y:S02]  /*2ec30*/  IMAD.MOV.U32 R230, RZ, RZ, R45 ;  /* 0x000000ffffe67224 */ /* 0x004fe400078e002d */
[----:B---3--:R-:W-:Y:S02]  /*2ec40*/  IMAD.MOV.U32 R7, RZ, RZ, R43 ;  /* 0x000000ffff077224 */ /* 0x008fe400078e002b */
[----:B------:R-:W-:Y:S02]  /*2ec50*/  IMAD.MOV.U32 R252, RZ, RZ, R41 ;  /* 0x000000fffffc7224 */ /* 0x000fe400078e0029 */
[----:B------:R-:W-:Y:S02]  /*2ec60*/  IMAD.MOV.U32 R250, RZ, RZ, R39 ;  /* 0x000000fffffa7224 */ /* 0x000fe400078e0027 */
[----:B------:R-:W-:Y:S02]  /*2ec70*/  IMAD.MOV.U32 R249, RZ, RZ, R37 ;  /* 0x000000fffff97224 */ /* 0x000fe400078e0025 */
[----:B------:R-:W-:-:S02]  /*2ec80*/  IMAD.MOV.U32 R241, RZ, RZ, R35 ;  /* 0x000000fffff17224 */ /* 0x000fc400078e0023 */
[----:B------:R-:W-:Y:S02]  /*2ec90*/  IMAD.MOV.U32 R243, RZ, RZ, R33 ;  /* 0x000000fffff37224 */ /* 0x000fe400078e0021 */
[----:B------:R-:W-:Y:S02]  /*2eca0*/  IMAD.MOV.U32 R245, RZ, RZ, R31 ;  /* 0x000000fffff57224 */ /* 0x000fe400078e001f */
[----:B------:R-:W-:Y:S02]  /*2ecb0*/  IMAD.MOV.U32 R246, RZ, RZ, R29 ;  /* 0x000000fffff67224 */ /* 0x000fe400078e001d */
[----:B------:R-:W-:Y:S02]  /*2ecc0*/  IMAD.MOV.U32 R247, RZ, RZ, R27 ;  /* 0x000000fffff77224 */ /* 0x000fe400078e001b */
[----:B------:R-:W-:Y:S02]  /*2ecd0*/  IMAD.MOV.U32 R238, RZ, RZ, R25 ;  /* 0x000000ffffee7224 */ /* 0x000fe400078e0019 */
[----:B------:R-:W-:-:S02]  /*2ece0*/  IMAD.MOV.U32 R231, RZ, RZ, R24 ;  /* 0x000000ffffe77224 */ /* 0x000fc400078e0018 */
[----:B------:R-:W-:Y:S01]  /*2ecf0*/  IMAD.MOV.U32 R239, RZ, RZ, R26 ;  /* 0x000000ffffef7224 */ /* 0x000fe200078e001a */
[----:B------:R-:W2:Y:S01]  /*2ed00*/  LDL.LU.64 R24, [R1] ;  /* 0x0000000001187983 */ /* 0x000ea20000300a00 */
[----:B------:R-:W-:-:S03]  /*2ed10*/  IMAD.MOV.U32 R234, RZ, RZ, R28 ;  /* 0x000000ffffea7224 */ /* 0x000fc600078e001c */
[----:B------:R-:W3:Y:S01]  /*2ed20*/  LDL.LU.64 R26, [R1+0x8] ;  /* 0x00000800011a7983 */ /* 0x000ee20000300a00 */
[----:B------:R-:W-:-:S03]  /*2ed30*/  IMAD.MOV.U32 R233, RZ, RZ, R30 ;  /* 0x000000ffffe97224 */ /* 0x000fc600078e001e */
[----:B------:R-:W4:Y:S01]  /*2ed40*/  LDL.LU.64 R28, [R1+0x10] ;  /* 0x00001000011c7983 */ /* 0x000f220000300a00 */
[----:B------:R-:W-:-:S03]  /*2ed50*/  IMAD.MOV.U32 R244, RZ, RZ, R32 ;  /* 0x000000fffff47224 */ /* 0x000fc600078e0020 */
[----:B------:R-:W2:Y:S01]  /*2ed60*/  LDL.LU.64 R30, [R1+0x18] ;  /* 0x00001800011e7983 */ /* 0x000ea20000300a00 */
        /* <DEDUP_REMOVED lines=11> */
[----:B------:R-:W2:Y:S04]  /*2ee20*/  LDL.LU.64 R42, [R1+0x48] ;  /* 0x00004800012a7983 */ /* 0x000ea80000300a00 */
[----:B------:R-:W3:Y:S04]  /*2ee30*/  LDL.LU.64 R44, [R1+0x50] ;  /* 0x00005000012c7983 */ /* 0x000ee80000300a00 */
[----:B------:R-:W4:Y:S04]  /*2ee40*/  LDL.LU.64 R46, [R1+0x58] ;  /* 0x00005800012e7983 */ /* 0x000f280000300a00 */
        /* <DEDUP_REMOVED lines=46> */
[----:B------:R-:W3:Y:S01]  /*2f130*/  LDL.LU.64 R140, [R1+0x1d0] ;  /* 0x0001d000018c7983 */ /* 0x000ee20000300a00 */
[----:B------:R-:W-:-:S03]  /*2f140*/  IMAD.MOV.U32 R6, RZ, RZ, R145 ;  /* 0x000000ffff067224 */ /* 0x000fc600078e0091 */
[----:B------:R-:W4:Y:S01]  /*2f150*/  LDL.LU.64 R142, [R1+0x1d8] ;  /* 0x0001d800018e7983 */ /* 0x000f220000300a00 */
[----:B------:R-:W-:Y:S02]  /*2f160*/  IMAD.MOV.U32 R168, RZ, RZ, R146 ;  /* 0x000000ffffa87224 */ /* 0x000fe400078e0092 */
[----:B------:R-:W-:Y:S01]  /*2f170*/  IMAD.MOV.U32 R167, RZ, RZ, R147 ;  /* 0x000000ffffa77224 */ /* 0x000fe200078e0093 */
[----:B------:R-:W2:Y:S01]  /*2f180*/  LDL.LU.64 R144, [R1+0x1e0] ;  /* 0x0001e00001907983 */ /* 0x000ea20000300a00 */
[----:B------:R-:W-:Y:S02]  /*2f190*/  IMAD.MOV.U32 R166, RZ, RZ, R148 ;  /* 0x000000ffffa67224 */ /* 0x000fe400078e0094 */
[----:B------:R-:W-:Y:S01]  /*2f1a0*/  IMAD.MOV.U32 R165, RZ, RZ, R149 ;  /* 0x000000ffffa57224 */ /* 0x000fe200078e0095 */
[----:B------:R-:W3:Y:S01]  /*2f1b0*/  LDL.LU.64 R146, [R1+0x1e8] ;  /* 0x0001e80001927983 */ /* 0x000ee20000300a00 */
[----:B------:R-:W-:Y:S02]  /*2f1c0*/  IMAD.MOV.U32 R164, RZ, RZ, R150 ;  /* 0x000000ffffa47224 */ /* 0x000fe400078e0096 */
[----:B------:R-:W-:Y:S01]  /*2f1d0*/  IMAD.MOV.U32 R163, RZ, RZ, R151 ;  /* 0x000000ffffa37224 */ /* 0x000fe200078e0097 */
[----:B------:R-:W4:Y:S04]  /*2f1e0*/  LDL.LU.64 R148, [R1+0x1f0] ;  /* 0x0001f00001947983 */ /* 0x000f280000300a00 */
[----:B------:R-:W2:Y:S04]  /*2f1f0*/  LDL.LU.64 R150, [R1+0x1f8] ;  /* 0x0001f80001967983 */ /* 0x000ea80000300a00 */
[----:B--2---:R-:W-:Y:S04]  /*2f200*/  STL.64 [R1+0x1dd0], R150 ;  /* 0x001dd09601007387 */ /* 0x004fe80000100a00 */
[----:B----4-:R-:W-:Y:S04]  /*2f210*/  STL.64 [R1+0x1dc8], R148 ;  /* 0x001dc89401007387 */ /* 0x010fe80000100a00 */
[----:B---3--:R-:W-:Y:S04]  /*2f220*/  STL.64 [R1+0x1dc0], R146 ;  /* 0x001dc09201007387 */ /* 0x008fe80000100a00 */
        /* <DEDUP_REMOVED lines=57> */
[----:B-1----:R-:W2:Y:S04]  /*2f5c0*/  LDL.LU.64 R32, [R1+0x200] ;  /* 0x0002000001207983 */ /* 0x002ea80000300a00 */
[----:B------:R-:W2:Y:S04]  /*2f5d0*/  LDL.LU.64 R34, [R1+0x208] ;  /* 0x0002080001227983 */ /* 0x000ea80000300a00 */
        /* <DEDUP_REMOVED lines=62> */
[----:B------:R-:W-:Y:S04]  /*2f9c0*/  STL.64 [R1+0x1bf0], R30 ;  /* 0x001bf01e01007387 */ /* 0x000fe80000100a00 */
[----:B------:R-:W-:Y:S04]  /*2f9d0*/  STL.64 [R1+0x1be8], R28 ;  /* 0x001be81c01007387 */ /* 0x000fe80000100a00 */
[----:B------:R-:W-:Y:S04]  /*2f9e0*/  STL.64 [R1+0x1be0], R26 ;  /* 0x001be01a01007387 */ /* 0x000fe80000100a00 */
[----:B------:R-:W-:Y:S01]  /*2f9f0*/  STL.64 [R1+0x1bd8], R24 ;  /* 0x001bd81801007387 */ /* 0x000fe20000100a00 */
[----:B--2---:R-:W-:-:S06]  /*2fa00*/  WARPGROUP.ARRIVE ;  /* 0x00000000000079c5 */ /* 0x004fcc0000000000 */
[----:B------:R-:W-:Y:S01]  /*2fa10*/  QGMMA.64x256x32.F32.E4M3.E4M3 R32, gdesc[UR52], R32, gsb0 ;  /* 0x03e00000342079f3 */ /* 0x000fe20008000820 */
[----:B------:R-:W-:Y:S01]  /*2fa20*/  UIADD3.64 UR52, UR8, 0x202, URZ ;  /* 0x0000020208347897 */ /* 0x000fe2000fffe03f */
[----:B------:R-:W-:Y:S01]  /*2fa30*/  UMOV UR54, UR14 ;  /* 0x0000000e00367c82 */ /* 0x000fe20008000000 */
[----:B------:R-:W-:Y:S01]  /*2fa40*/  UMOV UR55, UR15 ;  /* 0x0000000f00377c82 */ /* 0x000fe20008000000 */
[----:B------:R-:W-:Y:S02]  /*2fa50*/  WARPGROUP.DEPBAR.LE gsb0, 0x0 ;  /* 0x00008000000079c5 */ /* 0x000fe40000010000 */
[----:B------:R-:W-:-:S15]  /*2fa60*/  WARPGROUP.ARRIVE ;  /* 0x00000000000079c5 */ /* 0x000fde0000000000 */
[----:B------:R-:W-:-:S07]  /*2fa70*/  NOP ;  /* 0x0000000000007918 */ /* 0x000fce0000000000 */
[----:B------:R-:W-:Y:S01]  /*2fa80*/  QGMMA.64x256x32.F32.E4M3.E4M3 R32, gdesc[UR48], R32, gsb0 ;  /* 0x03e00000302079f3 */ /* 0x000fe20008000820 */
[----:B------:R-:W-:Y:S02]  /*2fa90*/  R2UR UR49, R162 ;  /* 0x00000000a23172ca */ /* 0x000fe400000e0000 */
[----:B------:R-:W2:Y:S01]  /*2faa0*/  LDL.LU R162, [R1+0x18f4] ;  /* 0x0018f40001a27983 */ /* 0x000ea20000300800 */
[----:B------:R-:W-:Y:S02]  /*2fab0*/  WARPGROUP.DEPBAR.LE gsb0, 0x0 ;  /* 0x00008000000079c5 */ /* 0x000fe40000010000 */
[----:B------:R-:W-:-:S15]  /*2fac0*/  WARPGROUP.ARRIVE ;  /* 0x00000000000079c5 */ /* 0x000fde0000000000 */
[----:B------:R-:W-:-:S07]  /*2fad0*/  NOP ;  /* 0x0000000000007918 */ /* 0x000fce0000000000 */
[----:B------:R-:W-:Y:S01]  /*2fae0*/  QGMMA.64x256x32.F32.E4M3.E4M3 R32, gdesc[UR52], R32, gsb0 ;  /* 0x03e00000342079f3 */ /* 0x000fe20008000820 */
[----:B--2---:R-:W-:Y:S01]  /*2faf0*/  R2UR UR48, R162 ;  /* 0x00000000a23072ca */ /* 0x004fe200000e0000 */
[----:B------:R-:W-:Y:S02]  /*2fb00*/  IMAD.MOV.U32 R162, RZ, RZ, R163 ;  /* 0x000000ffffa27224 */ /* 0x000fe400078e00a3 */
        /* <DEDUP_REMOVED lines=8> */
[----:B------:R-:W-:Y:S01]  /*2fb90*/  IMAD.MOV.U32 R230, RZ, RZ, R12 ;  /* 0x000000ffffe67224 */ /* 0x000fe200078e000c */
[----:B------:R-:W-:Y:S01]  /*2fba0*/  R2UR UR53, R162 ;  /* 0x00000000a23572ca */ /* 0x000fe200000e0000 */
[----:B------:R-:W2:Y:S04]  /*2fbb0*/  LDL.LU R12, [R1+0x1dd8] ;  /* 0x001dd800010c7983 */ /* 0x000ea80000300800 */
[----:B------:R-:W3:Y:S01]  /*2fbc0*/  LDL.LU R162, [R1+0x18ec] ;  /* 0x0018ec0001a27983 */ /* 0x000ee20000300800 */
[----:B------:R-:W-:-:S02]  /*2fbd0*/  WARPGROUP.DEPBAR.LE gsb0, 0x0 ;  /* 0x00008000000079c5 */ /* 0x000fc40000010000 */
[----:B------:R-:W-:-:S06]  /*2fbe0*/  WARPGROUP.ARRIVE ;  /* 0x00000000000079c5 */ /* 0x000fcc0000000000 */
[----:B------:R-:W-:Y:S01]  /*2fbf0*/  QGMMA.64x256x32.F32.E4M3.E4M3 R32, gdesc[UR4], R32, gsb0 ;  /* 0x03e00000042079f3 */ /* 0x000fe20008000820 */
[----:B---3--:R-:W-:Y:S02]  /*2fc00*/  R2UR UR52, R162 ;  /* 0x00000000a23472ca */ /* 0x008fe400000e0000 */
        /* <DEDUP_REMOVED lines=65> */
[----:B-1----:R-:W3:Y:S04]  /*30020*/  LDL.LU.64 R150, [R1+0x1dd0] ;  /* 0x001dd00001967983 */ /* 0x002ee80000300a00 */
        /* <DEDUP_REMOVED lines=63> */
[----:B------:R-:W4:Y:S02]  /*30420*/  LDL.LU R162, [R1+0x18e8] ;  /* 0x0018e80001a27983 */ /* 0x000f240000300800 */
[----:B----4-:R-:W-:-:S02]  /*30430*/  R2UR UR7, R162 ;  /* 0x00000000a20772ca */ /* 0x010fc400000e0000 */
[----:B------:R-:W4:Y:S02]  /*30440*/  LDL.LU R162, [R1+0x18e4] ;  /* 0x0018e40001a27983 */ /* 0x000f240000300800 */
[----:B----4-:R-:W-:Y:S02]  /*30450*/  R2UR UR6, R162 ;  /* 0x00000000a20672ca */ /* 0x010fe400000e0000 */
[----:B------:R-:W4:Y:S01]  /*30460*/  LDL.LU R162, [R1+0x18e0] ;  /* 0x0018e00001a27983 */ /* 0x000f220000300800 */
[----:B0-----:R-:W-:Y:S01]  /*30470*/  VIADD R161, R161, 0x7f ;  /* 0x0000007fa1a17836 */ /* 0x001fe20000000000 */
[----:B----4-:R-:W-:Y:S02]  /*30480*/  R2UR UR5, R162 ;  /* 0x00000000a20572ca */ /* 0x010fe400000e0000 */
[----:B------:R-:W4:Y:S01]  /*30490*/  LDL.LU R162, [R1+0x18dc] ;  /* 0x0018dc0001a27983 */ /* 0x000f220000300800 */
[----:B------:R-:W-:-:S05]  /*304a0*/  VIADD R163, R163, 0x1 ;  /* 0x00000001a3a37836 */ /* 0x000fca0000000000 */
[----:B------:R0:W-:Y:S01]  /*304b0*/  STL [R1+0x8a8], R163 ;  /* 0x0008a8a301007387 */ /* 0x0001e20000100800 */
[----:B----4-:R-:W-:Y:S02]  /*304c0*/  R2UR UR4, R162 ;  /* 0x00000000a20472ca */ /* 0x010fe400000e0000 */
[----:B------:R-:W-:-:S04]  /*304d0*/  SHF.R.S32.HI R162, RZ, 0x1f, R161 ;  /* 0x0000001fffa27819 */ /* 0x000fc800000114a1 */
[----:B------:R-:W-:-:S04]  /*304e0*/  LEA.HI R2, R162, R161, RZ, 0x7 ;  /* 0x000000a1a2027211 */ /* 0x000fc800078f38ff */
[----:B------:R-:W-:-:S04]  /*304f0*/  SHF.R.S32.HI R2, RZ, 0x7, R2 ;  /* 0x00000007ff027819 */ /* 0x000fc80000011402 */
[----:B------:R-:W-:Y:S01]  /*30500*/  ISETP.NE.U32.AND P0, PT, R163, R2, PT ;  /* 0x00000002a300720c */ /* 0x000fe20003f05070 */
[----:B0-----:R-:W-:Y:S02]  /*30510*/  IMAD.MOV.U32 R163, RZ, RZ, R164 ;  /* 0x000000ffffa37224 */ /* 0x001fe400078e00a4 */
        /* <DEDUP_REMOVED lines=10> */
[----:B------:R-:W-:Y:S01]  /*305c0*/  IADD3 R163, P2, R163, UR6, RZ ;  /* 0x00000006a3a37c10 */ /* 0x000fe2000ff5e0ff */
[----:B------:R-:W-:-:S02]  /*305d0*/  IMAD.MOV.U32 R232, RZ, RZ, R233 ;  /* 0x000000ffffe87224 */ /* 0x000fc400078e00e9 */
[----:B------:R-:W-:Y:S02]  /*305e0*/  IMAD.MOV.U32 R233, RZ, RZ, R234 ;  /* 0x000000ffffe97224 */ /* 0x000fe400078e00ea */
[----:B------:R-:W-:Y:S02]  /*305f0*/  IMAD.MOV.U32 R234, RZ, RZ, R5 ;  /* 0x000000ffffea7224 */ /* 0x000fe400078e0005 */
[----:B------:R-:W4:Y:S04]  /*30600*/  LDL.LU R5, [R1+0x1bd0] ;  /* 0x001bd00001057983 */ /* 0x000f280000300800 */
[----:B------:R0:W-:Y:S04]  /*30610*/  STL [R1+0xfb0], R163 ;  /* 0x000fb0a301007387 */ /* 0x0001e80000100800 */
[----:B0-----:R-:W2:Y:S02]  /*30620*/  LDL.LU R163, [R1+0xfa8] ;  /* 0x000fa80001a37983 */ /* 0x001ea40000300800 */
[----:B--2---:R-:W-:-:S05]  /*30630*/  IADD3 R163, P3, R163, UR6, RZ ;  /* 0x00000006a3a37c10 */ /* 0x004fca000ff7e0ff */
[----:B------:R0:W-:Y:S04]  /*30640*/  STL [R1+0xfa8], R163 ;  /* 0x000fa8a301007387 */ /* 0x0001e80000100800 */
[----:B0-----:R-:W2:Y:S01]  /*30650*/  LDL.LU R163, [R1+0xfa0] ;  /* 0x000fa00001a37983 */ /* 0x001ea20000300800 */
[----:B----4-:R-:W-:Y:S02]  /*30660*/  IADD3 R5, P5, R5, UR6, RZ ;  /* 0x0000000605057c10 */ /* 0x010fe4000ffbe0ff */
[----:B--2---:R-:W-:-:S05]  /*30670*/  IADD3 R163, P4, R163, UR6, RZ ;  /* 0x00000006a3a37c10 */ /* 0x004fca000ff9e0ff */
[----:B------:R0:W-:Y:S04]  /*30680*/  STL [R1+0xfa0], R163 ;  /* 0x000fa0a301007387 */ /* 0x0001e80000100800 */
[----:B------:R1:W-:Y:S01]  /*30690*/  STL [R1+0xf98], R5 ;  /* 0x000f980501007387 */ /* 0x0003e20000100800 */
[----:B0-----:R-:W-:-:S03]  /*306a0*/  IMAD.MOV.U32 R163, RZ, RZ, R164 ;  /* 0x000000ffffa37224 */ /* 0x001fc600078e00a4 */
[----:B-1----:R-:W2:Y:S01]  /*306b0*/  LDL.LU R5, [R1+0x1bcc] ;  /* 0x001bcc0001057983 */ /* 0x002ea20000300800 */
[----:B------:R-:W-:Y:S02]  /*306c0*/  IMAD.MOV.U32 R164, RZ, RZ, R165 ;  /* 0x000000ffffa47224 */ /* 0x000fe400078e00a5 */
        /* <DEDUP_REMOVED lines=13> */
[----:B------:R-:W4:Y:S01]  /*307a0*/  LDL.LU R13, [R1+0x1bc8] ;  /* 0x001bc800010d7983 */ /* 0x000f220000300800 */
[----:B------:R-:W-:Y:S02]  /*307b0*/  IADD3 R12, P6, R12, UR6, RZ ;  /* 0x000000060c0c7c10 */ /* 0x000fe4000ffde0ff */
[----:B------:R-:W-:Y:S02]  /*307c0*/  IADD3 R14, P1, R14, UR6, RZ ;  /* 0x000000060e0e7c10 */ /* 0x000fe4000ff3e0ff */
[----:B--2---:R-:W-:Y:S02]  /*307d0*/  IADD3.X R5, R5, UR5, RZ, P6, !PT ;  /* 0x0000000505057c10 */ /* 0x004fe4000b7fe4ff */
[----:B------:R-:W-:-:S05]  /*307e0*/  IADD3 R163, P6, R163, UR6, RZ ;  /* 0x00000006a3a37c10 */ /* 0x000fca000ffde0ff */
[----:B------:R0:W-:Y:S02]  /*307f0*/  STL [R1+0xf90], R163 ;  /* 0x000f90a301007387 */ /* 0x0001e40000100800 */
[----:B0-----:R-:W-:Y:S02]  /*30800*/  IMAD.MOV.U32 R163, RZ, RZ, R164 ;  /* 0x000000ffffa37224 */ /* 0x001fe400078e00a4 */
        /* <DEDUP_REMOVED lines=9> */
[----:B----4-:R-:W-:Y:S01]  /*308a0*/  IADD3.X R13, R13, UR5, RZ, P1, !PT ;  /* 0x000000050d0d7c10 */ /* 0x010fe20008ffe4ff */
[----:B------:R-:W-:Y:S01]  /*308b0*/  IMAD.MOV.U32 R232, RZ, RZ, R233 ;  /* 0x000000ffffe87224 */ /* 0x000fe200078e00e9 */
[----:B------:R-:W-:Y:S01]  /*308c0*/  IADD3 R163, P1, R163, UR6, RZ ;  /* 0x00000006a3a37c10 */ /* 0x000fe2000ff3e0ff */
[----:B------:R-:W-:-:S02]  /*308d0*/  IMAD.MOV.U32 R233, RZ, RZ, R234 ;  /* 0x000000ffffe97224 */ /* 0x000fc400078e00ea */
[----:B------:R-:W-:Y:S02]  /*308e0*/  IMAD.MOV.U32 R234, RZ, RZ, R249 ;  /* 0x000000ffffea7224 */ /* 0x000fe400078e00f9 */
[----:B------:R-:W-:Y:S02]  /*308f0*/  IMAD.MOV.U32 R249, RZ, RZ, R250 ;  /* 0x000000fffff97224 */ /* 0x000fe400078e00fa */
[----:B------:R-:W2:Y:S04]  /*30900*/  LDL.LU R250, [R1+0x93c] ;  /* 0x00093c0001fa7983 */ /* 0x000ea80000300800 */
[----:B------:R0:W-:Y:S04]  /*30910*/  STL [R1+0xf88], R163 ;  /* 0x000f88a301007387 */ /* 0x0001e80000100800 */
[----:B0-----:R-:W4:Y:S02]  /*30920*/  LDL.LU R163, [R1+0xfac] ;  /* 0x000fac0001a37983 */ /* 0x001f240000300800 */
[----:B----4-:R-:W-:-:S05]  /*30930*/  IADD3.X R163, R163, UR5, RZ, P2, !PT ;  /* 0x00000005a3a37c10 */ /* 0x010fca00097fe4ff */
[----:B------:R0:W-:Y:S04]  /*30940*/  STL [R1+0xfac], R163 ;  /* 0x000faca301007387 */ /* 0x0001e80000100800 */
[----:B0-----:R-:W4:Y:S02]  /*30950*/  LDL.LU R163, [R1+0xf80] ;  /* 0x000f800001a37983 */ /* 0x001f240000300800 */
[----:B----4-:R-:W-:-:S05]  /*30960*/  IADD3 R163, P2, R163, UR6, RZ ;  /* 0x00000006a3a37c10 */ /* 0x010fca000ff5e0ff */
        /* <DEDUP_REMOVED lines=419> */
[----:B------:R-:W-:Y:S01]  /*323a0*/  IMAD.MOV.U32 R232, RZ, RZ, R233 ;  /* 0x000000ffffe87224 */ /* 0x000fe200078e00e9 */
[----:B------:R-:W-:Y:S01]  /*323b0*/  IADD3.X R163, R163, UR5, RZ, P5, !PT ;  /* 0x00000005a3a37c10 */ /* 0x000fe2000affe4ff */
[----:B------:R-:W-:-:S02]  /*323c0*/  IMAD.MOV.U32 R233, RZ, RZ, R234 ;  /* 0x000000ffffe97224 */ /* 0x000fc400078e00ea */
[----:B--2---:R-:W-:Y:S02]  /*323d0*/  IMAD.MOV.U32 R234, RZ, RZ, R250 ;  /* 0x000000ffffea7224 */ /* 0x004fe400078e00fa */
[----:B------:R-:W-:Y:S02]  /*323e0*/  IMAD.MOV.U32 R250, RZ, RZ, R251 ;  /* 0x000000fffffa7224 */ /* 0x000fe400078e00fb */
[----:B------:R-:W2:Y:S04]  /*323f0*/  LDL.LU R251, [R1+0x8e8] ;  /* 0x0008e80001fb7983 */ /* 0x000ea80000300800 */
        /* <DEDUP_REMOVED lines=499> */
[----:B0-----:R-:W4:Y:S01]  /*34330*/  LDL.LU R163, [R1+0x16dc] ;  /* 0x0016dc0001a37983 */ /* 0x001f220000300800 */
[----:B---3--:R-:W-:Y:S01]  /*34340*/  WARPGROUP.ARRIVE ;  /* 0x00000000000079c5 */ /* 0x008fe20000000000 */
[----:B------:R-:W-:Y:S01]  /*34350*/  UMOV UR26, UR22 ;  /* 0x00000016001a7c82 */ /* 0x000fe20008000000 */
[----:B------:R-:W-:-:S04]  /*34360*/  UMOV UR27, UR23 ;  /* 0x00000017001b7c82 */ /* 0x000fc80008000000 */
[----:B------:R-:W-:Y:S01]  /*34370*/  QGMMA.64x256x32.F32.E4M3.E4M3 R24, gdesc[UR24], R24, gsb0 ;  /* 0x03e00000181879f3 */ /* 0x000fe20008000818 */
[----:B----4-:R-:W-:-:S05]  /*34380*/  IADD3 R163, P4, R163, UR6, RZ ;  /* 0x00000006a3a37c10 */ /* 0x010fca000ff9e0ff */
[----:B------:R0:W-:Y:S04]  /*34390*/  STL [R1+0x16dc], R163 ;  /* 0x0016dca301007387 */ /* 0x0001e80000100800 */
[----:B0-----:R-:W3:Y:S01]  /*343a0*/  LDL.LU R163, [R1+0x1700] ;  /* 0x0017000001a37983 */ /* 0x001ee20000300800 */
[----:B------:R-:W-:Y:S02]  /*343b0*/  WARPGROUP.DEPBAR.LE gsb0, 0x0 ;  /* 0x00008000000079c5 */ /* 0x000fe40000010000 */
[----:B------:R-:W-:Y:S01]  /*343c0*/  WARPGROUP.ARRIVE ;  /* 0x00000000000079c5 */ /* 0x000fe20000000000 */
[----:B------:R-:W-:Y:S01]  /*343d0*/  UMOV UR30, UR10 ;  /* 0x0000000a001e7c82 */ /* 0x000fe20008000000 */
[----:B------:R-:W-:-:S13]  /*343e0*/  UMOV UR31, UR11 ;  /* 0x0000000b001f7c82 */ /* 0x000fda0008000000 */
[----:B------:R-:W-:Y:S01]  /*343f0*/  QGMMA.64x256x32.F32.E4M3.E4M3 R24, gdesc[UR28], R24, gsb0 ;  /* 0x03e000001c1879f3 */ /* 0x000fe20008000818 */
[----:B------:R-:W-:Y:S01]  /*34400*/  UMOV UR34, UR14 ;  /* 0x0000000e00227c82 */ /* 0x000fe20008000000 */
[----:B------:R-:W-:Y:S01]  /*34410*/  UMOV UR35, UR15 ;  /* 0x0000000f00237c82 */ /* 0x000fe20008000000 */
[----:B---3--:R-:W-:-:S05]  /*34420*/  IADD3.X R163, R163, UR5, RZ, P5, !PT ;  /* 0x00000005a3a37c10 */ /* 0x008fca000affe4ff */
[----:B------:R0:W-:Y:S04]  /*34430*/  STL [R1+0x1700], R163 ;  /* 0x001700a301007387 */ /* 0x0001e80000100800 */
[----:B0-----:R-:W3:Y:S01]  /*34440*/  LDL.LU R163, [R1+0x16d4] ;  /* 0x0016d40001a37983 */ /* 0x001ee20000300800 */
[----:B------:R-:W-:Y:S02]  /*34450*/  WARPGROUP.DEPBAR.LE gsb0, 0x0 ;  /* 0x00008000000079c5 */ /* 0x000fe40000010000 */
[----:B------:R-:W-:-:S13]  /*34460*/  WARPGROUP.ARRIVE ;  /* 0x00000000000079c5 */ /* 0x000fda0000000000 */
[----:B------:R-:W-:Y:S01]  /*34470*/  QGMMA.64x256x32.F32.E4M3.E4M3 R24, gdesc[UR32], R24, gsb0 ;  /* 0x03e00000201879f3 */ /* 0x000fe20008000818 */
[----:B------:R-:W-:Y:S01]  /*34480*/  UMOV UR38, UR18 ;  /* 0x0000001200267c82 */ /* 0x000fe20008000000 */
[----:B------:R-:W-:Y:S01]  /*34490*/  UMOV UR39, UR19 ;  /* 0x0000001300277c82 */ /* 0x000fe20008000000 */
[----:B---3--:R-:W-:-:S05]  /*344a0*/  IADD3 R163, P5, R163, UR6, RZ ;  /* 0x00000006a3a37c10 */ /* 0x008fca000ffbe0ff */
[----:B------:R0:W-:Y:S04]  /*344b0*/  STL [R1+0x16d4], R163 ;  /* 0x0016d4a301007387 */ /* 0x0001e80000100800 */
[----:B0-----:R-:W3:Y:S01]  /*344c0*/  LDL.LU R163, [R1+0x16f8] ;  /* 0x0016f80001a37983 */ /* 0x001ee20000300800 */
[----:B------:R-:W-:Y:S02]  /*344d0*/  WARPGROUP.DEPBAR.LE gsb0, 0x0 ;  /* 0x00008000000079c5 */ /* 0x000fe40000010000 */
[----:B------:R-:W-:-:S13]  /*344e0*/  WARPGROUP.ARRIVE ;  /* 0x00000000000079c5 */ /* 0x000fda0000000000 */
[----:B------:R-:W-:Y:S03]  /*344f0*/  QGMMA.64x256x32.F32.E4M3.E4M3 R24, gdesc[UR36], R24, gsb0 ;  /* 0x03e00000241879f3 */ /* 0x000fe60008000818 */
[----:B------:R-:W-:Y:S02]  /*34500*/  WARPGROUP.DEPBAR.LE gsb0, 0x0 ;  /* 0x00008000000079c5 */ /* 0x000fe40000010000 */
[----:B---3--:R-:W-:-:S05]  /*34510*/  IADD3.X R163, R163, UR5, RZ, P6, !PT ;  /* 0x00000005a3a37c10 */ /* 0x008fca000b7fe4ff */
[----:B------:R-:W-:Y:S04]  /*34520*/  STL [R1+0x16f8], R163 ;  /* 0x0016f8a301007387 */ /* 0x000fe80000100800 */
[----:B------:R-:W-:Y:S04]  /*34530*/  STL.64 [R1], R24 ;  /* 0x0000001801007387 */ /* 0x000fe80000100a00 */
        /* <DEDUP_REMOVED lines=63> */
[----:B0-----:R-:W3:Y:S04]  /*34930*/  LDL.LU.64 R150, [R1+0x1bc0] ;  /* 0x001bc00001967983 */ /* 0x001ee80000300a00 */
        /* <DEDUP_REMOVED lines=62> */
[----:B------:R-:W2:Y:S01]  /*34d20*/  LDL.LU.64 R24, [R1+0x19c8] ;  /* 0x0019c80001187983 */ /* 0x000ea20000300a00 */
        /* <DEDUP_REMOVED lines=10> */
[----:B------:R-:W-:Y:S01]  /*34dd0*/  IMAD.MOV.U32 R233, RZ, RZ, R234 ;  /* 0x000000ffffe97224 */ /* 0x000fe200078e00ea */
[----:B----4-:R-:W-:Y:S02]  /*34de0*/  IADD3 R125, P6, R125, UR6, RZ ;  /* 0x000000067d7d7c10 */ /* 0x010fe4000ffde0ff */
[----:B---3--:R-:W-:Y:S02]  /*34df0*/  IADD3.X R126, R126, UR5, RZ, P1, !PT ;  /* 0x000000057e7e7c10 */ /* 0x008fe40008ffe4ff */
[----:B------:R-:W-:-:S02]  /*34e00*/  IADD3 R127, P1, R127, UR6, RZ ;  /* 0x000000067f7f7c10 */ /* 0x000fc4000ff3e0ff */
[----:B--2---:R-:W-:Y:S01]  /*34e10*/  IADD3.X R128, R128, UR5, RZ, P2, !PT ;  /* 0x0000000580807c10 */ /* 0x004fe200097fe4ff */
[----:B------:R0:W-:Y:S01]  /*34e20*/  STL [R1+0x16cc], R125 ;  /* 0x0016cc7d01007387 */ /* 0x0001e20000100800 */
[----:B------:R-:W-:Y:S02]  /*34e30*/  IADD3 R129, P2, R129, UR6, RZ ;  /* 0x0000000681817c10 */ /* 0x000fe4000ff5e0ff */
[----:B------:R-:W-:Y:S02]  /*34e40*/  IADD3.X R130, R130, UR5, RZ, P3, !PT ;  /* 0x0000000582827c10 */ /* 0x000fe40009ffe4ff */
[----:B------:R-:W-:Y:S01]  /*34e50*/  IADD3 R131, P3, R131, UR6, RZ ;  /* 0x0000000683837c10 */ /* 0x000fe2000ff7e0ff */
[----:B0-----:R-:W2:Y:S04]  /*34e60*/  LDL.LU R125, [R1+0x19c4] ;  /* 0x0019c400017d7983 */ /* 0x001ea80000300800 */
[----:B------:R0:W-:Y:S01]  /*34e70*/  STL [R1+0x16f0], R126 ;  /* 0x0016f07e01007387 */ /* 0x0001e20000100800 */
[----:B------:R-:W-:-:S02]  /*34e80*/  IADD3.X R132, R132, UR5, RZ, P4, !PT ;  /* 0x0000000584847c10 */ /* 0x000fc4000a7fe4ff */
[----:B------:R-:W-:Y:S01]  /*34e90*/  IADD3 R133, P4, R133, UR6, RZ ;  /* 0x0000000685857c10 */ /* 0x000fe2000ff9e0ff */
[----:B0-----:R-:W2:Y:S04]  /*34ea0*/  LDL.LU R126, [R1+0x19c0] ;  /* 0x0019c000017e7983 */ /* 0x001ea80000300800 */
[----:B------:R0:W-:Y:S01]  /*34eb0*/  STL [R1+0x16c4], R127 ;  /* 0x0016c47f01007387 */ /* 0x0001e20000100800 */
[----:B------:R-:W-:-:S03]  /*34ec0*/  IADD3.X R134, R134, UR5, RZ, P5, !PT ;  /* 0x0000000586867c10 */ /* 0x000fc6000affe4ff */
[----:B0-----:R-:W2:Y:S04]  /*34ed0*/  LDL.LU R127, [R1+0x19bc] ;  /* 0x0019bc00017f7983 */ /* 0x001ea80000300800 */
[----:B------:R0:W-:Y:S01]  /*34ee0*/  STL [R1+0x16e8], R128 ;  /* 0x0016e88001007387 */ /* 0x0001e20000100800 */
[----:B------:R-:W-:-:S03]  /*34ef0*/  IADD3 R135, P5, R135, UR6, RZ ;  /* 0x0000000687877c10 */ /* 0x000fc6000ffbe0ff */
        /* <DEDUP_REMOVED lines=52> */
[----:B------:R0:W-:Y:S04]  /*35240*/  STL [R1+0x16a0], R146 ;  /* 0x0016a09201007387 */ /* 0x0001e80000100800 */
        /* <DEDUP_REMOVED lines=11> */
[----:B------:R-:W3:Y:S04]  /*35300*/  LDL.LU R234, [R1+0x960] ;  /* 0x0009600001ea7983 */ /* 0x000ee80000300800 */
        /* <DEDUP_REMOVED lines=502> */
[----:B0-----:R-:W4:Y:S01]  /*37270*/  LDL.LU R163, [R1+0x13e8] ;  /* 0x0013e80001a37983 */ /* 0x001f220000300800 */
[----:B------:R-:W-:Y:S02]  /*37280*/  IADD3.X R164, R164, UR5, RZ, P3, !PT ;  /* 0x00000005a4a47c10 */ /* 0x000fe40009ffe4ff */
[----:B----4-:R-:W-:-:S05]  /*37290*/  IADD3.X R163, R163, UR5, RZ, P2, !PT ;  /* 0x00000005a3a37c10 */ /* 0x010fca00097fe4ff */
[----:B------:R0:W-:Y:S04]  /*372a0*/  STL [R1+0x13e8], R163 ;  /* 0x0013e8a301007387 */ /* 0x0001e80000100800 */
[----:B0-----:R-:W4:Y:S04]  /*372b0*/  LDL.LU R163, [R1+0x13cc] ;  /* 0x0013cc0001a37983 */ /* 0x001f280000300800 */
[----:B------:R0:W-:Y:S02]  /*372c0*/  STL [R1+0x13e0], R164 ;  /* 0x0013e0a401007387 */ /* 0x0001e40000100800 */
[----:B0-----:R-:W-:-:S02]  /*372d0*/  IMAD.MOV.U32 R164, RZ, RZ, R165 ;  /* 0x000000ffffa47224 */ /* 0x001fc400078e00a5 */
[----:B------:R-:W-:Y:S02]  /*372e0*/  IMAD.MOV.U32 R165, RZ, RZ, R166 ;  /* 0x000000ffffa57224 */ /* 0x000fe400078e00a6 */
[----:B------:R-:W-:Y:S02]  /*372f0*/  IMAD.MOV.U32 R166, RZ, RZ, R167 ;  /* 0x000000ffffa67224 */ /* 0x000fe400078e00a7 */
[----:B------:R-:W-:Y:S01]  /*37300*/  IMAD.MOV.U32 R167, RZ, RZ, R168 ;  /* 0x000000ffffa77224 */ /* 0x000fe200078e00a8 */
[----:B------:R-:W-:Y:S01]  /*37310*/  IADD3 R164, P3, R164, UR7, RZ ;  /* 0x00000007a4a47c10 */ /* 0x000fe2000ff7e0ff */
[----:B------:R-:W-:Y:S02]  /*37320*/  IMAD.MOV.U32 R168, RZ, RZ, R6 ;  /* 0x000000ffffa87224 */ /* 0x000fe400078e0006 */
[----:B------:R-:W-:Y:S01]  /*37330*/  IMAD.MOV.U32 R6, RZ, RZ, R236 ;  /* 0x000000ffff067224 */ /* 0x000fe200078e00ec */
[----:B----4-:R-:W-:-:S05]  /*37340*/  IADD3 R163, P2, R163, UR7, RZ ;  /* 0x00000007a3a37c10 */ /* 0x010fca000ff5e0ff */
[----:B------:R-:W-:Y:S04]  /*37350*/  STL [R1+0x13cc], R163 ;  /* 0x0013cca301007387 */ /* 0x000fe80000100800 */
[----:B------:R-:W4:Y:S04]  /*37360*/  LDL.LU R236, [R1+0x92c] ;  /* 0x00092c0001ec7983 */ /* 0x000f280000300800 */
[----:B------:R0:W-:Y:S04]  /*37370*/  STL [R1+0x13c8], R164 ;  /* 0x0013c8a401007387 */ /* 0x0001e80000100800 */
[----:B0-----:R-:W2:Y:S02]  /*37380*/  LDL.LU R164, [R1+0x13d8] ;  /* 0x0013d80001a47983 */ /* 0x001ea40000300800 */
[----:B--2---:R-:W-:-:S05]  /*37390*/  IADD3.X R164, R164, UR4, RZ, P4, !PT ;  /* 0x00000004a4a47c10 */ /* 0x004fca000a7fe4ff */
[----:B------:R0:W-:Y:S04]  /*373a0*/  STL [R1+0x13d8], R164 ;  /* 0x0013d8a401007387 */ /* 0x0001e80000100800 */
[----:B0-----:R-:W2:Y:S02]  /*373b0*/  LDL.LU R164, [R1+0x13c0] ;  /* 0x0013c00001a47983 */ /* 0x001ea40000300800 */
[----:B--2---:R-:W-:-:S05]  /*373c0*/  IADD3 R164, P4, R164, UR7, RZ ;  /* 0x00000007a4a47c10 */ /* 0x004fca000ff9e0ff */
        /* <DEDUP_REMOVED lines=504> */
[----:B------:R0:W-:Y:S02]  /*39350*/  STL [R1+0x1120], R164 ;  /* 0x001120a401007387 */ /* 0x0001e40000100800 */
[----:B0-----:R-:W-:Y:S02]  /*39360*/  IMAD.MOV.U32 R164, RZ, RZ, R165 ;  /* 0x000000ffffa47224 */ /* 0x001fe400078e00a5 */
[----:B------:R-:W-:Y:S02]  /*39370*/  IMAD.MOV.U32 R165, RZ, RZ, R166 ;  /* 0x000000ffffa57224 */ /* 0x000fe400078e00a6 */
[----:B------:R-:W-:Y:S02]  /*39380*/  IMAD.MOV.U32 R166, RZ, RZ, R167 ;  /* 0x000000ffffa67224 */ /* 0x000fe400078e00a7 */
[----:B------:R-:W-:Y:S01]  /*39390*/  IMAD.MOV.U32 R167, RZ, RZ, R168 ;  /* 0x000000ffffa77224 */ /* 0x000fe200078e00a8 */
[----:B------:R-:W-:Y:S01]  /*393a0*/  IADD3.X R164, R164, UR4, RZ, P5, !PT ;  /* 0x00000004a4a47c10 */ /* 0x000fe2000affe4ff */
[----:B------:R-:W-:-:S02]  /*393b0*/  IMAD.MOV.U32 R168, RZ, RZ, R6 ;  /* 0x000000ffffa87224 */ /* 0x000fc400078e0006 */
[----:B------:R-:W-:Y:S02]  /*393c0*/  IMAD.MOV.U32 R6, RZ, RZ, R237 ;  /* 0x000000ffff067224 */ /* 0x000fe400078e00ed */
[----:B------:R-:W2:Y:S04]  /*393d0*/  LDL.LU R237, [R1+0x924] ;  /* 0x0009240001ed7983 */ /* 0x000ea80000300800 */
[----:B------:R0:W-:Y:S04]  /*393e0*/  STL [R1+0x1144], R164 ;  /* 0x001144a401007387 */ /* 0x0001e80000100800 */
[----:B0-----:R-:W3:Y:S02]  /*393f0*/  LDL.LU R164, [R1+0x1118] ;  /* 0x0011180001a47983 */ /* 0x001ee40000300800 */
[----:B---3--:R-:W-:-:S05]  /*39400*/  IADD3 R164, P5, R164, UR7, RZ ;  /* 0x00000007a4a47c10 */ /* 0x008fca000ffbe0ff */
[----:B------:R0:W-:Y:S04]  /*39410*/  STL [R1+0x1118], R164 ;  /* 0x001118a401007387 */ /* 0x0001e80000100800 */
[----:B0-----:R-:W3:Y:S02]  /*39420*/  LDL.LU R164, [R1+0x113c] ;  /* 0x00113c0001a47983 */ /* 0x001ee40000300800 */
[----:B---3--:R-:W-:-:S05]  /*39430*/  IADD3.X R164, R164, UR4, RZ, P6, !PT ;  /* 0x00000004a4a47c10 */ /* 0x008fca000b7fe4ff */
        /* <DEDUP_REMOVED lines=496> */
[----:B0-----:R-:W3:Y:S01]  /*3b340*/  LDL.LU R164, [R1+0xb78] ;  /* 0x000b780001a47983 */ /* 0x001ee20000300800 */
[----:B------:R-:W-:Y:S02]  /*3b350*/  IADD3.X R165, R165, UR4, RZ, P6, !PT ;  /* 0x00000004a5a57c10 */ /* 0x000fe4000b7fe4ff */
[----:B---3--:R-:W-:Y:S02]  /*3b360*/  IADD3.X R164, R164, UR4, RZ, P5, !PT ;  /* 0x00000004a4a47c10 */ /* 0x008fe4000affe4ff */
[----:B------:R-:W-:-:S03]  /*3b370*/  IADD3 R228, P5, R228, UR7, RZ ;  /* 0x00000007e4e47c10 */ /* 0x000fc6000ffbe0ff */
[----:B------:R-:W-:Y:S04]  /*3b380*/  STL [R1+0xb78], R164 ;  /* 0x000b78a401007387 */ /* 0x000fe80000100800 */
[----:B------:R0:W-:Y:S04]  /*3b390*/  STL [R1+0xb4c], R228 ;  /* 0x000b4ce401007387 */ /* 0x0001e80000100800 */
[----:B0-----:R-:W3:Y:S04]  /*3b3a0*/  LDL.LU R228, [R1+0x1958] ;  /* 0x0019580001e47983 */ /* 0x001ee80000300800 */
[----:B------:R0:W-:Y:S02]  /*3b3b0*/  STL [R1+0xb70], R165 ;  /* 0x000b70a501007387 */ /* 0x0001e40000100800 */
[----:B0-----:R-:W-:-:S02]  /*3b3c0*/  IMAD.MOV.U32 R165, RZ, RZ, R166 ;  /* 0x000000ffffa57224 */ /* 0x001fc400078e00a6 */
[----:B------:R-:W-:Y:S02]  /*3b3d0*/  IMAD.MOV.U32 R166, RZ, RZ, R167 ;  /* 0x000000ffffa67224 */ /* 0x000fe400078e00a7 */
[----:B------:R-:W-:Y:S02]  /*3b3e0*/  IMAD.MOV.U32 R167, RZ, RZ, R168 ;  /* 0x000000ffffa77224 */ /* 0x000fe400078e00a8 */
[----:B------:R-:W-:Y:S01]  /*3b3f0*/  IMAD.MOV.U32 R168, RZ, RZ, R6 ;  /* 0x000000ffffa87224 */ /* 0x000fe200078e0006 */
[----:B------:R-:W-:Y:S01]  /*3b400*/  IADD3 R165, P6, R165, UR7, RZ ;  /* 0x00000007a5a57c10 */ /* 0x000fe2000ffde0ff */
[----:B------:R-:W-:Y:S02]  /*3b410*/  IMAD.MOV.U32 R6, RZ, RZ, R7 ;  /* 0x000000ffff067224 */ /* 0x000fe400078e0007 */
[----:B---3--:R-:W-:Y:S02]  /*3b420*/  IMAD.MOV.U32 R7, RZ, RZ, R228 ;  /* 0x000000ffff077224 */ /* 0x008fe400078e00e4 */
[----:B------:R-:W3:Y:S04]  /*3b430*/  LDL.LU R228, [R1+0x980] ;  /* 0x0009800001e47983 */ /* 0x000ee80000300800 */
        /* <DEDUP_REMOVED lines=38> */
[----:B----4-:R-:W-:Y:S02]  /*3b6a0*/  IADD3.X R165, R165, UR4, RZ, P1, !PT ;  /* 0x00000004a5a57c10 */ /* 0x010fe40008ffe4ff */
[----:B------:R-:W-:-:S03]  /*3b6b0*/  IADD3 R212, P1, R212, UR7, RZ ;  /* 0x00000007d4d47c10 */ /* 0x000fc6000ff3e0ff */
[----:B------:R-:W-:Y:S04]  /*3b6c0*/  STL [R1+0xb38], R165 ;  /* 0x000b38a501007387 */ /* 0x000fe80000100800 */
[----:B------:R0:W-:Y:S04]  /*3b6d0*/  STL [R1+0xb0c], R212 ;  /* 0x000b0cd401007387 */ /* 0x0001e80000100800 */
[----:B0-----:R-:W4:Y:S04]  /*3b6e0*/  LDL.LU R212, [R1+0x1954] ;  /* 0x0019540001d47983 */ /* 0x001f280000300800 */
[----:B------:R-:W2:Y:S02]  /*3b6f0*/  LDL.LU R165, [R1+0xb30] ;  /* 0x000b300001a57983 */ /* 0x000ea40000300800 */
        /* <DEDUP_REMOVED lines=26> */
[----:B0-----:R-:W2:Y:S01]  /*3b8a0*/  LDL.LU R165, [R1+0xae4] ;  /* 0x000ae40001a57983 */ /* 0x001ea20000300800 */
[----:B------:R-:W-:Y:S02]  /*3b8b0*/  IADD3.X R221, R221, UR4, RZ, P1, !PT ;  /* 0x00000004dddd7c10 */ /* 0x000fe40008ffe4ff */
[----:B--2---:R-:W-:-:S05]  /*3b8c0*/  IADD3 R165, P6, R165, UR7, RZ ;  /* 0x00000007a5a57c10 */ /* 0x004fca000ffde0ff */
[----:B------:R-:W-:Y:S04]  /*3b8d0*/  STL [R1+0xae4], R165 ;  /* 0x000ae4a501007387 */ /* 0x000fe80000100800 */
[----:B------:R0:W-:Y:S04]  /*3b8e0*/  STL [R1+0xb08], R221 ;  /* 0x000b08dd01007387 */ /* 0x0001e80000100800 */
[----:B0-----:R-:W2:Y:S04]  /*3b8f0*/  LDL.LU R221, [R1+0x1950] ;  /* 0x0019500001dd7983 */ /* 0x001ea80000300800 */
[----:B------:R-:W3:Y:S02]  /*3b900*/  LDL.LU R165, [R1+0xadc] ;  /* 0x000adc0001a57983 */ /* 0x000ee40000300800 */
        /* <DEDUP_REMOVED lines=9> */
[----:B---3--:R-:W-:Y:S02]  /*3b9a0*/  IADD3.X R165, R165, UR4, RZ, P3, !PT ;  /* 0x00000004a5a57c10 */ /* 0x008fe40009ffe4ff */
[----:B------:R-:W-:-:S03]  /*3b9b0*/  IADD3 R218, P3, R218, UR7, RZ ;  /* 0x00000007dada7c10 */ /* 0x000fc6000ff7e0ff */
[----:B------:R-:W-:Y:S04]  /*3b9c0*/  STL [R1+0xaf8], R165 ;  /* 0x000af8a501007387 */ /* 0x000fe80000100800 */
[----:B------:R0:W-:Y:S04]  /*3b9d0*/  STL [R1+0xacc], R218 ;  /* 0x000accda01007387 */ /* 0x0001e80000100800 */
[----:B0-----:R-:W3:Y:S04]  /*3b9e0*/  LDL.LU R218, [R1+0x194c] ;  /* 0x00194c0001da7983 */ /* 0x001ee80000300800 */
[----:B------:R-:W4:Y:S02]  /*3b9f0*/  LDL.LU R165, [R1+0xaf0] ;  /* 0x000af00001a57983 */ /* 0x000f240000300800 */
        /* <DEDUP_REMOVED lines=27> */
[----:B------:R-:W-:Y:S02]  /*3bbb0*/  IADD3.X R227, R227, UR4, RZ, P3, !PT ;  /* 0x00000004e3e37c10 */ /* 0x000fe40009ffe4ff */
[----:B----4-:R-:W-:-:S05]  /*3bbc0*/  IADD3 R165, P2, R165, UR7, RZ ;  /* 0x00000007a5a57c10 */ /* 0x010fca000ff5e0ff */
[----:B------:R-:W-:Y:S04]  /*3bbd0*/  STL [R1+0xaa4], R165 ;  /* 0x000aa4a501007387 */ /* 0x000fe80000100800 */
[----:B------:R0:W-:Y:S04]  /*3bbe0*/  STL [R1+0xac8], R227 ;  /* 0x000ac8e301007387 */ /* 0x0001e80000100800 */
[----:B0-----:R-:W4:Y:S04]  /*3bbf0*/  LDL.LU R227, [R1+0x1948] ;  /* 0x0019480001e37983 */ /* 0x001f280000300800 */
[----:B------:R-:W2:Y:S02]  /*3bc00*/  LDL.LU R165, [R1+0xa9c] ;  /* 0x000a9c0001a57983 */ /* 0x000ea40000300800 */
        /* <DEDUP_REMOVED lines=9> */
[----:B--2---:R-:W-:Y:S02]  /*3bca0*/  IADD3.X R165, R165, UR4, RZ, P5, !PT ;  /* 0x00000004a5a57c10 */ /* 0x004fe4000affe4ff */
[----:B------:R-:W-:-:S03]  /*3bcb0*/  IADD3 R224, P5, R224, UR7, RZ ;  /* 0x00000007e0e07c10 */ /* 0x000fc6000ffbe0ff */
[----:B------:R-:W-:Y:S04]  /*3bcc0*/  STL [R1+0xab8], R165 ;  /* 0x000ab8a501007387 */ /* 0x000fe80000100800 */
[----:B------:R0:W-:Y:S04]  /*3bcd0*/  STL [R1+0xa8c], R224 ;  /* 0x000a8ce001007387 */ /* 0x0001e80000100800 */
[----:B0-----:R-:W2:Y:S04]  /*3bce0*/  LDL.LU R224, [R1+0x1944] ;  /* 0x0019440001e07983 */ /* 0x001ea80000300800 */
[----:B------:R-:W3:Y:S02]  /*3bcf0*/  LDL.LU R165, [R1+0xab0] ;  /* 0x000ab00001a57983 */ /* 0x000ee40000300800 */
        /* <DEDUP_REMOVED lines=26> */
[----:B0-----:R-:W3:Y:S01]  /*3bea0*/  LDL.LU R165, [R1+0xa64] ;  /* 0x000a640001a57983 */ /* 0x001ee20000300800 */
[----:B------:R-:W-:Y:S02]  /*3beb0*/  IADD3.X R4, R4, UR4, RZ, P5, !PT ;  /* 0x0000000404047c10 */ /* 0x000fe4000affe4ff */
[----:B---3--:R-:W-:-:S05]  /*3bec0*/  IADD3 R165, P4, R165, UR7, RZ ;  /* 0x00000007a5a57c10 */ /* 0x008fca000ff9e0ff */
[----:B------:R-:W-:Y:S04]  /*3bed0*/  STL [R1+0xa64], R165 ;  /* 0x000a64a501007387 */ /* 0x000fe80000100800 */
[----:B------:R0:W-:Y:S04]  /*3bee0*/  STL [R1+0xa88], R4 ;  /* 0x000a880401007387 */ /* 0x0001e80000100800 */
[----:B0-----:R-:W3:Y:S04]  /*3bef0*/  LDL.LU R4, [R1+0x1940] ;  /* 0x0019400001047983 */ /* 0x001ee80000300800 */
[----:B------:R-:W4:Y:S02]  /*3bf00*/  LDL.LU R165, [R1+0xa5c] ;  /* 0x000a5c0001a57983 */ /* 0x000f240000300800 */
        /* <DEDUP_REMOVED lines=84> */
[----:B---3--:R-:W-:Y:S02]  /*3c450*/  IADD3.X R216, R216, UR4, RZ, P2, !PT ;  /* 0x00000004d8d87c10 */ /* 0x008fe400097fe4ff */
[----:B----4-:R-:W-:-:S05]  /*3c460*/  IADD3 R165, P1, R165, UR7, RZ ;  /* 0x00000007a5a57c10 */ /* 0x010fca000ff3e0ff */
[----:B------:R-:W-:Y:S04]  /*3c470*/  STL [R1+0x9ec], R165 ;  /* 0x0009eca501007387 */ /* 0x000fe80000100800 */
[----:B------:R0:W-:Y:S04]  /*3c480*/  STL [R1+0xa10], R216 ;  /* 0x000a10d801007387 */ /* 0x0001e80000100800 */
[----:B0-----:R-:W3:Y:S04]  /*3c490*/  LDL.LU R216, [R1+0x1930] ;  /* 0x0019300001d87983 */ /* 0x001ee80000300800 */
[----:B------:R-:W4:Y:S01]  /*3c4a0*/  LDL.LU R165, [R1+0x9e4] ;  /* 0x0009e40001a57983 */ /* 0x000f220000300800 */
[----:B------:R-:W-:-:S02]  /*3c4b0*/  IADD3.X R213, R213, UR4, RZ, P3, !PT ;  /* 0x00000004d5d57c10 */ /* 0x000fc40009ffe4ff */
        /* <DEDUP_REMOVED lines=14> */
[----:B---3--:R-:W-:-:S02]  /*3c5a0*/  IADD3.X R165, R165, UR4, RZ, P5, !PT ;  /* 0x00000004a5a57c10 */ /* 0x008fc4000affe4ff */
        /* <DEDUP_REMOVED lines=31> */
[----:B------:R-:W2:Y:S01]  /*3c7a0*/  LDL.LU R165, [R1+0x9a4] ;  /* 0x0009a40001a57983 */ /* 0x000ea20000300800 */
[----:B------:R-:W-:-:S02]  /*3c7b0*/  IADD3.X R0, R0, UR4, RZ, P5, !PT ;  /* 0x0000000400007c10 */ /* 0x000fc4000affe4ff */
        /* <DEDUP_REMOVED lines=13> */
[----:B------:R-:W4:Y:S01]  /*3c890*/  LDL.LU R165, [R1+0x9b8] ;  /* 0x0009b80001a57983 */ /* 0x000f220000300800 */
[----:B------:R-:W-:Y:S01]  /*3c8a0*/  WARPGROUP.ARRIVE ;  /* 0x00000000000079c5 */ /* 0x000fe20000000000 */
[----:B------:R-:W-:Y:S01]  /*3c8b0*/  UMOV UR42, UR22 ;  /* 0x00000016002a7c82 */ /* 0x000fe20008000000 */
[----:B------:R-:W-:-:S04]  /*3c8c0*/  UMOV UR43, UR23 ;  /* 0x00000017002b7c82 */ /* 0x000fc80008000000 */
[----:B------:R-:W-:Y:S01]  /*3c8d0*/  QGMMA.64x256x32.F32.E4M3.E4M3 R24, gdesc[UR40], R24, gsb0 ;  /* 0x03e00000281879f3 */ /* 0x000fe20008000818 */
[----:B----4-:R-:W-:Y:S02]  /*3c8e0*/  IADD3.X R165, R165, UR4, RZ, P1, !PT ;  /* 0x00000004a5a57c10 */ /* 0x010fe40008ffe4ff */
[----:B------:R-:W-:-:S03]  /*3c8f0*/  IADD3 R3, P1, R3, UR7, RZ ;  /* 0x0000000703037c10 */ /* 0x000fc6000ff3e0ff */
[----:B------:R-:W-:Y:S04]  /*3c900*/  STL [R1+0x9b8], R165 ;  /* 0x0009b8a501007387 */ /* 0x000fe80000100800 */
[----:B------:R0:W-:Y:S04]  /*3c910*/  STL [R1+0x98c], R3 ;  /* 0x00098c0301007387 */ /* 0x0001e80000100800 */
[----:B0-----:R-:W4:Y:S04]  /*3c920*/  LDL.LU R3, [R1+0x1914] ;  /* 0x0019140001037983 */ /* 0x001f280000300800 */
[----:B------:R-:W2:Y:S01]  /*3c930*/  LDL.LU R165, [R1+0x9b0] ;  /* 0x0009b00001a57983 */ /* 0x000ea20000300800 */
[----:B------:R-:W-:-:S02]  /*3c940*/  WARPGROUP.DEPBAR.LE gsb0, 0x0 ;  /* 0x00008000000079c5 */ /* 0x000fc40000010000 */
[----:B------:R-:W-:Y:S01]  /*3c950*/  WARPGROUP.ARRIVE ;  /* 0x00000000000079c5 */ /* 0x000fe20000000000 */
[----:B------:R-:W-:Y:S01]  /*3c960*/  UMOV UR46, UR10 ;  /* 0x0000000a002e7c82 */ /* 0x000fe20008000000 */
[----:B------:R-:W-:-:S05]  /*3c970*/  UMOV UR47, UR11 ;  /* 0x0000000b002f7c82 */ /* 0x000fca0008000000 */
[----:B------:R-:W-:Y:S01]  /*3c980*/  QGMMA.64x256x32.F32.E4M3.E4M3 R24, gdesc[UR44], R24, gsb0 ;  /* 0x03e000002c1879f3 */ /* 0x000fe20008000818 */
[----:B--2---:R-:W-:-:S05]  /*3c990*/  IADD3.X R165, R165, UR4, RZ, P2, !PT ;  /* 0x00000004a5a57c10 */ /* 0x004fca00097fe4ff */
[----:B------:R0:W-:Y:S04]  /*3c9a0*/  STL [R1+0x9b0], R165 ;  /* 0x0009b0a501007387 */ /* 0x0001e80000100800 */
[----:B0-----:R-:W2:Y:S01]  /*3c9b0*/  LDL.LU R165, [R1+0x984] ;  /* 0x0009840001a57983 */ /* 0x001ea20000300800 */
[----:B----4-:R-:W-:Y:S01]  /*3c9c0*/  IADD3.X R3, R3, UR4, RZ, P3, !PT ;  /* 0x0000000403037c10 */ /* 0x010fe20009ffe4ff */
[----:B------:R-:W-:Y:S02]  /*3c9d0*/  WARPGROUP.DEPBAR.LE gsb0, 0x0 ;  /* 0x00008000000079c5 */ /* 0x000fe40000010000 */
[----:B------:R-:W-:Y:S01]  /*3c9e0*/  WARPGROUP.ARRIVE ;  /* 0x00000000000079c5 */ /* 0x000fe20000000000 */
[----:B------:R-:W-:Y:S01]  /*3c9f0*/  UMOV UR50, UR14 ;  /* 0x0000000e00327c82 */ /* 0x000fe20008000000 */
[----:B------:R-:W-:-:S12]  /*3ca00*/  UMOV UR51, UR15 ;  /* 0x0000000f00337c82 */ /* 0x000fd80008000000 */
[----:B------:R-:W-:Y:S01]  /*3ca10*/  QGMMA.64x256x32.F32.E4M3.E4M3 R24, gdesc[UR48], R24, gsb0 ;  /* 0x03e00000301879f3 */ /* 0x000fe20008000818 */
[----:B------:R-:W-:Y:S01]  /*3ca20*/  UMOV UR54, UR18 ;  /* 0x0000001200367c82 */ /* 0x000fe20008000000 */
[----:B------:R-:W-:Y:S01]  /*3ca30*/  UMOV UR55, UR19 ;  /* 0x0000001300377c82 */ /* 0x000fe20008000000 */
[----:B--2---:R-:W-:-:S05]  /*3ca40*/  IADD3 R165, P2, R165, UR7, RZ ;  /* 0x00000007a5a57c10 */ /* 0x004fca000ff5e0ff */
[----:B------:R-:W-:Y:S04]  /*3ca50*/  STL [R1+0x984], R165 ;  /* 0x000984a501007387 */ /* 0x000fe80000100800 */
[----:B------:R0:W-:Y:S04]  /*3ca60*/  STL [R1+0x9a8], R3 ;  /* 0x0009a80301007387 */ /* 0x0001e80000100800 */
[----:B0-----:R-:W2:Y:S04]  /*3ca70*/  LDL.LU R3, [R1+0x1910] ;  /* 0x0019100001037983 */ /* 0x001ea80000300800 */
[----:B------:R-:W4:Y:S01]  /*3ca80*/  LDL.LU R165, [R1+0x97c] ;  /* 0x00097c0001a57983 */ /* 0x000f220000300800 */
[----:B------:R-:W-:-:S02]  /*3ca90*/  WARPGROUP.DEPBAR.LE gsb0, 0x0 ;  /* 0x00008000000079c5 */ /* 0x000fc40000010000 */
[----:B------:R-:W-:-:S06]  /*3caa0*/  WARPGROUP.ARRIVE ;  /* 0x00000000000079c5 */ /* 0x000fcc0000000000 */
[----:B------:R-:W-:Y:S01]  /*3cab0*/  QGMMA.64x256x32.F32.E4M3.E4M3 R24, gdesc[UR52], R24, gsb0 ;  /* 0x03e00000341879f3 */ /* 0x000fe20008000818 */
[----:B---3--:R-:W-:Y:S02]  /*3cac0*/  IADD3.X R4, R4, UR4, RZ, P4, !PT ;  /* 0x0000000404047c10 */ /* 0x008fe4000a7fe4ff */
[----:B------:R-:W-:Y:S02]  /*3cad0*/  IADD3.X R0, R0, UR4, RZ, P5, !PT ;  /* 0x0000000400007c10 */ /* 0x000fe4000affe4ff */
[----:B------:R-:W-:Y:S02]  /*3cae0*/  IADD3 R166, P5, R166, UR7, RZ ;  /* 0x00000007a6a67c10 */ /* 0x000fe4000ffbe0ff */
[----:B------:R-:W-:Y:S02]  /*3caf0*/  IADD3.X R167, R167, UR4, RZ, P6, !PT ;  /* 0x00000004a7a77c10 */ /* 0x000fe4000b7fe4ff */
[----:B------:R-:W-:Y:S02]  /*3cb00*/  IADD3 R168, P6, R168, UR7, RZ ;  /* 0x00000007a8a87c10 */ /* 0x000fe4000ffde0ff */
[----:B------:R-:W-:-:S02]  /*3cb10*/  IADD3.X R6, R6, UR4, RZ, P1, !PT ;  /* 0x0000000406067c10 */ /* 0x000fc40008ffe4ff */
[----:B------:R-:W-:Y:S02]  /*3cb20*/  IADD3 R7, P1, R7, UR7, RZ ;  /* 0x0000000707077c10 */ /* 0x000fe4000ff3e0ff */
        /* <DEDUP_REMOVED lines=25> */
[----:B------:R-:W-:Y:S02]  /*3ccc0*/  IADD3.X R213, R213, UR4, RZ, P5, !PT ;  /* 0x00000004d5d57c10 */ /* 0x000fe4000affe4ff */
[----:B------:R-:W-:Y:S02]  /*3ccd0*/  IADD3.X R211, R211, UR4, RZ, P1, !PT ;  /* 0x00000004d3d37c10 */ /* 0x000fe40008ffe4ff */
[----:B------:R-:W-:Y:S02]  /*3cce0*/  IADD3.X R212, R212, UR4, RZ, P6, !PT ;  /* 0x00000004d4d47c10 */ /* 0x000fe4000b7fe4ff */
[----:B----4-:R-:W-:-:S02]  /*3ccf0*/  IADD3 R165, P3, R165, UR7, RZ ;  /* 0x00000007a5a57c10 */ /* 0x010fc4000ff7e0ff */
[----:B--2---:R-:W-:-:S03]  /*3cd00*/  IADD3 R3, P4, R3, UR7, RZ ;  /* 0x0000000703037c10 */ /* 0x004fc6000ff9e0ff */
[----:B------:R-:W-:Y:S04]  /*3cd10*/  STL [R1+0x97c], R165 ;  /* 0x00097ca501007387 */ /* 0x000fe80000100800 */
[----:B------:R0:W-:Y:S01]  /*3cd20*/  STL [R1+0x9a0], R4 ;  /* 0x0009a00401007387 */ /* 0x0001e20000100800 */
[----:B------:R-:W-:Y:S02]  /*3cd30*/  IADD3.X R229, R229, UR4, RZ, P3, !PT ;  /* 0x00000004e5e57c10 */ /* 0x000fe40009ffe4ff */
[----:B------:R-:W-:Y:S01]  /*3cd40*/  IADD3 R226, P3, R226, UR7, RZ ;  /* 0x00000007e2e27c10 */ /* 0x000fe2000ff7e0ff */
[----:B0-----:R1:W5:Y:S04]  /*3cd50*/  LDL.LU R4, [R1+0x190c] ;  /* 0x00190c0001047983 */ /* 0x0013680000300800 */
[----:B------:R0:W-:Y:S01]  /*3cd60*/  STL [R1+0x974], R3 ;  /* 0x0009740301007387 */ /* 0x0001e20000100800 */
[----:B------:R-:W-:-:S02]  /*3cd70*/  IADD3.X R230, R230, UR4, RZ, P4, !PT ;  /* 0x00000004e6e67c10 */ /* 0x000fc4000a7fe4ff */
[----:B------:R-:W-:Y:S01]  /*3cd80*/  IADD3 R231, P4, R231, UR7, RZ ;  /* 0x00000007e7e77c10 */ /* 0x000fe2000ff9e0ff */
[----:B0-----:R1:W5:Y:S04]  /*3cd90*/  LDL.LU R3, [R1+0x1908] ;  /* 0x0019080001037983 */ /* 0x0013680000300800 */
[----:B------:R0:W-:Y:S04]  /*3cda0*/  STL [R1+0x998], R0 ;  /* 0x0009980001007387 */ /* 0x0001e80000100800 */
[----:B0-----:R1:W5:Y:S04]  /*3cdb0*/  LDL.LU R0, [R1+0x1904] ;  /* 0x0019040001007983 */ /* 0x0013680000300800 */
[----:B------:R1:W-:Y:S04]  /*3cdc0*/  STL [R1+0x96c], R166 ;  /* 0x00096ca601007387 */ /* 0x0003e80000100800 */
        /* <DEDUP_REMOVED lines=13> */
[----:B------:R1:W-:Y:S01]  /*3cea0*/  STL [R1+0x934], R235 ;  /* 0x000934eb01007387 */ /* 0x0003e20000100800 */
[----:B------:R-:W-:-:S03]  /*3ceb0*/  IADD3.X R223, R223, UR4, RZ, P3, !PT ;  /* 0x00000004dfdf7c10 */ /* 0x000fc60009ffe4ff */
[----:B------:R1:W-:Y:S01]  /*3cec0*/  STL [R1+0x958], R225 ;  /* 0x000958e101007387 */ /* 0x0003e20000100800 */
[----:B------:R-:W-:-:S03]  /*3ced0*/  IADD3 R222, P3, R222, UR7, RZ ;  /* 0x00000007dede7c10 */ /* 0x000fc6000ff7e0ff */
[----:B------:R1:W-:Y:S01]  /*3cee0*/  STL [R1+0x92c], R236 ;  /* 0x00092cec01007387 */ /* 0x0003e20000100800 */
[----:B------:R-:W-:-:S03]  /*3cef0*/  IADD3.X R238, R238, UR4, RZ, P4, !PT ;  /* 0x00000004eeee7c10 */ /* 0x000fc6000a7fe4ff */
[----:B------:R1:W-:Y:S01]  /*3cf00*/  STL [R1+0x950], R224 ;  /* 0x000950e001007387 */ /* 0x0003e20000100800 */
[----:B------:R-:W-:-:S03]  /*3cf10*/  IADD3 R221, P4, R221, UR7, RZ ;  /* 0x00000007dddd7c10 */ /* 0x000fc6000ff9e0ff */
        /* <DEDUP_REMOVED lines=26> */
[----:B------:R-:W-:-:S03]  /*3d0c0*/  IADD3.X R252, R252, UR4, RZ, P4, !PT ;  /* 0x00000004fcfc7c10 */ /* 0x000fc6000a7fe4ff */
        /* <DEDUP_REMOVED lines=8> */
[----:B------:R-:W-:-:S02]  /*3d150*/  WARPGROUP.DEPBAR.LE gsb0, 0x0 ;  /* 0x00008000000079c5 */ /* 0x000fc40000010000 */
[----:B------:R-:W-:Y:S05]  /*3d160*/  @P0 BRA `(.L_x_2) ;  /* 0xfffffdec00b40947 */ /* 0x000fea000383ffff */
.L_x_1:
[----:B------:R-:W2:Y:S01]  /*3d170*/  LDL.LU R23, [R1+0x4a8] ;  /* 0x0004a80001177983 */ /* 0x000ea20000300800 */
[----:B------:R-:W-:Y:S01]  /*3d180*/  F2FP.SATFINITE.E4M3.F32.PACK_AB_MERGE_C R30, R31, R30, RZ ;  /* 0x0000001e1f1e723e */ /* 0x000fe200048070ff */
[----:B------:R-:W-:Y:S01]  /*3d190*/  ULDC UR4, c[0x0][0x22c] ;  /* 0x00008b0000047ab9 */ /* 0x000fe20000000800 */
[----:B------:R-:W-:Y:S01]  /*3d1a0*/  F2FP.SATFINITE.E4M3.F32.PACK_AB_MERGE_C R28, R29, R28, RZ ;  /* 0x0000001c1d1c723e */ /* 0x000fe200048070ff */
[----:B------:R-:W3:Y:S01]  /*3d1b0*/  LDL.LU R22, [R1+0x4ac] ;  /* 0x0004ac0001167983 */ /* 0x000ee20000300800 */
[----:B------:R-:W-:Y:S01]  /*3d1c0*/  F2FP.SATFINITE.E4M3.F32.PACK_AB_MERGE_C R40, R41, R40, RZ ;  /* 0x000000282928723e */ /* 0x000fe200048070ff */
[----:B------:R-:W-:Y:S01]  /*3d1d0*/  ULDC UR5, c[0x0][0x22c] ;  /* 0x00008b0000057ab9 */ /* 0x000fe20000000800 */
[----:B------:R-:W-:Y:S01]  /*3d1e0*/  F2FP.SATFINITE.E4M3.F32.PACK_AB_MERGE_C R38, R39, R38, RZ ;  /* 0x000000262726723e */ /* 0x000fe200048070ff */
[----:B------:R-:W4:Y:S01]  /*3d1f0*/  LDL.LU R21, [R1+0x4b0] ;  /* 0x0004b00001157983 */ /* 0x000f220000300800 */
[----:B------:R-:W-:Y:S01]  /*3d200*/  F2FP.SATFINITE.E4M3.F32.PACK_AB_MERGE_C R32, R33, R32, RZ ;  /* 0x000000202120723e */ /* 0x000fe200048070ff */
[----:B------:R-:W-:Y:S01]  /*3d210*/  ULDC UR6, c[0x0][0x248] ;  /* 0x0000920000067ab9 */ /* 0x000fe20000000800 */
[----:B------:R-:W-:Y:S01]  /*3d220*/  F2FP.SATFINITE.E4M3.F32.PACK_AB_MERGE_C R36, R37, R36, RZ ;  /* 0x000000242524723e */ /* 0x000fe200048070ff */
[----:B------:R-:W4:Y:S01]  /*3d230*/  LDL.LU R20, [R1+0x4b4] ;  /* 0x0004b40001147983 */ /* 0x000f220000300800 */
[----:B------:R-:W-:Y:S01]  /*3d240*/  F2FP.SATFINITE.E4M3.F32.PACK_AB_MERGE_C R34, R35, R34, RZ ;  /* 0x000000222322723e */ /* 0x000fe200048070ff */
[----:B------:R-:W-:Y:S01]  /*3d250*/  ULDC UR7, c[0x0][0x248] ;  /* 0x0000920000077ab9 */ /* 0x000fe20000000800 */
[----:B------:R-:W-:Y:S01]  /*3d260*/  F2FP.SATFINITE.E4M3.F32.PACK_AB_MERGE_C R42, R43, R42, RZ ;  /* 0x0000002a2b2a723e */ /* 0x000fe200048070ff */
[----:B------:R-:W0:Y:S01]  /*3d270*/  LDL.LU R185, [R1+0x408] ;  /* 0x0004080001b97983 */ /* 0x000e220000300800 */
[----:B------:R-:W-:Y:S01]  /*3d280*/  F2FP.SATFINITE.E4M3.F32.PACK_AB_MERGE_C R44, R45, R44, RZ ;  /* 0x0000002c2d2c723e */ /* 0x000fe200048070ff */
[----:B------:R-:W-:Y:S01]  /*3d290*/  ULDC UR8, c[0x0][0x248] ;  /* 0x0000920000087ab9 */ /* 0x000fe20000000800 */
[----:B------:R-:W-:Y:S01]  /*3d2a0*/  F2FP.SATFINITE.E4M3.F32.PACK_AB_MERGE_C R46, R47, R46, RZ ;  /* 0x0000002e2f2e723e */ /* 0x000fe200048070ff */
[----:B------:R-:W0:Y:S01]  /*3d2b0*/  LDL.LU R184, [R1+0x40c] ;  /* 0x00040c0001b87983 */ /* 0x000e220000300800 */
[----:B------:R-:W-:Y:S01]  /*3d2c0*/  F2FP.SATFINITE.E4M3.F32.PACK_AB_MERGE_C R50, R51, R50, RZ ;  /* 0x000000323332723e */ /* 0x000fe200048070ff */
[----:B------:R-:W-:Y:S01]  /*3d2d0*/  ULDC UR9, c[0x0][0x248] ;  /* 0x0000920000097ab9 */ /* 0x000fe20000000800 */
[----:B------:R-:W-:Y:S01]  /*3d2e0*/  F2FP.SATFINITE.E4M3.F32.PACK_AB_MERGE_C R48, R49, R48, RZ ;  /* 0x000000303130723e */ /* 0x000fe200048070ff */
[----:B------:R-:W2:Y:S01]  /*3d2f0*/  LDL.LU R183, [R1+0x410] ;  /* 0x0004100001b77983 */ /* 0x000ea20000300800 */
[----:B------:R-:W-:Y:S01]  /*3d300*/  F2FP.SATFINITE.E4M3.F32.PACK_AB_MERGE_C R24, R25, R24, RZ ;  /* 0x000000181918723e */ /* 0x000fe200048070ff */
[----:B------:R-:W-:Y:S01]  /*3d310*/  ULDC UR10, c[0x0][0x248] ;  /* 0x00009200000a7ab9 */ /* 0x000fe20000000800 */
[----:B------:R-:W-:Y:S01]  /*3d320*/  F2FP.SATFINITE.E4M3.F32.PACK_AB_MERGE_C R26, R27, R26, RZ ;  /* 0x0000001a1b1a723e */ /* 0x000fe200048070ff */
[----:B------:R-:W2:Y:S01]  /*3d330*/  LDL.LU R182, [R1+0x414] ;  /* 0x0004140001b67983 */ /* 0x000ea20000300800 */
        /* <DEDUP_REMOVED lines=11> */
[----:B------:R-:W3:Y:S01]  /*3d3f0*/  LDL.LU R181, [R1+0x418] ;  /* 0x0004180001b57983 */ /* 0x000ee20000300800 */
[----:B------:R-:W-:Y:S01]  /*3d400*/  F2FP.SATFINITE.E4M3.F32.PACK_AB_MERGE_C R68, R69, R68, RZ ;  /* 0x000000444544723e */ /* 0x000fe200048070ff */
[----:B------:R-:W-:Y:S01]  /*3d410*/  ULDC UR14, c[0x0][0x248] ;  /* 0x00009200000e7ab9 */ /* 0x000fe20000000800 */
[----:B------:R-:W-:Y:S01]  /*3d420*/  F2FP.SATFINITE.E4M3.F32.PACK_AB_MERGE_C R52, R53, R52, RZ ;  /* 0x000000343534723e */ /* 0x000fe200048070ff */
[----:B------:R-:W3:Y:S01]  /*3d430*/  LDL.LU R180, [R1+0x41c] ;  /* 0x00041c0001b47983 */ /* 0x000ee20000300800 */
        /* <DEDUP_REMOVED lines=20> */
[----:B------:R-:W-:Y:S01]  /*3d580*/  ULDC UR45, c[0x0][0x248] ;  /* 0x00009200002d7ab9 */ /* 0x000fe20000000800 */
[----:B------:R-:W-:Y:S01]  /*3d590*/  ULDC UR46, c[0x0][0x248] ;  /* 0x00009200002e7ab9 */ /* 0x000fe20000000800 */
[----:B------:R-:W-:Y:S01]  /*3d5a0*/  ULDC UR44, c[0x0][0x248] ;  /* 0x00009200002c7ab9 */ /* 0x000fe20000000800 */
        /* <DEDUP_REMOVED lines=24> */
[----:B-1----:R-:W3:Y:S01]  /*3d730*/  LDL.LU R168, [R1+0x44c] ;  /* 0x00044c0001a87983 */ /* 0x002ee20000300800 */
        /* <DEDUP_REMOVED lines=21> */
[----:B------:R-:W-:-:S02]  /*3d890*/  ULDC UR59, c[0x0][0x248] ;  /* 0x00009200003b7ab9 */ /* 0x000fc40000000800 */
        /* <DEDUP_REMOVED lines=11> */
[----:B------:R-:W4:Y:S04]  /*3d950*/  LDL.LU R187, [R1+0x400] ;  /* 0x0004000001bb7983 */ /* 0x000f280000300800 */
[----:B------:R-:W4:Y:S04]  /*3d960*/  LDL.LU R186, [R1+0x404] ;  /* 0x0004040001ba7983 */ /* 0x000f280000300800 */
        /* <DEDUP_REMOVED lines=59> */
[----:B-----5:R-:W-:Y:S04]  /*3dd20*/  STL [R1+0x19b0], R0 ;  /* 0x0019b00001007387 */ /* 0x020fe80000100800 */
[----:B------:R-:W-:Y:S04]  /*3dd30*/  STL [R1+0x19ac], R148 ;  /* 0x0019ac9401007387 */ /* 0x000fe80000100800 */
[----:B------:R-:W-:Y:S04]  /*3dd40*/  STL [R1+0x19a8], R149 ;  /* 0x0019a89501007387 */ /* 0x000fe80000100800 */
[----:B------:R-:W-:Y:S04]  /*3dd50*/  STL [R1+0x19a4], R151 ;  /* 0x0019a49701007387 */ /* 0x000fe80000100800 */
[----:B------:R-:W-:Y:S04]  /*3dd60*/  STL [R1+0x19a0], R150 ;  /* 0x0019a09601007387 */ /* 0x000fe80000100800 */
[----:B------:R2:W-:Y:S04]  /*3dd70*/  STL [R1+0x1944], R3 ;  /* 0x0019440301007387 */ /* 0x0005e80000100800 */
[----:B------:R-:W-:Y:S04]  /*3dd80*/  STL [R1+0x1940], R4 ;  /* 0x0019400401007387 */ /* 0x000fe80000100800 */
[----:B------:R-:W-:Y:S01]  /*3dd90*/  STL [R1+0x193c], R9 ;  /* 0x00193c0901007387 */ /* 0x000fe20000100800 */
[----:B--2---:R-:W-:-:S03]  /*3dda0*/  F2FP.SATFINITE.E4M3.F32.PACK_AB_MERGE_C R3, R178, R179, RZ ;  /* 0x000000b3b203723e */ /* 0x004fc600048070ff */
[----:B------:R-:W-:Y:S04]  /*3ddb0*/  STL [R1+0x1938], R13 ;  /* 0x0019380d01007387 */ /* 0x000fe80000100800 */
[----:B------:R-:W-:Y:S04]  /*3ddc0*/  STL [R1+0x1934], R14 ;  /* 0x0019340e01007387 */ /* 0x000fe80000100800 */
[----:B------:R-:W-:Y:S04]  /*3ddd0*/  STL [R1+0x1930], R15 ;  /* 0x0019300f01007387 */ /* 0x000fe80000100800 */
[----:B------:R-:W-:Y:S04]  /*3dde0*/  STL [R1+0x192c], R17 ;  /* 0x00192c1101007387 */ /* 0x000fe80000100800 */
[----:B------:R-:W-:Y:S04]  /*3ddf0*/  STL [R1+0x1928], R16 ;  /* 0x0019281001007387 */ /* 0x000fe80000100800 */
[----:B------:R-:W-:Y:S04]  /*3de00*/  STL [R1+0x1924], R12 ;  /* 0x0019240c01007387 */ /* 0x000fe80000100800 */
[----:B------:R-:W-:Y:S04]  /*3de10*/  STL [R1+0x1920], R10 ;  /* 0x0019200a01007387 */ /* 0x000fe80000100800 */
[----:B------:R-:W-:Y:S01]  /*3de20*/  STL [R1+0x191c], R11 ;  /* 0x00191c0b01007387 */ /* 0x000fe20000100800 */
[----:B----4-:R-:W-:-:S03]  /*3de30*/  F2FP.SATFINITE.E4M3.F32.PACK_AB_MERGE_C R0, R186, R187, RZ ;  /* 0x000000bbba00723e */ /* 0x010fc600048070ff */
[----:B------:R0:W-:Y:S04]  /*3de40*/  STL [R1+0x1918], R2 ;  /* 0x0019180201007387 */ /* 0x0001e80000100800 */
[----:B------:R-:W-:Y:S04]  /*3de50*/  STL [R1+0x1914], R5 ;  /* 0x0019140501007387 */ /* 0x000fe80000100800 */
[----:B------:R-:W-:Y:S01]  /*3de60*/  STL [R1+0x1910], R6 ;  /* 0x0019100601007387 */ /* 0x000fe20000100800 */
[----:B0-----:R-:W-:-:S03]  /*3de70*/  F2FP.SATFINITE.E4M3.F32.PACK_AB_MERGE_C R2, R184, R185, RZ ;  /* 0x000000b9b802723e */ /* 0x001fc600048070ff */
[----:B------:R-:W-:Y:S04]  /*3de80*/  STL [R1+0x190c], R7 ;  /* 0x00190c0701007387 */ /* 0x000fe80000100800 */
[----:B------:R-:W-:Y:S04]  /*3de90*/  STL [R1+0x1908], R8 ;  /* 0x0019080801007387 */ /* 0x000fe80000100800 */
[----:B------:R-:W-:Y:S04]  /*3dea0*/  STL [R1+0x1904], R190 ;  /* 0x001904be01007387 */ /* 0x000fe80000100800 */
[----:B------:R0:W-:Y:S04]  /*3deb0*/  STL [R1+0x624], R0 ;  /* 0x0006240001007387 */ /* 0x0001e80000100800 */
[----:B------:R1:W-:Y:S01]  /*3dec0*/  STL [R1+0x620], R2 ;  /* 0x0006200201007387 */ /* 0x0003e20000100800 */
[----:B0-----:R-:W-:-:S02]  /*3ded0*/  F2FP.SATFINITE.E4M3.F32.PACK_AB_MERGE_C R0, R182, R183, RZ ;  /* 0x000000b7b600723e */ /* 0x001fc400048070ff */
[----:B-1----:R-:W-:-:S03]  /*3dee0*/  F2FP.SATFINITE.E4M3.F32.PACK_AB_MERGE_C R2, R176, R177, RZ ;  /* 0x000000b1b002723e */ /* 0x002fc600048070ff */
[----:B------:R3:W-:Y:S02]  /*3def0*/  STL [R1+0x61c], R0 ;  /* 0x00061c0001007387 */ /* 0x0007e40000100800 */
[----:B---3--:R-:W-:-:S05]  /*3df00*/  F2FP.SATFINITE.E4M3.F32.PACK_AB_MERGE_C R0, R180, R181, RZ ;  /* 0x000000b5b400723e */ /* 0x008fca00048070ff */
[----:B------:R0:W-:Y:S04]  /*3df10*/  STL [R1+0x618], R0 ;  /* 0x0006180001007387 */ /* 0x0001e80000100800 */
[----:B------:R1:W-:Y:S04]  /*3df20*/  STL [R1+0x614], R3 ;  /* 0x0006140301007387 */ /* 0x0003e80000100800 */
[----:B------:R2:W-:Y:S01]  /*3df30*/  STL [R1+0x610], R2 ;  /* 0x0006100201007387 */ /* 0x0005e20000100800 */
[----:B0-----:R-:W-:Y:S02]  /*3df40*/  F2FP.SATFINITE.E4M3.F32.PACK_AB_MERGE_C R0, R174, R175, RZ ;  /* 0x000000afae00723e */ /* 0x001fe400048070ff */
[----:B-1----:R-:W-:-:S03]  /*3df50*/  F2FP.SATFINITE.E4M3.F32.PACK_AB_MERGE_C R3, R172, R173, RZ ;  /* 0x000000adac03723e */ /* 0x002fc600048070ff */
[----:B------:R0:W-:Y:S01]  /*3df60*/  STL [R1+0x60c], R0 ;  /* 0x00060c0001007387 */ /* 0x0001e20000100800 */
[----:B--2---:R-:W-:-:S03]  /*3df70*/  F2FP.SATFINITE.E4M3.F32.PACK_AB_MERGE_C R2, R170, R171, RZ ;  /* 0x000000abaa02723e */ /* 0x004fc600048070ff */
        /* <DEDUP_REMOVED lines=12> */
[----:B------:R-:W-:Y:S04]  /*3e040*/  STL [R1+0x634], R3 ;  /* 0x0006340301007387 */ /* 0x000fe80000100800 */
[----:B------:R-:W2:Y:S01]  /*3e050*/  LDL.LU R192, [R1+0x480] ;  /* 0x0004800001c07983 */ /* 0x000ea20000300800 */
[----:B0-----:R-:W-:-:S03]  /*3e060*/  F2FP.SATFINITE.E4M3.F32.PACK_AB_MERGE_C R0, R156, R157, RZ ;  /* 0x0000009d9c00723e */ /* 0x001fc600048070ff */
[----:B------:R-:W-:Y:S04]  /*3e070*/  STL [R1+0x640], R2 ;  /* 0x0006400201007387 */ /* 0x000fe80000100800 */
[----:B------:R-:W2:Y:S04]  /*3e080*/  LDL.LU R191, [R1+0x484] ;  /* 0x0004840001bf7983 */ /* 0x000ea80000300800 */
[----:B------:R0:W-:Y:S04]  /*3e090*/  STL [R1+0x63c], R0 ;  /* 0x00063c0001007387 */ /* 0x0001e80000100800 */
[----:B------:R-:W3:Y:S04]  /*3e0a0*/  LDL.LU R187, [R1+0x490] ;  /* 0x0004900001bb7983 */ /* 0x000ee80000300800 */
[----:B------:R-:W3:Y:S04]  /*3e0b0*/  LDL.LU R186, [R1+0x494] ;  /* 0x0004940001ba7983 */ /* 0x000ee80000300800 */
[----:B------:R-:W4:Y:S04]  /*3e0c0*/  LDL.LU R183, [R1+0x4a0] ;  /* 0x0004a00001b77983 */ /* 0x000f280000300800 */
        /* <DEDUP_REMOVED lines=18> */
[----:B------:R-:W4:Y:S01]  /*3e1f0*/  LDL.LU R158, [R1+0x504] ;  /* 0x00050400019e7983 */ /* 0x000f220000300800 */
[----:B------:R-:W-:-:S03]  /*3e200*/  IMAD.MOV.U32 R189, RZ, RZ, R155 ;  /* 0x000000ffffbd7224 */ /* 0x000fc600078e009b */
        /* <DEDUP_REMOVED lines=14> */
[----:B------:R-:W4:Y:S04]  /*3e2f0*/  LDL.LU R22, [R1+0x524] ;  /* 0x0005240001167983 */ /* 0x000f280000300800 */
[----:B------:R-:W4:Y:S04]  /*3e300*/  LDL.LU R21, [R1+0x528] ;  /* 0x0005280001157983 */ /* 0x000f280000300800 */
[----:B------:R-:W4:Y:S01]  /*3e310*/  LDL.LU R20, [R1+0x52c] ;  /* 0x00052c0001147983 */ /* 0x000f220000300800 */
[----:B------:R-:W-:Y:S02]  /*3e320*/  IMAD.MOV.U32 R175, RZ, RZ, R19 ;  /* 0x000000ffffaf7224 */ /* 0x000fe400078e0013 */
[----:B------:R-:W-:Y:S01]  /*3e330*/  IMAD.MOV.U32 R174, RZ, RZ, R18 ;  /* 0x000000ffffae7224 */ /* 0x000fe200078e0012 */
[----:B------:R-:W4:Y:S04]  /*3e340*/  LDL.LU R19, [R1+0x530] ;  /* 0x0005300001137983 */ /* 0x000f280000300800 */
[----:B------:R-:W4:Y:S01]  /*3e350*/  LDL.LU R18, [R1+0x534] ;  /* 0x0005340001127983 */ /* 0x000f220000300800 */
[----:B------:R-:W-:-:S02]  /*3e360*/  F2FP.SATFINITE.E4M3.F32.PACK_AB_MERGE_C R17, R188, R189, RZ ;  /* 0x000000bdbc11723e */ /* 0x000fc400048070ff */
[----:B------:R-:W-:Y:S02]  /*3e370*/  F2FP.SATFINITE.E4M3.F32.PACK_AB_MERGE_C R14, R184, R185, RZ ;  /* 0x000000b9b80e723e */ /* 0x000fe400048070ff */
[----:B------:R-:W-:Y:S02]  /*3e380*/  F2FP.SATFINITE.E4M3.F32.PACK_AB_MERGE_C R4, R180, R181, RZ ;  /* 0x000000b5b404723e */ /* 0x000fe400048070ff */
[----:B0-----:R-:W-:Y:S02]  /*3e390*/  F2FP.SATFINITE.E4M3.F32.PACK_AB_MERGE_C R0, R178, R179, RZ ;  /* 0x000000b3b200723e */ /* 0x001fe400048070ff */
[----:B--2---:R-:W-:-:S05]  /*3e3a0*/  F2FP.SATFINITE.E4M3.F32.PACK_AB_MERGE_C R15, R191, R192, RZ ;  /* 0x000000c0bf0f723e */ /* 0x004fca00048070ff */
[----:B------:R-:W-:Y:S04]  /*3e3b0*/  STL [R1+0x1948], R15 ;  /* 0x0019480f01007387 */ /* 0x000fe80000100800 */
[----:B------:R4:W-:Y:S01]  /*3e3c0*/  STL [R1+0x194c], R17 ;  /* 0x00194c1101007387 */ /* 0x0009e20000100800 */
[----:B---3--:R-:W-:-:S05]  /*3e3d0*/  F2FP.SATFINITE.E4M3.F32.PACK_AB_MERGE_C R13, R186, R187, RZ ;  /* 0x000000bbba0d723e */ /* 0x008fca00048070ff */
[----:B------:R-:W-:Y:S01]  /*3e3e0*/  STL [R1+0x1950], R13 ;  /* 0x0019500d01007387 */ /* 0x000fe20000100800 */
[----:B----4-:R-:W-:-:S03]  /*3e3f0*/  F2FP.SATFINITE.E4M3.F32.PACK_AB_MERGE_C R17, R182, R183, RZ ;  /* 0x000000b7b611723e */ /* 0x010fc600048070ff */
[----:B------:R-:W-:Y:S04]  /*3e400*/  STL [R1+0x1954], R14 ;  /* 0x0019540e01007387 */ /* 0x000fe80000100800 */
[----:B------:R0:W-:Y:S04]  /*3e410*/  STL [R1+0x1958], R17 ;  /* 0x0019581101007387 */ /* 0x0001e80000100800 */
[----:B------:R1:W-:Y:S01]  /*3e420*/  STL [R1+0x195c], R4 ;  /* 0x00195c0401007387 */ /* 0x0003e20000100800 */
[----:B0-----:R-:W-:Y:S02]  /*3e430*/  F2FP.SATFINITE.E4M3.F32.PACK_AB_MERGE_C R17, R176, R177, RZ ;  /* 0x000000b1b011723e */ /* 0x001fe400048070ff */
[----:B-1----:R-:W-:-:S03]  /*3e440*/  F2FP.SATFINITE.E4M3.F32.PACK_AB_MERGE_C R4, R172, R173, RZ ;  /* 0x000000adac04723e */ /* 0x002fc600048070ff */
[----:B------:R-:W-:Y:S04]  /*3e450*/  STL [R1+0x1960], R17 ;  /* 0x0019601101007387 */ /* 0x000fe80000100800 */
[----:B------:R0:W-:Y:S04]  /*3e460*/  STL [R1+0x4a0], R0 ;  /* 0x0004a00001007387 */ /* 0x0001e80000100800 */
[----:B------:R-:W-:Y:S01]  /*3e470*/  STL [R1+0x1964], R4 ;  /* 0x0019640401007387 */ /* 0x000fe20000100800 */
[----:B0-----:R-:W-:Y:S02]  /*3e480*/  F2FP.SATFINITE.E4M3.F32.PACK_AB_MERGE_C R0, R174, R175, RZ ;  /* 0x000000afae00723e */ /* 0x001fe400048070ff */
[----:B------:R-:W-:-:S03]  /*3e490*/  F2FP.SATFINITE.E4M3.F32.PACK_AB_MERGE_C R17, R168, R169, RZ ;  /* 0x000000a9a811723e */ /* 0x000fc600048070ff */
        /* <DEDUP_REMOVED lines=22> */
[----:B0-----:R-:W-:-:S05]  /*3e600*/  F2FP.SATFINITE.E4M3.F32.PACK_AB_MERGE_C R0, R22, R23, RZ ;  /* 0x000000171600723e */ /* 0x001fca00048070ff */
[----:B------:R0:W-:Y:S04]  /*3e610*/  STL [R1+0x46c], R0 ;  /* 0x00046c0001007387 */ /* 0x0001e80000100800 */
[----:B------:R-:W2:Y:S04]  /*3e620*/  LDL.LU R196, [R1+0x538] ;  /* 0x0005380001c47983 */ /* 0x000ea80000300800 */
[----:B------:R-:W2:Y:S01]  /*3e630*/  LDL.LU R195, [R1+0x53c] ;  /* 0x00053c0001c37983 */ /* 0x000ea20000300800 */
[----:B0-----:R-:W-:-:S05]  /*3e640*/  F2FP.SATFINITE.E4M3.F32.PACK_AB_MERGE_C R0, R18, R19, RZ ;  /* 0x000000131200723e */ /* 0x001fca00048070ff */
[----:B------:R0:W-:Y:S04]  /*3e650*/  STL [R1+0x464], R0 ;  /* 0x0004640001007387 */ /* 0x0001e80000100800 */
[----:B------:R-:W0:Y:S04]  /*3e660*/  LDL.LU R194, [R1+0x540] ;  /* 0x0005400001c27983 */ /* 0x000e280000300800 */
[----:B------:R-:W0:Y:S04]  /*3e670*/  LDL.LU R193, [R1+0x544] ;  /* 0x0005440001c17983 */ /* 0x000e280000300800 */
        /* <DEDUP_REMOVED lines=46> */
[----:B--2---:R-:W-:-:S05]  /*3e960*/  F2FP.SATFINITE.E4M3.F32.PACK_AB_MERGE_C R4, R195, R196, RZ ;  /* 0x000000c4c304723e */ /* 0x004fca00048070ff */
[----:B------:R3:W-:Y:S01]  /*3e970*/  STL [R1+0x1980], R4 ;  /* 0x0019800401007387 */ /* 0x0007e20000100800 */
[----:B0-----:R-:W-:Y:S02]  /*3e980*/  F2FP.SATFINITE.E4M3.F32.PACK_AB_MERGE_C R0, R193, R194, RZ ;  /* 0x000000c2c100723e */ /* 0x001fe400048070ff */
[----:B---3--:R-:W-:-:S05]  /*3e990*/  F2FP.SATFINITE.E4M3.F32.PACK_AB_MERGE_C R4, R191, R192, RZ ;  /* 0x000000c0bf04723e */ /* 0x008fca00048070ff */
[----:B------:R4:W-:Y:S04]  /*3e9a0*/  STL [R1+0x1984], R4 ;  /* 0x0019840401007387 */ /* 0x0009e80000100800 */
[----:B------:R0:W-:Y:S01]  /*3e9b0*/  STL [R1+0x45c], R0 ;  /* 0x00045c0001007387 */ /* 0x0001e20000100800 */
[----:B----4-:R-:W-:Y:S02]  /*3e9c0*/  F2FP.SATFINITE.E4M3.F32.PACK_AB_MERGE_C R4, R186, R187, RZ ;  /* 0x000000bbba04723e */ /* 0x010fe400048070ff */
[----:B0-----:R-:W-:-:S03]  /*3e9d0*/  F2FP.SATFINITE.E4M3.F32.PACK_AB_MERGE_C R0, R188, R189, RZ ;  /* 0x000000bdbc00723e */ /* 0x001fc600048070ff */
[----:B------:R0:W-:Y:S04]  /*3e9e0*/  STL [R1+0x1988], R4 ;  /* 0x0019880401007387 */ /* 0x0001e80000100800 */
[----:B------:R1:W-:Y:S01]  /*3e9f0*/  STL [R1+0x454], R0 ;  /* 0x0004540001007387 */ /* 0x0003e20000100800 */
[----:B0-----:R-:W-:Y:S02]  /*3ea00*/  F2FP.SATFINITE.E4M3.F32.PACK_AB_MERGE_C R4, R182, R183, RZ ;  /* 0x000000b7b604723e */ /* 0x001fe400048070ff */
[----:B-1----:R-:W-:-:S03]  /*3ea10*/  F2FP.SATFINITE.E4M3.F32.PACK_AB_MERGE_C R0, R184, R185, RZ ;  /* 0x000000b9b800723e */ /* 0x002fc600048070ff */
[----:B------:R-:W-:Y:S01]  /*3ea20*/  STL [R1+0x198c], R4 ;  /* 0x00198c0401007387 */ /* 0x000fe20000100800 */
[----:B------:R-:W-:-:S03]  /*3ea30*/  F2FP.SATFINITE.E4M3.F32.PACK_AB_MERGE_C R3, R180, R181, RZ ;  /* 0x000000b5b403723e */ /* 0x000fc600048070ff */
[----:B------:R0:W-:Y:S01]  /*3ea40*/  STL [R1+0x44c], R0 ;  /* 0x00044c0001007387 */ /* 0x0001e20000100800 */
[----:B------:R-:W-:-:S03]  /*3ea50*/  F2FP.SATFINITE.E4M3.F32.PACK_AB_MERGE_C R2, R178, R179, RZ ;  /* 0x000000b3b202723e */ /* 0x000fc600048070ff */
[----:B------:R-:W-:Y:S04]  /*3ea60*/  STL [R1+0x444], R3 ;  /* 0x0004440301007387 */ /* 0x000fe80000100800 */
[----:B------:R-:W-:Y:S01]  /*3ea70*/  STL [R1+0x440], R2 ;  /* 0x0004400201007387 */ /* 0x000fe20000100800 */
[----:B0-----:R-:W-:Y:S02]  /*3ea80*/  F2FP.SATFINITE.E4M3.F32.PACK_AB_MERGE_C R0, R176, R177, RZ ;  /* 0x000000b1b000723e */ /* 0x001fe400048070ff */
[----:B------:R-:W-:-:S05]  /*3ea90*/  F2FP.SATFINITE.E4M3.F32.PACK_AB_MERGE_C R4, R174, R175, RZ ;  /* 0x000000afae04723e */ /* 0x000fca00048070ff */
[----:B------:R0:W-:Y:S04]  /*3eaa0*/  STL [R1+0x1990], R4 ;  /* 0x0019900401007387 */ /* 0x0001e80000100800 */
[----:B------:R1:W-:Y:S01]  /*3eab0*/  STL [R1+0x43c], R0 ;  /* 0x00043c0001007387 */ /* 0x0003e20000100800 */
[----:B0-----:R-:W-:Y:S02]  /*3eac0*/  F2FP.SATFINITE.E4M3.F32.PACK_AB_MERGE_C R4, R170, R171, RZ ;  /* 0x000000abaa04723e */ /* 0x001fe400048070ff */
[----:B-1----:R-:W-:-:S03]  /*3ead0*/  F2FP.SATFINITE.E4M3.F32.PACK_AB_MERGE_C R0, R172, R173, RZ ;  /* 0x000000adac00723e */ /* 0x002fc600048070ff */
        /* <DEDUP_REMOVED lines=8> */
[----:B------:R-:W-:Y:S01]  /*3eb60*/  STL [R1+0x199c], R4 ;  /* 0x00199c0401007387 */ /* 0x000fe20000100800 */
[----:B------:R-:W-:-:S03]  /*3eb70*/  F2FP.SATFINITE.E4M3.F32.PACK_AB_MERGE_C R3, R160, R161, RZ ;  /* 0x000000a1a003723e */ /* 0x000fc600048070ff */
[----:B------:R0:W-:Y:S04]  /*3eb80*/  STL [R1+0x424], R0 ;  /* 0x0004240001007387 */ /* 0x0001e80000100800 */
[----:B------:R1:W-:Y:S01]  /*3eb90*/  STL [R1+0x41c], R3 ;  /* 0x00041c0301007387 */ /* 0x0003e20000100800 */
[----:B0-----:R-:W-:Y:S02]  /*3eba0*/  F2FP.SATFINITE.E4M3.F32.PACK_AB_MERGE_C R0, R158, R159, RZ ;  /* 0x0000009f9e00723e */ /* 0x001fe400048070ff */
[----:B------:R-:W-:-:S03]  /*3ebb0*/  F2FP.SATFINITE.E4M3.F32.PACK_AB_MERGE_C R2, R156, R157, RZ ;  /* 0x0000009d9c02723e */ /* 0x000fc600048070ff */
[----:B------:R0:W-:Y:S04]  /*3ebc0*/  STL [R1+0x418], R0 ;  /* 0x0004180001007387 */ /* 0x0001e80000100800 */
[----:B------:R2:W-:Y:S01]  /*3ebd0*/  STL [R1+0x414], R2 ;  /* 0x0004140201007387 */ /* 0x0005e20000100800 */
[----:B-1----:R-:W-:Y:S02]  /*3ebe0*/  F2FP.SATFINITE.E4M3.F32.PACK_AB_MERGE_C R3, R154, R155, RZ ;  /* 0x0000009b9a03723e */ /* 0x002fe400048070ff */
[----:B0-----:R-:W-:-:S03]  /*3ebf0*/  F2FP.SATFINITE.E4M3.F32.PACK_AB_MERGE_C R0, R152, R153, RZ ;  /* 0x000000999800723e */ /* 0x001fc600048070ff */
[----:B------:R-:W-:Y:S04]  /*3ec00*/  STL [R1+0x410], R3 ;  /* 0x0004100301007387 */ /* 0x000fe80000100800 */
[----:B------:R0:W-:Y:S01]  /*3ec10*/  STL [R1+0x40c], R0 ;  /* 0x00040c0001007387 */ /* 0x0001e20000100800 */
[----:B--2---:R-:W-:-:S05]  /*3ec20*/  F2FP.SATFINITE.E4M3.F32.PACK_AB_MERGE_C R2, R22, R23, RZ ;  /* 0x000000171602723e */ /* 0x004fca00048070ff */
[----:B------:R-:W-:Y:S04]  /*3ec30*/  STL [R1+0x408], R2 ;  /* 0x0004080201007387 */ /* 0x000fe80000100800 */
[----:B------:R-:W2:Y:S04]  /*3ec40*/  LDL.LU R110, [R1+0x200] ;  /* 0x00020000016e7983 */ /* 0x000ea80000300800 */
[----:B------:R-:W2:Y:S01]  /*3ec50*/  LDL.LU R109, [R1+0x204] ;  /* 0x00020400016d7983 */ /* 0x000ea20000300800 */
[----:B0-----:R-:W-:-:S05]  /*3ec60*/  F2FP.SATFINITE.E4M3.F32.PACK_AB_MERGE_C R0, R18, R19, RZ ;  /* 0x000000131200723e */ /* 0x001fca00048070ff */
[----:B------:R0:W-:Y:S04]  /*3ec70*/  STL [R1+0x400], R0 ;  /* 0x0004000001007387 */ /* 0x0001e80000100800 */
[----:B------:R-:W3:Y:S04]  /*3ec80*/  LDL.LU R108, [R1+0x208] ;  /* 0x00020800016c7983 */ /* 0x000ee80000300800 */
[----:B------:R-:W3:Y:S04]  /*3ec90*/  LDL.LU R251, [R1+0x20c] ;  /* 0x00020c0001fb7983 */ /* 0x000ee80000300800 */
[----:B------:R-:W4:Y:S04]  /*3eca0*/  LDL.LU R106, [R1+0x210] ;  /* 0x00021000016a7983 */ /* 0x000f280000300800 */
[----:B------:R-:W4:Y:S04]  /*3ecb0*/  LDL.LU R249, [R1+0x214] ;  /* 0x0002140001f97983 */ /* 0x000f280000300800 */
[----:B------:R-:W2:Y:S04]  /*3ecc0*/  LDL.LU R107, [R1+0x218] ;  /* 0x00021800016b7983 */ /* 0x000ea80000300800 */
[----:B------:R-:W2:Y:S04]  /*3ecd0*/  LDL.LU R247, [R1+0x21c] ;  /* 0x00021c0001f77983 */ /* 0x000ea80000300800 */
        /* <DEDUP_REMOVED lines=82> */
[----:B------:R-:W0:Y:S04]  /*3f200*/  LDL.LU R183, [R1+0x368] ;  /* 0x0003680001b77983 */ /* 0x000e280000300800 */
[----:B------:R-:W0:Y:S04]  /*3f210*/  LDL.LU R182, [R1+0x36c] ;  /* 0x00036c0001b67983 */ /* 0x000e280000300800 */
        /* <DEDUP_REMOVED lines=28> */
[----:B------:R-:W-:-:S03]  /*3f3e0*/  F2FP.SATFINITE.E4M3.F32.PACK_AB_MERGE_C R4, R20, R21, RZ ;  /* 0x000000151404723e */ /* 0x000fc600048070ff */
        /* <DEDUP_REMOVED lines=8> */
[----:B---3--:R-:W-:-:S02]  /*3f470*/  F2FP.SATFINITE.E4M3.F32.PACK_AB_MERGE_C R16, R252, R89, RZ ;  /* 0x00000059fc10723e */ /* 0x008fc400048070ff */
[----:B--2---:R-:W-:Y:S02]  /*3f480*/  F2FP.SATFINITE.E4M3.F32.PACK_AB_MERGE_C R3, R90, R91, RZ ;  /* 0x0000005b5a03723e */ /* 0x004fe400048070ff */
[----:B----4-:R-:W-:Y:S02]  /*3f490*/  F2FP.SATFINITE.E4M3.F32.PACK_AB_MERGE_C R5, R223, R224, RZ ;  /* 0x000000e0df05723e */ /* 0x010fe400048070ff */
[----:B------:R-:W-:Y:S02]  /*3f4a0*/  F2FP.SATFINITE.E4M3.F32.PACK_AB_MERGE_C R15, R92, R93, RZ ;  /* 0x0000005d5c0f723e */ /* 0x000fe400048070ff */
[----:B------:R-:W-:Y:S02]  /*3f4b0*/  F2FP.SATFINITE.E4M3.F32.PACK_AB_MERGE_C R223, R221, R222, RZ ;  /* 0x000000dedddf723e */ /* 0x000fe400048070ff */
[----:B------:R-:W-:Y:S02]  /*3f4c0*/  F2FP.SATFINITE.E4M3.F32.PACK_AB_MERGE_C R221, R219, R220, RZ ;  /* 0x000000dcdbdd723e */ /* 0x000fe400048070ff */
[----:B------:R-:W-:-:S02]  /*3f4d0*/  F2FP.SATFINITE.E4M3.F32.PACK_AB_MERGE_C R13, R94, R95, RZ ;  /* 0x0000005f5e0d723e */ /* 0x000fc400048070ff */
[----:B------:R-:W-:Y:S02]  /*3f4e0*/  F2FP.SATFINITE.E4M3.F32.PACK_AB_MERGE_C R219, R217, R218, RZ ;  /* 0x000000dad9db723e */ /* 0x000fe400048070ff */
[----:B------:R-:W-:Y:S02]  /*3f4f0*/  F2FP.SATFINITE.E4M3.F32.PACK_AB_MERGE_C R6, R215, R216, RZ ;  /* 0x000000d8d706723e */ /* 0x000fe400048070ff */
        /* <DEDUP_REMOVED lines=12> */
[----:B0-----:R-:W-:-:S05]  /*3f5c0*/  F2FP.SATFINITE.E4M3.F32.PACK_AB_MERGE_C R0, R182, R183, RZ ;  /* 0x000000b7b600723e */ /* 0x001fca00048070ff */
[----:B------:R0:W-:Y:S01]  /*3f5d0*/  STL [R1+0xe88], R0 ;  /* 0x000e880001007387 */ /* 0x0001e20000100800 */
[----:B------:R-:W-:Y:S02]  /*3f5e0*/  F2FP.SATFINITE.E4M3.F32.PACK_AB_MERGE_C R193, R180, R181, RZ ;  /* 0x000000b5b4c1723e */ /* 0x000fe400048070ff */
[----:B0-----:R-:W-:-:S05]  /*3f5f0*/  F2FP.SATFINITE.E4M3.F32.PACK_AB_MERGE_C R0, R174, R175, RZ ;  /* 0x000000afae00723e */ /* 0x001fca00048070ff */
[----:B------:R0:W-:Y:S01]  /*3f600*/  STL [R1+0xe7c], R0 ;  /* 0x000e7c0001007387 */ /* 0x0001e20000100800 */
[----:B------:R-:W-:Y:S02]  /*3f610*/  F2FP.SATFINITE.E4M3.F32.PACK_AB_MERGE_C R191, R178, R179, RZ ;  /* 0x000000b3b2bf723e */ /* 0x000fe400048070ff */
[----:B------:R-:W-:Y:S02]  /*3f620*/  F2FP.SATFINITE.E4M3.F32.PACK_AB_MERGE_C R199, R188, R189, RZ ;  /* 0x000000bdbcc7723e */ /* 0x000fe400048070ff */
        /* <DEDUP_REMOVED lines=11> */
[----:B------:R-:W-:Y:S02]  /*3f6e0*/  F2FP.SATFINITE.E4M3.F32.PACK_AB_MERGE_C R186, R172, R173, RZ ;  /* 0x000000adacba723e */ /* 0x000fe400048070ff */
[----:B------:R-:W-:-:S05]  /*3f6f0*/  F2FP.SATFINITE.E4M3.F32.PACK_AB_MERGE_C R22, R22, R23, RZ ;  /* 0x000000171616723e */ /* 0x000fca00048070ff */
[----:B------:R1:W-:Y:S04]  /*3f700*/  STL [R1+0xe84], R22 ;  /* 0x000e841601007387 */ /* 0x0003e80000100800 */
[----:B------:R-:W2:Y:S04]  /*3f710*/  LDL.LU R89, [R1] ;  /* 0x0000000001597983 */ /* 0x000ea80000300800 */
[----:B------:R-:W2:Y:S01]  /*3f720*/  LDL.LU R166, [R1+0x4] ;  /* 0x0000040001a67983 */ /* 0x000ea20000300800 */
[----:B0-----:R-:W-:-:S05]  /*3f730*/  F2FP.SATFINITE.E4M3.F32.PACK_AB_MERGE_C R0, R18, R19, RZ ;  /* 0x000000131200723e */ /* 0x001fca00048070ff */
[----:B------:R0:W-:Y:S04]  /*3f740*/  STL [R1+0xe80], R0 ;  /* 0x000e800001007387 */ /* 0x0001e80000100800 */
[----:B------:R-:W3:Y:S04]  /*3f750*/  LDL.LU R90, [R1+0x8] ;  /* 0x00000800015a7983 */ /* 0x000ee80000300800 */
[----:B------:R-:W3:Y:S04]  /*3f760*/  LDL.LU R164, [R1+0xc] ;  /* 0x00000c0001a47983 */ /* 0x000ee80000300800 */
[----:B------:R-:W4:Y:S04]  /*3f770*/  LDL.LU R91, [R1+0x10] ;  /* 0x00001000015b7983 */ /* 0x000f280000300800 */
[----:B------:R-:W4:Y:S04]  /*3f780*/  LDL.LU R162, [R1+0x14] ;  /* 0x0000140001a27983 */ /* 0x000f280000300800 */
[----:B------:R-:W4:Y:S04]  /*3f790*/  LDL.LU R92, [R1+0x18] ;  /* 0x00001800015c7983 */ /* 0x000f280000300800 */
[----:B------:R-:W4:Y:S04]  /*3f7a0*/  LDL.LU R160, [R1+0x1c] ;  /* 0x00001c0001a07983 */ /* 0x000f280000300800 */
[----:B------:R-:W4:Y:S01]  /*3f7b0*/  LDL.LU R93, [R1+0x20] ;  /* 0x00002000015d7983 */ /* 0x000f220000300800 */
[----:B------:R-:W-:-:S03]  /*3f7c0*/  F2FP.SATFINITE.E4M3.F32.PACK_AB_MERGE_C R195, R184, R185, RZ ;  /* 0x000000b9b8c3723e */ /* 0x000fc600048070ff */
[----:B------:R-:W4:Y:S01]  /*3f7d0*/  LDL.LU R158, [R1+0x24] ;  /* 0x00002400019e7983 */ /* 0x000f220000300800 */
[----:B------:R-:W-:-:S03]  /*3f7e0*/  F2FP.SATFINITE.E4M3.F32.PACK_AB_MERGE_C R172, R154, R155, RZ ;  /* 0x0000009b9aac723e */ /* 0x000fc600048070ff */
[----:B------:R-:W4:Y:S01]  /*3f7f0*/  LDL.LU R94, [R1+0x28] ;  /* 0x00002800015e7983 */ /* 0x000f220000300800 */
[----:B------:R-:W-:-:S03]  /*3f800*/  F2FP.SATFINITE.E4M3.F32.PACK_AB_MERGE_C R184, R170, R171, RZ ;  /* 0x000000abaab8723e */ /* 0x000fc600048070ff */
[----:B------:R-:W4:Y:S01]  /*3f810*/  LDL.LU R156, [R1+0x2c] ;  /* 0x00002c00019c7983 */ /* 0x000f220000300800 */
[----:B------:R-:W-:-:S03]  /*3f820*/  F2FP.SATFINITE.E4M3.F32.PACK_AB_MERGE_C R170, R152, R153, RZ ;  /* 0x0000009998aa723e */ /* 0x000fc600048070ff */
        /* <DEDUP_REMOVED lines=9> */
[----:B-1----:R-:W4:Y:S01]  /*3f8c0*/  LDL.LU R22, [R1+0x44] ;  /* 0x0000440001167983 */ /* 0x002f220000300800 */
[----:B------:R-:W-:-:S03]  /*3f8d0*/  F2FP.SATFINITE.E4M3.F32.PACK_AB_MERGE_C R235, R235, R100, RZ ;  /* 0x00000064ebeb723e */ /* 0x000fc600048070ff */
[----:B------:R-:W4:Y:S04]  /*3f8e0*/  LDL.LU R99, [R1+0x48] ;  /* 0x0000480001637983 */ /* 0x000f280000300800 */
[----:B------:R-:W4:Y:S01]  /*3f8f0*/  LDL.LU R20, [R1+0x4c] ;  /* 0x00004c0001147983 */ /* 0x000f220000300800 */
        /* <DEDUP_REMOVED lines=114> */
[----:B0-----:R-:W4:Y:S01]  /*40020*/  LDL.LU R0, [R1+0x1d8] ;  /* 0x0001d80001007983 */ /* 0x001f220000300800 */
[----:B------:R-:W-:-:S03]  /*40030*/  F2FP.SATFINITE.E4M3.F32.PACK_AB_MERGE_C R12, R248, R250, RZ ;  /* 0x000000faf80c723e */ /* 0x000fc600048070ff */
[----:B------:R-:W4:Y:S04]  /*40040*/  LDL.LU R244, [R1+0x1dc] ;  /* 0x0001dc0001f47983 */ /* 0x000f280000300800 */
[----:B------:R-:W4:Y:S04]  /*40050*/  LDL.LU R148, [R1+0x1e0] ;  /* 0x0001e00001947983 */ /* 0x000f280000300800 */
[----:B------:R-:W4:Y:S04]  /*40060*/  LDL.LU R246, [R1+0x1e4] ;  /* 0x0001e40001f67983 */ /* 0x000f280000300800 */
[----:B------:R-:W4:Y:S04]  /*40070*/  LDL.LU R149, [R1+0x1e8] ;  /* 0x0001e80001957983 */ /* 0x000f280000300800 */
[----:B------:R-:W4:Y:S01]  /*40080*/  LDL.LU R248, [R1+0x1ec] ;  /* 0x0001ec0001f87983 */ /* 0x000f220000300800 */
[----:B--2---:R-:W-:-:S03]  /*40090*/  F2FP.SATFINITE.E4M3.F32.PACK_AB_MERGE_C R166, R166, R89, RZ ;  /* 0x00000059a6a6723e */ /* 0x004fc600048070ff */
[----:B------:R-:W2:Y:S01]  /*400a0*/  LDL.LU R151, [R1+0x1f0] ;  /* 0x0001f00001977983 */ /* 0x000ea20000300800 */
[----:B---3--:R-:W-:-:S03]  /*400b0*/  F2FP.SATFINITE.E4M3.F32.PACK_AB_MERGE_C R164, R164, R90, RZ ;  /* 0x0000005aa4a4723e */ /* 0x008fc600048070ff */
[----:B------:R-:W2:Y:S01]  /*400c0*/  LDL.LU R250, [R1+0x1f4] ;  /* 0x0001f40001fa7983 */ /* 0x000ea20000300800 */
[----:B----4-:R-:W-:-:S03]  /*400d0*/  F2FP.SATFINITE.E4M3.F32.PACK_AB_MERGE_C R162, R162, R91, RZ ;  /* 0x0000005ba2a2723e */ /* 0x010fc600048070ff */
[----:B------:R-:W3:Y:S01]  /*400e0*/  LDL.LU R150, [R1+0x1f8] ;  /* 0x0001f80001967983 */ /* 0x000ee20000300800 */
[----:B------:R-:W-:-:S03]  /*400f0*/  F2FP.SATFINITE.E4M3.F32.PACK_AB_MERGE_C R160, R160, R92, RZ ;  /* 0x0000005ca0a0723e */ /* 0x000fc600048070ff */
[----:B------:R-:W3:Y:S01]  /*40100*/  LDL.LU R252, [R1+0x1fc] ;  /* 0x0001fc0001fc7983 */ /* 0x000ee20000300800 */
[----:B------:R-:W-:-:S03]  /*40110*/  F2FP.SATFINITE.E4M3.F32.PACK_AB_MERGE_C R158, R158, R93, RZ ;  /* 0x0000005d9e9e723e */ /* 0x000fc600048070ff */
        /* <DEDUP_REMOVED lines=45> */
[----:B------:R-:W4:Y:S04]  /*403f0*/  LDL.LU R112, [R1+0x1a40] ;  /* 0x001a400001707983 */ /* 0x000f280000300800 */
[----:B------:R-:W4:Y:S04]  /*40400*/  LDL.LU R113, [R1+0x1a3c] ;  /* 0x001a3c0001717983 */ /* 0x000f280000300800 */
[----:B------:R-:W4:Y:S04]  /*40410*/  LDL.LU R115, [R1+0x1a38] ;  /* 0x001a380001737983 */ /* 0x000f280000300800 */
[----:B------:R-:W4:Y:S01]  /*40420*/  LDL.LU R114, [R1+0x1a34] ;  /* 0x001a340001727983 */ /* 0x000f220000300800 */
[----:B------:R-:W-:-:S02]  /*40430*/  F2FP.SATFINITE.E4M3.F32.PACK_AB_MERGE_C R179, R179, R116, RZ ;  /* 0x00000074b3b3723e */ /* 0x000fc400048070ff */
[----:B------:R-:W-:Y:S01]  /*40440*/  F2FP.SATFINITE.E4M3.F32.PACK_AB_MERGE_C R181, R181, R117, RZ ;  /* 0x00000075b5b5723e */ /* 0x000fe200048070ff */
[----:B------:R-:W4:Y:S01]  /*40450*/  LDL.LU R116, [R1+0x1a30] ;  /* 0x001a300001747983 */ /* 0x000f220000300800 */
[----:B------:R-:W-:Y:S02]  /*40460*/  F2FP.SATFINITE.E4M3.F32.PACK_AB_MERGE_C R183, R183, R118, RZ ;  /* 0x00000076b7b7723e */ /* 0x000fe400048070ff */
[----:B------:R-:W-:Y:S01]  /*40470*/  F2FP.SATFINITE.E4M3.F32.PACK_AB_MERGE_C R185, R185, R119, RZ ;  /* 0x00000077b9b9723e */ /* 0x000fe200048070ff */
        /* <DEDUP_REMOVED lines=65> */
[----:B--2---:R-:W-:-:S03]  /*40890*/  F2FP.SATFINITE.E4M3.F32.PACK_AB_MERGE_C R250, R250, R151, RZ ;  /* 0x00000097fafa723e */ /* 0x004fc600048070ff */
[----:B------:R-:W2:Y:S01]  /*408a0*/  LDL.LU R151, [R1+0x19a4] ;  /* 0x0019a40001977983 */ /* 0x000ea20000300800 */
[----:B---3--:R-:W-:-:S03]  /*408b0*/  F2FP.SATFINITE.E4M3.F32.PACK_AB_MERGE_C R252, R252, R150, RZ ;  /* 0x00000096fcfc723e */ /* 0x008fc600048070ff */
[----:B------:R-:W2:Y:S04]  /*408c0*/  LDL.LU R150, [R1+0x19a0] ;  /* 0x0019a00001967983 */ /* 0x000ea80000300800 */
[----:B------:R-:W3:Y:S01]  /*408d0*/  LDL.LU R31, [R1+0x400] ;  /* 0x00040000011f7983 */ /* 0x000ee20000300800 */
[----:B----4-:R-:W-:-:S05]  /*408e0*/  F2FP.SATFINITE.E4M3.F32.PACK_AB_MERGE_C R29, R115, R114, RZ ;  /* 0x00000072731d723e */ /* 0x010fca00048070ff */
[----:B------:R0:W-:Y:S04]  /*408f0*/  STL [R1+0xe70], R29 ;  /* 0x000e701d01007387 */ /* 0x0001e80000100800 */
[----:B------:R-:W4:Y:S04]  /*40900*/  LDL.LU R41, [R1+0x414] ;  /* 0x0004140001297983 */ /* 0x000f280000300800 */
[----:B------:R-:W4:Y:S01]  /*40910*/  LDL.LU R39, [R1+0x408] ;  /* 0x0004080001277983 */ /* 0x000f220000300800 */
[----:B0-----:R-:W-:-:S05]  /*40920*/  F2FP.SATFINITE.E4M3.F32.PACK_AB_MERGE_C R29, R123, R122, RZ ;  /* 0x0000007a7b1d723e */ /* 0x001fca00048070ff */
[----:B------:R0:W-:Y:S01]  /*40930*/  STL [R1+0xe64], R29 ;  /* 0x000e641d01007387 */ /* 0x0001e20000100800 */
[----:B------:R-:W-:Y:S02]  /*40940*/  LOP3.LUT R252, R252, 0xffff, RZ, 0xc0, !PT ;  /* 0x0000fffffcfc7812 */ /* 0x000fe400078ec0ff */
[----:B0-----:R-:W-:-:S05]  /*40950*/  F2FP.SATFINITE.E4M3.F32.PACK_AB_MERGE_C R29, R131, R130, RZ ;  /* 0x00000082831d723e */ /* 0x001fca00048070ff */
[----:B------:R0:W-:Y:S02]  /*40960*/  STL [R1+0xe60], R29 ;  /* 0x000e601d01007387 */ /* 0x0001e40000100800 */
[----:B0-----:R-:W-:-:S05]  /*40970*/  F2FP.SATFINITE.E4M3.F32.PACK_AB_MERGE_C R29, R139, R138, RZ ;  /* 0x0000008a8b1d723e */ /* 0x001fca00048070ff */
[----:B------:R0:W-:Y:S01]  /*40980*/  STL [R1+0xe74], R29 ;  /* 0x000e741d01007387 */ /* 0x0001e20000100800 */
[----:B------:R-:W-:Y:S01]  /*40990*/  F2FP.SATFINITE.E4M3.F32.PACK_AB_MERGE_C R33, R147, R146, RZ ;  /* 0x000000929321723e */ /* 0x000fe200048070ff */
[----:B0-----:R-:W-:-:S04]  /*409a0*/  VIADD R29, R0, 0x58 ;  /* 0x00000058001d7836 */ /* 0x001fc80000000000 */
[----:B------:R2:W-:Y:S01]  /*409b0*/  STL [R1+0xe6c], R33 ;  /* 0x000e6c2101007387 */ /* 0x0005e20000100800 */
[----:B------:R-:W-:Y:S01]  /*409c0*/  ISETP.GE.AND P2, PT, R29, UR4, PT ;  /* 0x000000041d007c0c */ /* 0x000fe2000bf46270 */
[----:B------:R-:W-:Y:S01]  /*409d0*/  VIADD R35, R0, 0x56 ;  /* 0x0000005600237836 */ /* 0x000fe20000000000 */
[----:B------:R-:W-:-:S04]  /*409e0*/  ULDC UR4, c[0x0][0x22c] ;  /* 0x00008b0000047ab9 */ /* 0x000fc80000000800 */
[----:B------:R-:W-:Y:S01]  /*409f0*/  ISETP.GE.AND P0, PT, R35, UR4, PT ;  /* 0x0000000423007c0c */ /* 0x000fe2000bf06270 */
[----:B------:R-:W-:Y:S01]  /*40a00*/  ULDC UR4, c[0x0][0x248] ;  /* 0x0000920000047ab9 */ /* 0x000fe20000000800 */
[----:B--2---:R-:W-:Y:S02]  /*40a10*/  F2FP.SATFINITE.E4M3.F32.PACK_AB_MERGE_C R33, R151, R150, RZ ;  /* 0x000000969721723e */ /* 0x004fe400048070ff */
[----:B---3--:R-:W-:-:S03]  /*40a20*/  LOP3.LUT R29, R31, 0xffff, RZ, 0xc0, !PT ;  /* 0x0000ffff1f1d7812 */ /* 0x008fc600078ec0ff */
[----:B------:R0:W-:Y:S01]  /*40a30*/  STL [R1+0xe68], R33 ;  /* 0x000e682101007387 */ /* 0x0001e20000100800 */
[--C-:B------:R-:W-:Y:S02]  /*40a40*/  SHF.R.U32.HI R31, RZ, 0x8, R252.reuse ;  /* 0x00000008ff1f7819 */ /* 0x100fe400000116fc */
[----:B------:R-:W-:Y:S02]  /*40a50*/  SHF.R.U32.HI R37, RZ, 0x8, R29 ;  /* 0x00000008ff257819 */ /* 0x000fe4000001161d */
[----:B------:R-:W-:Y:S02]  /*40a60*/  LOP3.LUT R31, R31, 0xffff, RZ, 0xc0, !PT ;  /* 0x0000ffff1f1f7812 */ /* 0x000fe400078ec0ff */
[----:B------:R-:W-:Y:S01]  /*40a70*/  LOP3.LUT R37, R37, 0xffff, RZ, 0xc0, !PT ;  /* 0x0000ffff25257812 */ /* 0x000fe200078ec0ff */
[----:B0-----:R-:W-:Y:S01]  /*40a80*/  VIADD R33, R0, 0x57 ;  /* 0x0000005700217836 */ /* 0x001fe20000000000 */
[----:B------:R-:W-:-:S04]  /*40a90*/  PRMT R35, R29, 0x3340, R252 ;  /* 0x000033401d237816 */ /* 0x000fc800000000fc */
[----:B------:R-:W-:Y:S01]  /*40aa0*/  ISETP.GE.AND P1, PT, R33, UR5, PT ;  /* 0x0000000521007c0c */ /* 0x000fe2000bf26270 */
[----:B------:R-:W-:Y:S01]  /*40ab0*/  STL [R1+0x1254], R35 ;  /* 0x0012542301007387 */ /* 0x000fe20000100800 */
[----:B------:R-:W-:Y:S01]  /*40ac0*/  PRMT R33, R37, 0x3340, R31 ;  /* 0x0000334025217816 */ /* 0x000fe2000000001f */
[----:B------:R-:W-:-:S04]  /*40ad0*/  ULDC UR5, c[0x0][0x248] ;  /* 0x0000920000057ab9 */ /* 0x000fc80000000800 */
[----:B------:R0:W-:Y:S01]  /*40ae0*/  STL [R1+0x114c], R33 ;  /* 0x00114c2101007387 */ /* 0x0001e20000100800 */
[----:B----4-:R-:W-:-:S03]  /*40af0*/  LOP3.LUT R29, R41, 0xffff, RZ, 0xc0, !PT ;  /* 0x0000ffff291d7812 */ /* 0x010fc600078ec0ff */
[----:B------:R-:W2:Y:S01]  /*40b00*/  LDL.LU R41, [R1+0x418] ;  /* 0x0004180001297983 */ /* 0x000ea20000300800 */
[----:B------:R-:W-:-:S03]  /*40b10*/  LOP3.LUT R31, R39, 0xffff, RZ, 0xc0, !PT ;  /* 0x0000ffff271f7812 */ /* 0x000fc600078ec0ff */
[----:B------:R-:W3:Y:S01]  /*40b20*/  LDL.LU R39, [R1+0x410] ;  /* 0x0004100001277983 */ /* 0x000ee20000300800 */
[----:B------:R-:W-:Y:S02]  /*40b30*/  F2FP.SATFINITE.E4M3.F32.PACK_AB_MERGE_C R148, R149, R148, RZ ;  /* 0x000000949594723e */ /* 0x000fe400048070ff */
[----:B------:R-:W-:Y:S02]  /*40b40*/  LOP3.LUT R168, R168, 0xffff, RZ, 0xc0, !PT ;  /* 0x0000ffffa8a87812 */ /* 0x000fe400078ec0ff */
[----:B------:R-:W-:Y:S02]  /*40b50*/  LOP3.LUT R148, R148, 0xffff, RZ, 0xc0, !PT ;  /* 0x0000ffff94947812 */ /* 0x000fe400078ec0ff */
[----:B------:R-:W-:Y:S02]  /*40b60*/  LOP3.LUT R248, R248, 0xffff, RZ, 0xc0, !PT ;  /* 0x0000fffff8f87812 */ /* 0x000fe400078ec0ff */
[----:B------:R-:W-:Y:S02]  /*40b70*/  PRMT R37, R168, 0x3340, R148 ;  /* 0x00003340a8257816 */ /* 0x000fe40000000094 */
[----:B------:R-:W-:-:S03]  /*40b80*/  F2FP.SATFINITE.E4M3.F32.PACK_AB_MERGE_C R144, R145, R144, RZ ;  /* 0x000000909190723e */ /* 0x000fc600048070ff */
[----:B------:R1:W-:Y:S01]  /*40b90*/  STL [R1+0x1250], R37 ;  /* 0x0012502501007387 */ /* 0x0003e20000100800 */
[----:B------:R-:W-:Y:S02]  /*40ba0*/  LOP3.LUT R170, R170, 0xffff, RZ, 0xc0, !PT ;  /* 0x0000ffffaaaa7812 */ /* 0x000fe400078ec0ff */
[----:B------:R-:W-:Y:S02]  /*40bb0*/  LOP3.LUT R144, R144, 0xffff, RZ, 0xc0, !PT ;  /* 0x0000ffff90907812 */ /* 0x000fe400078ec0ff */
[----:B0-----:R-:W-:Y:S02]  /*40bc0*/  SHF.R.U32.HI R33, RZ, 0x8, R168 ;  /* 0x00000008ff217819 */ /* 0x001fe400000116a8 */
[----:B------:R-:W-:Y:S02]  /*40bd0*/  SHF.R.U32.HI R148, RZ, 0x8, R148 ;  /* 0x00000008ff947819 */ /* 0x000fe40000011694 */
[----:B-1----:R-:W-:Y:S02]  /*40be0*/  PRMT R37, R31, 0x3340, R248 ;  /* 0x000033401f257816 */ /* 0x002fe400000000f8 */
[----:B------:R-:W-:-:S02]  /*40bf0*/  LOP3.LUT R242, R242, 0xffff, RZ, 0xc0, !PT ;  /* 0x0000fffff2f27812 */ /* 0x000fc400078ec0ff */
[----:B------:R-:W-:Y:S01]  /*40c00*/  SHF.R.U32.HI R35, RZ, 0x8, R31 ;  /* 0x00000008ff237819 */ /* 0x000fe2000001161f */
[----:B------:R0:W-:Y:S01]  /*40c10*/  STL [R1+0x11ec], R37 ;  /* 0x0011ec2501007387 */ /* 0x0001e20000100800 */
[----:B------:R-:W-:Y:S02]  /*40c20*/  SHF.R.U32.HI R248, RZ, 0x8, R248 ;  /* 0x00000008fff87819 */ /* 0x000fe400000116f8 */
[----:B------:R-:W-:Y:S02]  /*40c30*/  PRMT R43, R170, 0x3340, R144 ;  /* 0x00003340aa2b7816 */ /* 0x000fe40000000090 */
[----:B------:R-:W-:Y:S02]  /*40c40*/  LOP3.LUT R33, R33, 0xffff, RZ, 0xc0, !PT ;  /* 0x0000ffff21217812 */ /* 0x000fe400078ec0ff */
[----:B------:R-:W-:Y:S02]  /*40c50*/  LOP3.LUT R148, R148, 0xffff, RZ, 0xc0, !PT ;  /* 0x0000ffff94947812 */ /* 0x000fe400078ec0ff */
[----:B------:R-:W-:-:S02]  /*40c60*/  SHF.R.U32.HI R31, RZ, 0x8, R170 ;  /* 0x00000008ff1f7819 */ /* 0x000fc400000116aa */
[----:B0-----:R-:W-:Y:S02]  /*40c70*/  SHF.R.U32.HI R37, RZ, 0x8, R29 ;  /* 0x00000008ff257819 */ /* 0x001fe4000001161d */
[----:B------:R-:W-:Y:S02]  /*40c80*/  SHF.R.U32.HI R144, RZ, 0x8, R144 ;  /* 0x00000008ff907819 */ /* 0x000fe40000011690 */
[--C-:B------:R-:W-:Y:S02]  /*40c90*/  PRMT R29, R29, 0x3340, R242.reuse ;  /* 0x000033401d1d7816 */ /* 0x100fe400000000f2 */
[----:B------:R-:W-:Y:S02]  /*40ca0*/  SHF.R.U32.HI R242, RZ, 0x8, R242 ;  /* 0x00000008fff27819 */ /* 0x000fe400000116f2 */
[----:B------:R-:W-:Y:S02]  /*40cb0*/  LOP3.LUT R35, R35, 0xffff, RZ, 0xc0, !PT ;  /* 0x0000ffff23237812 */ /* 0x000fe400078ec0ff */
[----:B------:R-:W-:-:S02]  /*40cc0*/  LOP3.LUT R248, R248, 0xffff, RZ, 0xc0, !PT ;  /* 0x0000fffff8f87812 */ /* 0x000fc400078ec0ff */
[----:B------:R-:W-:Y:S01]  /*40cd0*/  PRMT R33, R33, 0x3340, R148 ;  /* 0x0000334021217816 */ /* 0x000fe20000000094 */
[----:B------:R-:W-:Y:S01]  /*40ce0*/  STL [R1+0x11e8], R43 ;  /* 0x0011e82b01007387 */ /* 0x000fe20000100800 */
[----:B------:R-:W-:Y:S02]  /*40cf0*/  LOP3.LUT R31, R31, 0xffff, RZ, 0xc0, !PT ;  /* 0x0000ffff1f1f7812 */ /* 0x000fe400078ec0ff */
[----:B------:R-:W-:Y:S01]  /*40d00*/  LOP3.LUT R144, R144, 0xffff, RZ, 0xc0, !PT ;  /* 0x0000ffff90907812 */ /* 0x000fe200078ec0ff */
[----:B------:R0:W-:Y:S01]  /*40d10*/  STL [R1+0x11f8], R29 ;  /* 0x0011f81d01007387 */ /* 0x0001e20000100800 */
[----:B------:R-:W-:Y:S02]  /*40d20*/  LOP3.LUT R37, R37, 0xffff, RZ, 0xc0, !PT ;  /* 0x0000ffff25257812 */ /* 0x000fe400078ec0ff */
[----:B------:R-:W-:Y:S01]  /*40d30*/  LOP3.LUT R242, R242, 0xffff, RZ, 0xc0, !PT ;  /* 0x0000fffff2f27812 */ /* 0x000fe200078ec0ff */
[----:B------:R1:W-:Y:S01]  /*40d40*/  STL [R1+0x1120], R33 ;  /* 0x0011202101007387 */ /* 0x0003e20000100800 */
[----:B------:R-:W-:-:S02]  /*40d50*/  PRMT R31, R31, 0x3340, R144 ;  /* 0x000033401f1f7816 */ /* 0x000fc40000000090 */
[----:B0-----:R-:W-:Y:S02]  /*40d60*/  PRMT R29, R35, 0x3340, R248 ;  /* 0x00003340231d7816 */ /* 0x001fe400000000f8 */
[----:B-1----:R-:W-:-:S03]  /*40d70*/  PRMT R33, R37, 0x3340, R242 ;  /* 0x0000334025217816 */ /* 0x002fc600000000f2 */
[----:B------:R2:W-:Y:S04]  /*40d80*/  STL [R1+0xfb0], R29 ;  /* 0x000fb01d01007387 */ /* 0x0005e80000100800 */
[----:B------:R3:W-:Y:S04]  /*40d90*/  STL [R1+0xfac], R31 ;  /* 0x000fac1f01007387 */ /* 0x0007e80000100800 */
[----:B------:R0:W-:Y:S01]  /*40da0*/  STL [R1+0xfcc], R33 ;  /* 0x000fcc2101007387 */ /* 0x0001e20000100800 */
[----:B--2---:R-:W-:-:S03]  /*40db0*/  LOP3.LUT R29, R41, 0xffff, RZ, 0xc0, !PT ;  /* 0x0000ffff291d7812 */ /* 0x004fc600078ec0ff */
[----:B------:R-:W2:Y:S01]  /*40dc0*/  LDL.LU R41, [R1+0x41c] ;  /* 0x00041c0001297983 */ /* 0x000ea20000300800 */
[----:B---3--:R-:W-:-:S03]  /*40dd0*/  LOP3.LUT R31, R39, 0xffff, RZ, 0xc0, !PT ;  /* 0x0000ffff271f7812 */ /* 0x008fc600078ec0ff */
[----:B------:R-:W3:Y:S01]  /*40de0*/  LDL.LU R39, [R1+0x40c] ;  /* 0x00040c0001277983 */ /* 0x000ee20000300800 */
[----:B------:R-:W-:Y:S02]  /*40df0*/  F2FP.SATFINITE.E4M3.F32.PACK_AB_MERGE_C R140, R141, R140, RZ ;  /* 0x0000008c8d8c723e */ /* 0x000fe400048070ff */
[----:B------:R-:W-:Y:S02]  /*40e00*/  LOP3.LUT R244, R244, 0xffff, RZ, 0xc0, !PT ;  /* 0x0000fffff4f47812 */ /* 0x000fe400078ec0ff */
[----:B------:R-:W-:Y:S02]  /*40e10*/  LOP3.LUT R174, R174, 0xffff, RZ, 0xc0, !PT ;  /* 0x0000ffffaeae7812 */ /* 0x000fe400078ec0ff */
[----:B------:R-:W-:Y:S02]  /*40e20*/  LOP3.LUT R140, R140, 0xffff, RZ, 0xc0, !PT ;  /* 0x0000ffff8c8c7812 */ /* 0x000fe400078ec0ff */
[----:B------:R-:W-:Y:S02]  /*40e30*/  PRMT R35, R31, 0x3340, R244 ;  /* 0x000033401f237816 */ /* 0x000fe400000000f4 */
[----:B------:R-:W-:-:S02]  /*40e40*/  PRMT R37, R174, 0x3340, R140 ;  /* 0x00003340ae257816 */ /* 0x000fc4000000008c */
[----:B------:R-:W-:Y:S01]  /*40e50*/  LOP3.LUT R240, R240, 0xffff, RZ, 0xc0, !PT ;  /* 0x0000fffff0f07812 */ /* 0x000fe200078ec0ff */
[----:B------:R-:W-:Y:S01]  /*40e60*/  STL [R1+0x124c], R35 ;  /* 0x00124c2301007387 */ /* 0x000fe20000100800 */
[----:B------:R-:W-:-:S03]  /*40e70*/  F2FP.SATFINITE.E4M3.F32.PACK_AB_MERGE_C R136, R137, R136, RZ ;  /* 0x000000888988723e */ /* 0x000fc600048070ff */
[----:B------:R1:W-:Y:S01]  /*40e80*/  STL [R1+0x1248], R37 ;  /* 0x0012482501007387 */ /* 0x0003e20000100800 */
[----:B0-----:R-:W-:Y:S02]  /*40e90*/  SHF.R.U32.HI R33, RZ, 0x8, R31 ;  /* 0x00000008ff217819 */ /* 0x001fe4000001161f */
[----:B------:R-:W-:Y:S02]  /*40ea0*/  SHF.R.U32.HI R244, RZ, 0x8, R244 ;  /* 0x00000008fff47819 */ /* 0x000fe400000116f4 */
[----:B------:R-:W-:Y:S02]  /*40eb0*/  LOP3.LUT R176, R176, 0xffff, RZ, 0xc0, !PT ;  /* 0x0000ffffb0b07812 */ /* 0x000fe400078ec0ff */
[----:B------:R-:W-:Y:S02]  /*40ec0*/  LOP3.LUT R136, R136, 0xffff, RZ, 0xc0, !PT ;  /* 0x0000ffff88887812 */ /* 0x000fe400078ec0ff */
[----:B-1----:R-:W-:Y:S02]  /*40ed0*/  PRMT R37, R29, 0x3340, R240 ;  /* 0x000033401d257816 */ /* 0x002fe400000000f0 */
[----:B------:R-:W-:-:S02]  /*40ee0*/  SHF.R.U32.HI R31, RZ, 0x8, R174 ;  /* 0x00000008ff1f7819 */ /* 0x000fc400000116ae */
[----:B------:R-:W-:Y:S01]  /*40ef0*/  SHF.R.U32.HI R140, RZ, 0x8, R140 ;  /* 0x00000008ff8c7819 */ /* 0x000fe2000001168c */
[----:B------:R0:W-:Y:S01]  /*40f00*/  STL [R1+0x11d4], R37 ;  /* 0x0011d42501007387 */ /* 0x0001e20000100800 */
[----:B------:R-:W-:Y:S02]  /*40f10*/  LOP3.LUT R33, R33, 0xffff, RZ, 0xc0, !PT ;  /* 0x0000ffff21217812 */ /* 0x000fe400078ec0ff */
[----:B------:R-:W-:Y:S02]  /*40f20*/  LOP3.LUT R244, R244, 0xffff, RZ, 0xc0, !PT ;  /* 0x0000fffff4f47812 */ /* 0x000fe400078ec0ff */
[----:B------:R-:W-:Y:S02]  /*40f30*/  SHF.R.U32.HI R35, RZ, 0x8, R29 ;  /* 0x00000008ff237819 */ /* 0x000fe4000001161d */
[----:B------:R-:W-:Y:S02]  /*40f40*/  SHF.R.U32.HI R240, RZ, 0x8, R240 ;  /* 0x00000008fff07819 */ /* 0x000fe400000116f0 */
[----:B------:R-:W-:-:S02]  /*40f50*/  SHF.R.U32.HI R29, RZ, 0x8, R176 ;  /* 0x00000008ff1d7819 */ /* 0x000fc400000116b0 */
[--C-:B0-----:R-:W-:Y:S02]  /*40f60*/  PRMT R37, R176, 0x3340, R136.reuse ;  /* 0x00003340b0257816 */ /* 0x101fe40000000088 */
[----:B------:R-:W-:Y:S02]  /*40f70*/  SHF.R.U32.HI R136, RZ, 0x8, R136 ;  /* 0x00000008ff887819 */ /* 0x000fe40000011688 */
[----:B------:R-:W-:Y:S02]  /*40f80*/  LOP3.LUT R31, R31, 0xffff, RZ, 0xc0, !PT ;  /* 0x0000ffff1f1f7812 */ /* 0x000fe400078ec0ff */
[----:B------:R-:W-:Y:S02]  /*40f90*/  LOP3.LUT R140, R140, 0xffff, RZ, 0xc0, !PT ;  /* 0x0000ffff8c8c7812 */ /* 0x000fe400078ec0ff */
[----:B------:R-:W-:Y:S02]  /*40fa0*/  PRMT R33, R33, 0x3340, R244 ;  /* 0x0000334021217816 */ /* 0x000fe400000000f4 */
[----:B------:R-:W-:-:S02]  /*40fb0*/  LOP3.LUT R35, R35, 0xffff, RZ, 0xc0, !PT ;  /* 0x0000ffff23237812 */ /* 0x000fc400078ec0ff */
[----:B------:R-:W-:Y:S01]  /*40fc0*/  LOP3.LUT R240, R240, 0xffff, RZ, 0xc0, !PT ;  /* 0x0000fffff0f07812 */ /* 0x000fe200078ec0ff */
[----:B------:R0:W-:Y:S01]  /*40fd0*/  STL [R1+0x11cc], R37 ;  /* 0x0011cc2501007387 */ /* 0x0001e20000100800 */
[----:B------:R-:W-:Y:S02]  /*40fe0*/  LOP3.LUT R29, R29, 0xffff, RZ, 0xc0, !PT ;  /* 0x0000ffff1d1d7812 */ /* 0x000fe400078ec0ff */
[----:B------:R-:W-:Y:S01]  /*40ff0*/  LOP3.LUT R136, R136, 0xffff, RZ, 0xc0, !PT ;  /* 0x0000ffff88887812 */ /* 0x000fe200078ec0ff */
[----:B------:R1:W-:Y:S01]  /*41000*/  STL [R1+0x10c8], R33 ;  /* 0x0010c82101007387 */ /* 0x0003e20000100800 */
[----:B0-----:R-:W-:Y:S02]  /*41010*/  PRMT R37, R31, 0x3340, R140 ;  /* 0x000033401f257816 */ /* 0x001fe4000000008c */
[----:B------:R-:W-:Y:S02]  /*41020*/  PRMT R31, R35, 0x3340, R240 ;  /* 0x00003340231f7816 */ /* 0x000fe400000000f0 */
[----:B-1----:R-:W-:Y:S01]  /*41030*/  PRMT R33, R29, 0x3340, R136 ;  /* 0x000033401d217816 */ /* 0x002fe20000000088 */
[----:B------:R-:W-:Y:S04]  /*41040*/  STL [R1+0x10c4], R37 ;  /* 0x0010c42501007387 */ /* 0x000fe80000100800 */
[----:B------:R-:W-:Y:S04]  /*41050*/  STL [R1+0xf94], R31 ;  /* 0x000f941f01007387 */ /* 0x000fe80000100800 */
[----:B------:R0:W-:Y:S02]  /*41060*/  STL [R1+0xf90], R33 ;  /* 0x000f902101007387 */ /* 0x0001e40000100800 */
[----:B0-----:R-:W-:-:S02]  /*41070*/  LOP3.LUT R33, R4, 0xffff, RZ, 0xc0, !PT ;  /* 0x0000ffff04217812 */ /* 0x001fc400078ec0ff */
[----:B---3--:R-:W-:Y:S02]  /*41080*/  LOP3.LUT R31, R39, 0xffff, RZ, 0xc0, !PT ;  /* 0x0000ffff271f7812 */ /* 0x008fe400078ec0ff */
[----:B------:R-:W3:Y:S04]  /*41090*/  LDL.LU R39, [R1+0x424] ;  /* 0x0004240001277983 */ /* 0x000ee80000300800 */
[----:B------:R-:W4:Y:S01]  /*410a0*/  LDL.LU R4, [R1+0x199c] ;  /* 0x00199c0001047983 */ /* 0x000f220000300800 */
[----:B------:R-:W-:Y:S02]  /*410b0*/  LOP3.LUT R250, R250, 0xffff, RZ, 0xc0, !PT ;  /* 0x0000fffffafa7812 */ /* 0x000fe400078ec0ff */
[----:B------:R-:W-:Y:S02]  /*410c0*/  LOP3.LUT R246, R246, 0xffff, RZ, 0xc0, !PT ;  /* 0x0000fffff6f67812 */ /* 0x000fe400078ec0ff */
[----:B------:R-:W-:-:S02]  /*410d0*/  PRMT R37, R33, 0x3340, R250 ;  /* 0x0000334021257816 */ /* 0x000fc400000000fa */
[----:B------:R-:W-:-:S03]  /*410e0*/  F2FP.SATFINITE.E4M3.F32.PACK_AB_MERGE_C R142, R143, R142, RZ ;  /* 0x0000008e8f8e723e */ /* 0x000fc600048070ff */
[----:B------:R0:W-:Y:S01]  /*410f0*/  STL [R1+0x1244], R37 ;  /* 0x0012442501007387 */ /* 0x0001e20000100800 */
[----:B--2---:R-:W-:Y:S02]  /*41100*/  LOP3.LUT R29, R41, 0xffff, RZ, 0xc0, !PT ;  /* 0x0000ffff291d7812 */ /* 0x004fe400078ec0ff */
[----:B------:R-:W-:Y:S02]  /*41110*/  LOP3.LUT R172, R172, 0xffff, RZ, 0xc0, !PT ;  /* 0x0000ffffacac7812 */ /* 0x000fe400078ec0ff */
[----:B------:R-:W-:Y:S02]  /*41120*/  LOP3.LUT R142, R142, 0xffff, RZ, 0xc0, !PT ;  /* 0x0000ffff8e8e7812 */ /* 0x000fe400078ec0ff */
[----:B------:R-:W-:Y:S02]  /*41130*/  LOP3.LUT R238, R238, 0xffff, RZ, 0xc0, !PT ;  /* 0x0000ffffeeee7812 */ /* 0x000fe400078ec0ff */
[----:B0-----:R-:W-:Y:S02]  /*41140*/  PRMT R37, R31, 0x3340, R246 ;  /* 0x000033401f257816 */ /* 0x001fe400000000f6 */
[----:B------:R-:W-:-:S02]  /*41150*/  SHF.R.U32.HI R35, RZ, 0x8, R33 ;  /* 0x00000008ff237819 */ /* 0x000fc40000011621 */
[----:B------:R-:W-:Y:S01]  /*41160*/  SHF.R.U32.HI R250, RZ, 0x8, R250 ;  /* 0x00000008fffa7819 */ /* 0x000fe200000116fa */
[----:B------:R0:W-:Y:S01]  /*41170*/  STL [R1+0x1240], R37 ;  /* 0x0012402501007387 */ /* 0x0001e20000100800 */
[----:B------:R-:W-:Y:S02]  /*41180*/  SHF.R.U32.HI R33, RZ, 0x8, R31 ;  /* 0x00000008ff217819 */ /* 0x000fe4000001161f */
[----:B------:R-:W-:Y:S02]  /*41190*/  SHF.R.U32.HI R246, RZ, 0x8, R246 ;  /* 0x00000008fff67819 */ /* 0x000fe400000116f6 */
[----:B------:R-:W-:Y:S02]  /*411a0*/  PRMT R41, R172, 0x3340, R142 ;  /* 0x00003340ac297816 */ /* 0x000fe4000000008e */
[----:B------:R-:W-:Y:S02]  /*411b0*/  SHF.R.U32.HI R31, RZ, 0x8, R172 ;  /* 0x00000008ff1f7819 */ /* 0x000fe400000116ac */
[----:B------:R-:W-:-:S02]  /*411c0*/  SHF.R.U32.HI R142, RZ, 0x8, R142 ;  /* 0x00000008ff8e7819 */ /* 0x000fc4000001168e */
[----:B0-----:R-:W-:Y:S02]  /*411d0*/  SHF.R.U32.HI R37, RZ, 0x8, R29 ;  /* 0x00000008ff257819 */ /* 0x001fe4000001161d */
[--C-:B------:R-:W-:Y:S02]  /*411e0*/  PRMT R29, R29, 0x3340, R238.reuse ;  /* 0x000033401d1d7816 */ /* 0x100fe400000000ee */
[----:B------:R-:W-:Y:S02]  /*411f0*/  SHF.R.U32.HI R238, RZ, 0x8, R238 ;  /* 0x00000008ffee7819 */ /* 0x000fe400000116ee */
[----:B------:R-:W-:Y:S02]  /*41200*/  LOP3.LUT R35, R35, 0xffff, RZ, 0xc0, !PT ;  /* 0x0000ffff23237812 */ /* 0x000fe400078ec0ff */
[----:B------:R-:W-:Y:S02]  /*41210*/  LOP3.LUT R250, R250, 0xffff, RZ, 0xc0, !PT ;  /* 0x0000fffffafa7812 */ /* 0x000fe400078ec0ff */
[----:B------:R-:W-:-:S02]  /*41220*/  LOP3.LUT R33, R33, 0xffff, RZ, 0xc0, !PT ;  /* 0x0000ffff21217812 */ /* 0x000fc400078ec0ff */
[----:B------:R-:W-:Y:S01]  /*41230*/  LOP3.LUT R246, R246, 0xffff, RZ, 0xc0, !PT ;  /* 0x0000fffff6f67812 */ /* 0x000fe200078ec0ff */
[----:B------:R-:W-:Y:S01]  /*41240*/  STL [R1+0x123c], R41 ;  /* 0x00123c2901007387 */ /* 0x000fe20000100800 */
[----:B------:R-:W-:Y:S02]  /*41250*/  LOP3.LUT R31, R31, 0xffff, RZ, 0xc0, !PT ;  /* 0x0000ffff1f1f7812 */ /* 0x000fe400078ec0ff */
[----:B------:R-:W-:Y:S01]  /*41260*/  LOP3.LUT R142, R142, 0xffff, RZ, 0xc0, !PT ;  /* 0x0000ffff8e8e7812 */ /* 0x000fe200078ec0ff */
[----:B------:R0:W-:Y:S01]  /*41270*/  STL [R1+0x11c4], R29 ;  /* 0x0011c41d01007387 */ /* 0x0001e20000100800 */
[----:B------:R-:W-:Y:S02]  /*41280*/  LOP3.LUT R37, R37, 0xffff, RZ, 0xc0, !PT ;  /* 0x0000ffff25257812 */ /* 0x000fe400078ec0ff */
[----:B------:R-:W-:Y:S02]  /*41290*/  LOP3.LUT R238, R238, 0xffff, RZ, 0xc0, !PT ;  /* 0x0000ffffeeee7812 */ /* 0x000fe400078ec0ff */
[----:B------:R-:W-:-:S02]  /*412a0*/  PRMT R35, R35, 0x3340, R250 ;  /* 0x0000334023237816 */ /* 0x000fc400000000fa */
[----:B------:R-:W-:Y:S02]  /*412b0*/  PRMT R31, R31, 0x3340, R142 ;  /* 0x000033401f1f7816 */ /* 0x000fe4000000008e */
[----:B0-----:R-:W-:Y:S02]  /*412c0*/  PRMT R29, R33, 0x3340, R246 ;  /* 0x00003340211d7816 */ /* 0x001fe400000000f6 */
[----:B------:R-:W-:Y:S01]  /*412d0*/  PRMT R33, R37, 0x3340, R238 ;  /* 0x0000334025217816 */ /* 0x000fe200000000ee */
[----:B------:R-:W-:Y:S04]  /*412e0*/  STL [R1+0x10ac], R35 ;  /* 0x0010ac2301007387 */ /* 0x000fe80000100800 */
[----:B------:R3:W-:Y:S04]  /*412f0*/  STL [R1+0x1090], R29 ;  /* 0x0010901d01007387 */ /* 0x0007e80000100800 */
[----:B------:R4:W-:Y:S04]  /*41300*/  STL [R1+0x108c], R31 ;  /* 0x00108c1f01007387 */ /* 0x0009e80000100800 */
[----:B------:R0:W-:Y:S01]  /*41310*/  STL [R1+0xf8c], R33 ;  /* 0x000f8c2101007387 */ /* 0x0001e20000100800 */
[----:B---3--:R-:W-:-:S02]  /*41320*/  LOP3.LUT R29, R39, 0xffff, RZ, 0xc0, !PT ;  /* 0x0000ffff271d7812 */ /* 0x008fc400078ec0ff */
[----:B----4-:R-:W-:Y:S02]  /*41330*/  LOP3.LUT R31, R4, 0xffff, RZ, 0xc0, !PT ;  /* 0x0000ffff041f7812 */ /* 0x010fe400078ec0ff */
[----:B------:R-:W2:Y:S04]  /*41340*/  LDL.LU R4, [R1+0x1998] ;  /* 0x0019980001047983 */ /* 0x000ea80000300800 */
[----:B------:R-:W3:Y:S04]  /*41350*/  LDL.LU R41, [R1+0x434] ;  /* 0x0004340001297983 */ /* 0x000ee80000300800 */
[----:B------:R-:W4:Y:S01]  /*41360*/  LDL.LU R39, [R1+0x42c] ;  /* 0x00042c0001277983 */ /* 0x000f220000300800 */
[----:B------:R-:W-:-:S02]  /*41370*/  LOP3.LUT R234, R234, 0xffff, RZ, 0xc0, !PT ;  /* 0x0000ffffeaea7812 */ /* 0x000fc400078ec0ff */
[----:B------:R-:W-:Y:S02]  /*41380*/  F2FP.SATFINITE.E4M3.F32.PACK_AB_MERGE_C R132, R133, R132, RZ ;  /* 0x000000848584723e */ /* 0x000fe400048070ff */
[----:B------:R-:W-:Y:S02]  /*41390*/  PRMT R35, R29, 0x3340, R234 ;  /* 0x000033401d237816 */ /* 0x000fe400000000ea */
[----:B------:R-:W-:Y:S02]  /*413a0*/  LOP3.LUT R236, R236, 0xffff, RZ, 0xc0, !PT ;  /* 0x0000ffffecec7812 */ /* 0x000fe400078ec0ff */
[----:B------:R-:W-:Y:S02]  /*413b0*/  LOP3.LUT R180, R180, 0xffff, RZ, 0xc0, !PT ;  /* 0x0000ffffb4b47812 */ /* 0x000fe400078ec0ff */
[----:B------:R-:W-:Y:S01]  /*413c0*/  LOP3.LUT R132, R132, 0xffff, RZ, 0xc0, !PT ;  /* 0x0000ffff84847812 */ /* 0x000fe200078ec0ff */
[----:B------:R1:W-:Y:S01]  /*413d0*/  STL [R1+0x1238], R35 ;  /* 0x0012382301007387 */ /* 0x0003e20000100800 */
[----:B------:R-:W-:-:S02]  /*413e0*/  F2FP.SATFINITE.E4M3.F32.PACK_AB_MERGE_C R134, R135, R134, RZ ;  /* 0x000000868786723e */ /* 0x000fc400048070ff */
[----:B------:R-:W-:Y:S02]  /*413f0*/  PRMT R37, R180, 0x3340, R132 ;  /* 0x00003340b4257816 */ /* 0x000fe40000000084 */
[----:B0-----:R-:W-:Y:S02]  /*41400*/  SHF.R.U32.HI R33, RZ, 0x8, R29 ;  /* 0x00000008ff217819 */ /* 0x001fe4000001161d */
[----:B------:R-:W-:Y:S02]  /*41410*/  SHF.R.U32.HI R234, RZ, 0x8, R234 ;  /* 0x00000008ffea7819 */ /* 0x000fe400000116ea */
[----:B-1----:R-:W-:Y:S02]  /*41420*/  PRMT R35, R31, 0x3340, R236 ;  /* 0x000033401f237816 */ /* 0x002fe400000000ec */
[----:B------:R-:W-:Y:S02]  /*41430*/  LOP3.LUT R178, R178, 0xffff, RZ, 0xc0, !PT ;  /* 0x0000ffffb2b27812 */ /* 0x000fe400078ec0ff */
[----:B------:R-:W-:Y:S01]  /*41440*/  LOP3.LUT R134, R134, 0xffff, RZ, 0xc0, !PT ;  /* 0x0000ffff86867812 */ /* 0x000fe200078ec0ff */
[----:B------:R0:W-:Y:S01]  /*41450*/  STL [R1+0x1234], R35 ;  /* 0x0012342301007387 */ /* 0x0001e20000100800 */
[----:B------:R-:W-:-:S02]  /*41460*/  SHF.R.U32.HI R29, RZ, 0x8, R31 ;  /* 0x00000008ff1d7819 */ /* 0x000fc4000001161f */
[----:B------:R-:W-:Y:S01]  /*41470*/  SHF.R.U32.HI R236, RZ, 0x8, R236 ;  /* 0x00000008ffec7819 */ /* 0x000fe200000116ec */
[----:B------:R1:W-:Y:S01]  /*41480*/  STL [R1+0x1230], R37 ;  /* 0x0012302501007387 */ /* 0x0003e20000100800 */
[----:B------:R-:W-:Y:S02]  /*41490*/  LOP3.LUT R33, R33, 0xffff, RZ, 0xc0, !PT ;  /* 0x0000ffff21217812 */ /* 0x000fe400078ec0ff */
[----:B------:R-:W-:Y:S02]  /*414a0*/  LOP3.LUT R234, R234, 0xffff, RZ, 0xc0, !PT ;  /* 0x0000ffffeaea7812 */ /* 0x000fe400078ec0ff */
[----:B------:R-:W-:Y:S02]  /*414b0*/  SHF.R.U32.HI R31, RZ, 0x8, R180 ;  /* 0x00000008ff1f7819 */ /* 0x000fe400000116b4 */
[----:B------:R-:W-:Y:S02]  /*414c0*/  SHF.R.U32.HI R132, RZ, 0x8, R132 ;  /* 0x00000008ff847819 */ /* 0x000fe40000011684 */
[----:B0-----:R-:W-:-:S02]  /*414d0*/  SHF.R.U32.HI R35, RZ, 0x8, R178 ;  /* 0x00000008ff237819 */ /* 0x001fc400000116b2 */
[--C-:B-1----:R-:W-:Y:S02]  /*414e0*/  PRMT R37, R178, 0x3340, R134.reuse ;  /* 0x00003340b2257816 */ /* 0x102fe40000000086 */
[----:B------:R-:W-:Y:S02]  /*414f0*/  SHF.R.U32.HI R134, RZ, 0x8, R134 ;  /* 0x00000008ff867819 */ /* 0x000fe40000011686 */
[----:B------:R-:W-:Y:S02]  /*41500*/  LOP3.LUT R29, R29, 0xffff, RZ, 0xc0, !PT ;  /* 0x0000ffff1d1d7812 */ /* 0x000fe400078ec0ff */
[----:B------:R-:W-:Y:S02]  /*41510*/  LOP3.LUT R236, R236, 0xffff, RZ, 0xc0, !PT ;  /* 0x0000ffffecec7812 */ /* 0x000fe400078ec0ff */
[----:B------:R-:W-:Y:S02]  /*41520*/  PRMT R33, R33, 0x3340, R234 ;  /* 0x0000334021217816 */ /* 0x000fe400000000ea */
[----:B------:R-:W-:-:S02]  /*41530*/  LOP3.LUT R31, R31, 0xffff, RZ, 0xc0, !PT ;  /* 0x0000ffff1f1f7812 */ /* 0x000fc400078ec0ff */
[----:B------:R-:W-:Y:S02]  /*41540*/  LOP3.LUT R132, R132, 0xffff, RZ, 0xc0, !PT ;  /* 0x0000ffff84847812 */ /* 0x000fe400078ec0ff */
[----:B------:R-:W-:Y:S02]  /*41550*/  LOP3.LUT R35, R35, 0xffff, RZ, 0xc0, !PT ;  /* 0x0000ffff23237812 */ /* 0x000fe400078ec0ff */
[----:B------:R-:W-:Y:S01]  /*41560*/  LOP3.LUT R134, R134, 0xffff, RZ, 0xc0, !PT ;  /* 0x0000ffff86867812 */ /* 0x000fe200078ec0ff */
[----:B------:R-:W-:Y:S01]  /*41570*/  STL [R1+0x122c], R37 ;  /* 0x00122c2501007387 */ /* 0x000fe20000100800 */
[----:B------:R-:W-:Y:S02]  /*41580*/  PRMT R29, R29, 0x3340, R236 ;  /* 0x000033401d1d7816 */ /* 0x000fe400000000ec */
[----:B------:R-:W-:Y:S01]  /*41590*/  PRMT R31, R31, 0x3340, R132 ;  /* 0x000033401f1f7816 */ /* 0x000fe20000000084 */
[----:B------:R0:W-:Y:S04]  /*415a0*/  STL [R1+0x107c], R33 ;  /* 0x00107c2101007387 */ /* 0x0001e80000100800 */
[----:B------:R-:W-:Y:S01]  /*415b0*/  STL [R1+0x1074], R29 ;  /* 0x0010741d01007387 */ /* 0x000fe20000100800 */
[----:B0-----:R-:W-:-:S03]  /*415c0*/  PRMT R33, R35, 0x3340, R134 ;  /* 0x0000334023217816 */ /* 0x001fc60000000086 */
[----:B------:R-:W-:Y:S04]  /*415d0*/  STL [R1+0x104c], R31 ;  /* 0x00104c1f01007387 */ /* 0x000fe80000100800 */
[----:B------:R2:W-:Y:S02]  /*415e0*/  STL [R1+0x1048], R33 ;  /* 0x0010482101007387 */ /* 0x0005e40000100800 */
[----:B--2---:R-:W-:Y:S02]  /*415f0*/  LOP3.LUT R33, R4, 0xffff, RZ, 0xc0, !PT ;  /* 0x0000ffff04217812 */ /* 0x004fe400078ec0ff */
[----:B----4-:R-:W-:Y:S02]  /*41600*/  LOP3.LUT R31, R39, 0xffff, RZ, 0xc0, !PT ;  /* 0x0000ffff271f7812 */ /* 0x010fe400078ec0ff */
[----:B------:R-:W2:Y:S04]  /*41610*/  LDL.LU R39, [R1+0x43c] ;  /* 0x00043c0001277983 */ /* 0x000ea80000300800 */
[----:B------:R-:W4:Y:S01]  /*41620*/  LDL.LU R4, [R1+0x1994] ;  /* 0x0019940001047983 */ /* 0x000f220000300800 */
[----:B---3--:R-:W-:-:S02]  /*41630*/  LOP3.LUT R29, R41, 0xffff, RZ, 0xc0, !PT ;  /* 0x0000ffff291d7812 */ /* 0x008fc400078ec0ff */
[----:B------:R-:W-:Y:S02]  /*41640*/  LOP3.LUT R226, R226, 0xffff, RZ, 0xc0, !PT ;  /* 0x0000ffffe2e27812 */ /* 0x000fe400078ec0ff */
[----:B------:R-:W-:Y:S02]  /*41650*/  LOP3.LUT R232, R232, 0xffff, RZ, 0xc0, !PT ;  /* 0x0000ffffe8e87812 */ /* 0x000fe400078ec0ff */
[----:B------:R-:W-:Y:S02]  /*41660*/  PRMT R37, R29, 0x3340, R226 ;  /* 0x000033401d257816 */ /* 0x000fe400000000e2 */
[----:B------:R-:W-:-:S03]  /*41670*/  LOP3.LUT R230, R230, 0xffff, RZ, 0xc0, !PT ;  /* 0x0000ffffe6e67812 */ /* 0x000fc600078ec0ff */
[----:B------:R0:W-:Y:S01]  /*41680*/  STL [R1+0x1228], R37 ;  /* 0x0012282501007387 */ /* 0x0001e20000100800 */
[----:B------:R-:W-:Y:S02]  /*41690*/  F2FP.SATFINITE.E4M3.F32.PACK_AB_MERGE_C R128, R129, R128, RZ ;  /* 0x000000808180723e */ /* 0x000fe400048070ff */
[----:B------:R-:W-:Y:S02]  /*416a0*/  SHF.R.U32.HI R35, RZ, 0x8, R29 ;  /* 0x00000008ff237819 */ /* 0x000fe4000001161d */
[----:B0-----:R-:W-:Y:S02]  /*416b0*/  PRMT R37, R33, 0x3340, R232 ;  /* 0x0000334021257816 */ /* 0x001fe400000000e8 */
[----:B------:R-:W-:-:S03]  /*416c0*/  SHF.R.U32.HI R29, RZ, 0x8, R33 ;  /* 0x00000008ff1d7819 */ /* 0x000fc60000011621 */
[----:B------:R0:W-:Y:S01]  /*416d0*/  STL [R1+0x1224], R37 ;  /* 0x0012242501007387 */ /* 0x0001e20000100800 */
[----:B------:R-:W-:Y:S02]  /*416e0*/  SHF.R.U32.HI R33, RZ, 0x8, R31 ;  /* 0x00000008ff217819 */ /* 0x000fe4000001161f */
[----:B------:R-:W-:Y:S02]  /*416f0*/  LOP3.LUT R182, R182, 0xffff, RZ, 0xc0, !PT ;  /* 0x0000ffffb6b67812 */ /* 0x000fe400078ec0ff */
[----:B------:R-:W-:Y:S02]  /*41700*/  LOP3.LUT R128, R128, 0xffff, RZ, 0xc0, !PT ;  /* 0x0000ffff80807812 */ /* 0x000fe400078ec0ff */
[--C-:B0-----:R-:W-:Y:S02]  /*41710*/  PRMT R37, R31, 0x3340, R230.reuse ;  /* 0x000033401f257816 */ /* 0x101fe400000000e6 */
[----:B------:R-:W-:-:S03]  /*41720*/  SHF.R.U32.HI R230, RZ, 0x8, R230 ;  /* 0x00000008ffe67819 */ /* 0x000fc600000116e6 */
[----:B------:R0:W-:Y:S01]  /*41730*/  STL [R1+0x1220], R37 ;  /* 0x0012202501007387 */ /* 0x0001e20000100800 */
[----:B------:R-:W-:Y:S02]  /*41740*/  SHF.R.U32.HI R232, RZ, 0x8, R232 ;  /* 0x00000008ffe87819 */ /* 0x000fe400000116e8 */
[----:B------:R-:W-:Y:S02]  /*41750*/  PRMT R41, R182, 0x3340, R128 ;  /* 0x00003340b6297816 */ /* 0x000fe40000000080 */
[----:B------:R-:W-:Y:S02]  /*41760*/  SHF.R.U32.HI R31, RZ, 0x8, R182 ;  /* 0x00000008ff1f7819 */ /* 0x000fe400000116b6 */
[----:B------:R-:W-:Y:S02]  /*41770*/  SHF.R.U32.HI R128, RZ, 0x8, R128 ;  /* 0x00000008ff807819 */ /* 0x000fe40000011680 */
[----:B0-----:R-:W-:Y:S02]  /*41780*/  LOP3.LUT R37, R33, 0xffff, RZ, 0xc0, !PT ;  /* 0x0000ffff21257812 */ /* 0x001fe400078ec0ff */
[----:B------:R-:W-:-:S02]  /*41790*/  LOP3.LUT R33, R230, 0xffff, RZ, 0xc0, !PT ;  /* 0x0000ffffe6217812 */ /* 0x000fc400078ec0ff */
[----:B------:R-:W-:Y:S02]  /*417a0*/  SHF.R.U32.HI R226, RZ, 0x8, R226 ;  /* 0x00000008ffe27819 */ /* 0x000fe400000116e2 */
[----:B------:R-:W-:Y:S02]  /*417b0*/  LOP3.LUT R29, R29, 0xffff, RZ, 0xc0, !PT ;  /* 0x0000ffff1d1d7812 */ /* 0x000fe400078ec0ff */
[----:B------:R-:W-:Y:S02]  /*417c0*/  LOP3.LUT R232, R232, 0xffff, RZ, 0xc0, !PT ;  /* 0x0000ffffe8e87812 */ /* 0x000fe400078ec0ff */
[----:B------:R-:W-:Y:S02]  /*417d0*/  PRMT R33, R37, 0x3340, R33 ;  /* 0x0000334025217816 */ /* 0x000fe40000000021 */
[----:B------:R-:W-:Y:S02]  /*417e0*/  LOP3.LUT R31, R31, 0xffff, RZ, 0xc0, !PT ;  /* 0x0000ffff1f1f7812 */ /* 0x000fe400078ec0ff */
[----:B------:R-:W-:-:S02]  /*417f0*/  LOP3.LUT R128, R128, 0xffff, RZ, 0xc0, !PT ;  /* 0x0000ffff80807812 */ /* 0x000fc400078ec0ff */
[----:B------:R-:W-:Y:S02]  /*41800*/  LOP3.LUT R35, R35, 0xffff, RZ, 0xc0, !PT ;  /* 0x0000ffff23237812 */ /* 0x000fe400078ec0ff */
[----:B------:R-:W-:Y:S01]  /*41810*/  LOP3.LUT R226, R226, 0xffff, RZ, 0xc0, !PT ;  /* 0x0000ffffe2e27812 */ /* 0x000fe200078ec0ff */
[----:B------:R-:W-:Y:S01]  /*41820*/  STL [R1+0x121c], R41 ;  /* 0x00121c2901007387 */ /* 0x000fe20000100800 */
[----:B------:R-:W-:Y:S02]  /*41830*/  PRMT R29, R29, 0x3340, R232 ;  /* 0x000033401d1d7816 */ /* 0x000fe400000000e8 */
[----:B------:R-:W-:Y:S01]  /*41840*/  PRMT R31, R31, 0x3340, R128 ;  /* 0x000033401f1f7816 */ /* 0x000fe20000000080 */
[----:B------:R0:W-:Y:S04]  /*41850*/  STL [R1+0x1034], R33 ;  /* 0x0010342101007387 */ /* 0x0001e80000100800 */
[----:B------:R2:W-:Y:S01]  /*41860*/  STL [R1+0x1038], R29 ;  /* 0x0010381d01007387 */ /* 0x0005e20000100800 */
[----:B0-----:R-:W-:-:S03]  /*41870*/  PRMT R33, R35, 0x3340, R226 ;  /* 0x0000334023217816 */ /* 0x001fc600000000e2 */
[----:B------:R4:W-:Y:S04]  /*41880*/  STL [R1+0x103c], R31 ;  /* 0x00103c1f01007387 */ /* 0x0009e80000100800 */
[----:B------:R0:W-:Y:S01]  /*41890*/  STL [R1+0x1040], R33 ;  /* 0x0010402101007387 */ /* 0x0001e20000100800 */
[----:B--2---:R-:W-:Y:S02]  /*418a0*/  LOP3.LUT R29, R39, 0xffff, RZ, 0xc0, !PT ;  /* 0x0000ffff271d7812 */ /* 0x004fe400078ec0ff */
[----:B----4-:R-:W-:Y:S02]  /*418b0*/  LOP3.LUT R31, R4, 0xffff, RZ, 0xc0, !PT ;  /* 0x0000ffff041f7812 */ /* 0x010fe400078ec0ff */
[----:B------:R-:W2:Y:S04]  /*418c0*/  LDL.LU R4, [R1+0x1990] ;  /* 0x0019900001047983 */ /* 0x000ea80000300800 */
[----:B------:R-:W3:Y:S04]  /*418d0*/  LDL.LU R41, [R1+0x444] ;  /* 0x0004440001297983 */ /* 0x000ee80000300800 */
[----:B------:R-:W4:Y:S01]  /*418e0*/  LDL.LU R39, [R1+0x440] ;  /* 0x0004400001277983 */ /* 0x000f220000300800 */
[----:B------:R-:W-:-:S02]  /*418f0*/  F2FP.SATFINITE.E4M3.F32.PACK_AB_MERGE_C R124, R125, R124, RZ ;  /* 0x0000007c7d7c723e */ /* 0x000fc400048070ff */
[----:B------:R-:W-:Y:S02]  /*41900*/  LOP3.LUT R228, R228, 0xffff, RZ, 0xc0, !PT ;  /* 0x0000ffffe4e47812 */ /* 0x000fe400078ec0ff */
[----:B------:R-:W-:Y:S02]  /*41910*/  LOP3.LUT R186, R186, 0xffff, RZ, 0xc0, !PT ;  /* 0x0000ffffbaba7812 */ /* 0x000fe400078ec0ff */
[----:B------:R-:W-:Y:S02]  /*41920*/  LOP3.LUT R124, R124, 0xffff, RZ, 0xc0, !PT ;  /* 0x0000ffff7c7c7812 */ /* 0x000fe400078ec0ff */
[----:B------:R-:W-:Y:S02]  /*41930*/  PRMT R37, R31, 0x3340, R228 ;  /* 0x000033401f257816 */ /* 0x000fe400000000e4 */
[----:B------:R-:W-:Y:S02]  /*41940*/  PRMT R43, R186, 0x3340, R124 ;  /* 0x00003340ba2b7816 */ /* 0x000fe4000000007c */
[----:B------:R-:W-:Y:S01]  /*41950*/  LOP3.LUT R222, R222, 0xffff, RZ, 0xc0, !PT ;  /* 0x0000ffffdede7812 */ /* 0x000fe200078ec0ff */
[----:B------:R-:W-:Y:S01]  /*41960*/  STL [R1+0x1218], R37 ;  /* 0x0012182501007387 */ /* 0x000fe20000100800 */
[----:B------:R-:W-:-:S03]  /*41970*/  F2FP.SATFINITE.E4M3.F32.PACK_AB_MERGE_C R126, R127, R126, RZ ;  /* 0x0000007e7f7e723e */ /* 0x000fc600048070ff */
[----:B------:R1:W-:Y:S01]  /*41980*/  STL [R1+0x1214], R43 ;  /* 0x0012142b01007387 */ /* 0x0003e20000100800 */
[----:B------:R-:W-:Y:S02]  /*41990*/  LOP3.LUT R184, R184, 0xffff, RZ, 0xc0, !PT ;  /* 0x0000ffffb8b87812 */ /* 0x000fe400078ec0ff */
[----:B------:R-:W-:Y:S02]  /*419a0*/  LOP3.LUT R126, R126, 0xffff, RZ, 0xc0, !PT ;  /* 0x0000ffff7e7e7812 */ /* 0x000fe400078ec0ff */
[----:B0-----:R-:W-:Y:S02]  /*419b0*/  SHF.R.U32.HI R33, RZ, 0x8, R31 ;  /* 0x00000008ff217819 */ /* 0x001fe4000001161f */
[----:B------:R-:W-:Y:S02]  /*419c0*/  SHF.R.U32.HI R35, RZ, 0x8, R228 ;  /* 0x00000008ff237819 */ /* 0x000fe400000116e4 */
[----:B-1----:R-:W-:Y:S02]  /*419d0*/  PRMT R43, R29, 0x3340, R222 ;  /* 0x000033401d2b7816 */ /* 0x002fe400000000de */
[----:B------:R-:W-:-:S02]  /*419e0*/  SHF.R.U32.HI R31, RZ, 0x8, R186 ;  /* 0x00000008ff1f7819 */ /* 0x000fc400000116ba */
[----:B------:R-:W-:Y:S01]  /*419f0*/  SHF.R.U32.HI R124, RZ, 0x8, R124 ;  /* 0x00000008ff7c7819 */ /* 0x000fe2000001167c */
[----:B------:R0:W-:Y:S01]  /*41a00*/  STL [R1+0x120c], R43 ;  /* 0x00120c2b01007387 */ /* 0x0001e20000100800 */
[----:B------:R-:W-:Y:S02]  /*41a10*/  SHF.R.U32.HI R37, RZ, 0x8, R29 ;  /* 0x00000008ff257819 */ /* 0x000fe4000001161d */
[----:B------:R-:W-:Y:S02]  /*41a20*/  LOP3.LUT R33, R33, 0xffff, RZ, 0xc0, !PT ;  /* 0x0000ffff21217812 */ /* 0x000fe400078ec0ff */
[----:B------:R-:W-:Y:S02]  /*41a30*/  LOP3.LUT R35, R35, 0xffff, RZ, 0xc0, !PT ;  /* 0x0000ffff23237812 */ /* 0x000fe400078ec0ff */
[----:B------:R-:W-:Y:S02]  /*41a40*/  SHF.R.U32.HI R29, RZ, 0x8, R184 ;  /* 0x00000008ff1d7819 */ /* 0x000fe400000116b8 */
[----:B0-----:R-:W-:-:S02]  /*41a50*/  PRMT R43, R184, 0x3340, R126 ;  /* 0x00003340b82b7816 */ /* 0x001fc4000000007e */
[----:B------:R-:W-:Y:S02]  /*41a60*/  SHF.R.U32.HI R126, RZ, 0x8, R126 ;  /* 0x00000008ff7e7819 */ /* 0x000fe4000001167e */
        /* <DEDUP_REMOVED lines=27> */
[----:B0-----:R-:W-:Y:S02]  /*41c20*/  PRMT R37, R31, 0x3340, R220 ;  /* 0x000033401f257816 */ /* 0x001fe400000000dc */
[----:B------:R-:W-:-:S03]  /*41c30*/  LOP3.LUT R188, R188, 0xffff, RZ, 0xc0, !PT ;  /* 0x0000ffffbcbc7812 */ /* 0x000fc600078ec0ff */
[----:B------:R0:W-:Y:S01]  /*41c40*/  STL [R1+0x1204], R37 ;  /* 0x0012042501007387 */ /* 0x0001e20000100800 */
[----:B------:R-:W-:Y:S02]  /*41c50*/  LOP3.LUT R120, R120, 0xffff, RZ, 0xc0, !PT ;  /* 0x0000ffff78787812 */ /* 0x000fe400078ec0ff */
[----:B------:R-:W-:Y:S02]  /*41c60*/  SHF.R.U32.HI R35, RZ, 0x8, R29 ;  /* 0x00000008ff237819 */ /* 0x000fe4000001161d */
[----:B------:R-:W-:Y:S02]  /*41c70*/  SHF.R.U32.HI R29, RZ, 0x8, R31 ;  /* 0x00000008ff1d7819 */ /* 0x000fe4000001161f */
[--C-:B0-----:R-:W-:Y:S02]  /*41c80*/  PRMT R37, R33, 0x3340, R224.reuse ;  /* 0x0000334021257816 */ /* 0x101fe400000000e0 */
[----:B------:R-:W-:Y:S02]  /*41c90*/  SHF.R.U32.HI R31, RZ, 0x8, R33 ;  /* 0x00000008ff1f7819 */ /* 0x000fe40000011621 */
[----:B------:R-:W-:Y:S01]  /*41ca0*/  SHF.R.U32.HI R224, RZ, 0x8, R224 ;  /* 0x00000008ffe07819 */ /* 0x000fe200000116e0 */
[----:B------:R0:W-:Y:S01]  /*41cb0*/  STL [R1+0x1200], R37 ;  /* 0x0012002501007387 */ /* 0x0001e20000100800 */
[----:B------:R-:W-:-:S02]  /*41cc0*/  SHF.R.U32.HI R33, RZ, 0x8, R188 ;  /* 0x00000008ff217819 */ /* 0x000fc400000116bc */
[----:B------:R-:W-:Y:S02]  /*41cd0*/  SHF.R.U32.HI R218, RZ, 0x8, R218 ;  /* 0x00000008ffda7819 */ /* 0x000fe400000116da */
[----:B------:R-:W-:Y:S02]  /*41ce0*/  SHF.R.U32.HI R220, RZ, 0x8, R220 ;  /* 0x00000008ffdc7819 */ /* 0x000fe400000116dc */
[--C-:B0-----:R-:W-:Y:S02]  /*41cf0*/  PRMT R37, R188, 0x3340, R120.reuse ;  /* 0x00003340bc257816 */ /* 0x101fe40000000078 */
[----:B------:R-:W-:Y:S02]  /*41d00*/  SHF.R.U32.HI R120, RZ, 0x8, R120 ;  /* 0x00000008ff787819 */ /* 0x000fe40000011678 */
[----:B------:R-:W-:Y:S02]  /*41d10*/  LOP3.LUT R31, R31, 0xffff, RZ, 0xc0, !PT ;  /* 0x0000ffff1f1f7812 */ /* 0x000fe400078ec0ff */
[----:B------:R-:W-:-:S02]  /*41d20*/  LOP3.LUT R224, R224, 0xffff, RZ, 0xc0, !PT ;  /* 0x0000ffffe0e07812 */ /* 0x000fc400078ec0ff */
[----:B------:R-:W-:Y:S02]  /*41d30*/  LOP3.LUT R33, R33, 0xffff, RZ, 0xc0, !PT ;  /* 0x0000ffff21217812 */ /* 0x000fe400078ec0ff */
[----:B------:R-:W-:Y:S02]  /*41d40*/  LOP3.LUT R120, R120, 0xffff, RZ, 0xc0, !PT ;  /* 0x0000ffff78787812 */ /* 0x000fe400078ec0ff */
[----:B------:R-:W-:Y:S02]  /*41d50*/  LOP3.LUT R35, R35, 0xffff, RZ, 0xc0, !PT ;  /* 0x0000ffff23237812 */ /* 0x000fe400078ec0ff */
[----:B------:R-:W-:Y:S01]  /*41d60*/  LOP3.LUT R218, R218, 0xffff, RZ, 0xc0, !PT ;  /* 0x0000ffffdada7812 */ /* 0x000fe200078ec0ff */
[----:B------:R0:W-:Y:S01]  /*41d70*/  STL [R1+0x11fc], R37 ;  /* 0x0011fc2501007387 */ /* 0x0001e20000100800 */
[----:B------:R-:W-:Y:S02]  /*41d80*/  LOP3.LUT R29, R29, 0xffff, RZ, 0xc0, !PT ;  /* 0x0000ffff1d1d7812 */ /* 0x000fe400078ec0ff */
[----:B------:R-:W-:-:S02]  /*41d90*/  LOP3.LUT R220, R220, 0xffff, RZ, 0xc0, !PT ;  /* 0x0000ffffdcdc7812 */ /* 0x000fc400078ec0ff */
[----:B------:R-:W-:Y:S02]  /*41da0*/  PRMT R41, R31, 0x3340, R224 ;  /* 0x000033401f297816 */ /* 0x000fe400000000e0 */
[----:B------:R-:W-:Y:S02]  /*41db0*/  PRMT R31, R35, 0x3340, R218 ;  /* 0x00003340231f7816 */ /* 0x000fe400000000da */
[----:B0-----:R-:W-:Y:S02]  /*41dc0*/  PRMT R37, R33, 0x3340, R120 ;  /* 0x0000334021257816 */ /* 0x001fe40000000078 */
[----:B------:R-:W-:Y:S01]  /*41dd0*/  PRMT R33, R29, 0x3340, R220 ;  /* 0x000033401d217816 */ /* 0x000fe200000000dc */
[----:B------:R-:W-:Y:S04]  /*41de0*/  STL [R1+0x1014], R41 ;  /* 0x0010142901007387 */ /* 0x000fe80000100800 */
[----:B------:R-:W-:Y:S04]  /*41df0*/  STL [R1+0x1018], R37 ;  /* 0x0010182501007387 */ /* 0x000fe80000100800 */
[----:B------:R4:W-:Y:S04]  /*41e00*/  STL [R1+0x101c], R31 ;  /* 0x00101c1f01007387 */ /* 0x0009e80000100800 */
[----:B------:R-:W-:Y:S01]  /*41e10*/  STL [R1+0x1020], R33 ;  /* 0x0010202101007387 */ /* 0x000fe20000100800 */
[----:B----4-:R-:W-:-:S03]  /*41e20*/  LOP3.LUT R31, R4, 0xffff, RZ, 0xc0, !PT ;  /* 0x0000ffff041f7812 */ /* 0x010fc600078ec0ff */
[----:B------:R-:W3:Y:S01]  /*41e30*/  LDL.LU R4, [R1+0x1988] ;  /* 0x0019880001047983 */ /* 0x000ee20000300800 */
[----:B------:R-:W-:Y:S02]  /*41e40*/  F2FP.SATFINITE.E4M3.F32.PACK_AB_MERGE_C R116, R117, R116, RZ ;  /* 0x000000747574723e */ /* 0x000fe400048070ff */
[----:B------:R-:W-:Y:S01]  /*41e50*/  LOP3.LUT R216, R216, 0xffff, RZ, 0xc0, !PT ;  /* 0x0000ffffd8d87812 */ /* 0x000fe200078ec0ff */
[----:B------:R-:W4:Y:S01]  /*41e60*/  LDL.LU R43, [R1+0x454] ;  /* 0x00045400012b7983 */ /* 0x000f220000300800 */
[----:B------:R-:W-:Y:S02]  /*41e70*/  LOP3.LUT R193, R193, 0xffff, RZ, 0xc0, !PT ;  /* 0x0000ffffc1c17812 */ /* 0x000fe400078ec0ff */
[----:B------:R-:W-:Y:S02]  /*41e80*/  LOP3.LUT R116, R116, 0xffff, RZ, 0xc0, !PT ;  /* 0x0000ffff74747812 */ /* 0x000fe400078ec0ff */
[----:B------:R-:W-:Y:S02]  /*41e90*/  PRMT R37, R31, 0x3340, R216 ;  /* 0x000033401f257816 */ /* 0x000fe400000000d8 */
[----:B------:R-:W-:-:S02]  /*41ea0*/  PRMT R41, R193, 0x3340, R116 ;  /* 0x00003340c1297816 */ /* 0x000fc40000000074 */
[----:B--2---:R-:W-:Y:S02]  /*41eb0*/  LOP3.LUT R29, R39, 0xffff, RZ, 0xc0, !PT ;  /* 0x0000ffff271d7812 */ /* 0x004fe400078ec0ff */
[----:B------:R-:W-:Y:S01]  /*41ec0*/  LOP3.LUT R214, R214, 0xffff, RZ, 0xc0, !PT ;  /* 0x0000ffffd6d67812 */ /* 0x000fe200078ec0ff */
[----:B------:R-:W-:Y:S01]  /*41ed0*/  STL [R1+0x11e4], R37 ;  /* 0x0011e42501007387 */ /* 0x000fe20000100800 */
[----:B------:R-:W-:-:S03]  /*41ee0*/  F2FP.SATFINITE.E4M3.F32.PACK_AB_MERGE_C R118, R119, R118, RZ ;  /* 0x000000767776723e */ /* 0x000fc600048070ff */
[----:B------:R0:W-:Y:S01]  /*41ef0*/  STL [R1+0x11f4], R41 ;  /* 0x0011f42901007387 */ /* 0x0001e20000100800 */
[----:B------:R-:W-:Y:S02]  /*41f00*/  LOP3.LUT R191, R191, 0xffff, RZ, 0xc0, !PT ;  /* 0x0000ffffbfbf7812 */ /* 0x000fe400078ec0ff */
[----:B------:R-:W-:Y:S02]  /*41f10*/  LOP3.LUT R118, R118, 0xffff, RZ, 0xc0, !PT ;  /* 0x0000ffff76767812 */ /* 0x000fe400078ec0ff */
[----:B0-----:R-:W-:Y:S02]  /*41f20*/  PRMT R41, R29, 0x3340, R214 ;  /* 0x000033401d297816 */ /* 0x001fe400000000d6 */
[----:B------:R-:W-:-:S03]  /*41f30*/  SHF.R.U32.HI R37, RZ, 0x8, R29 ;  /* 0x00000008ff257819 */ /* 0x000fc6000001161d */
[----:B------:R0:W-:Y:S01]  /*41f40*/  STL [R1+0x11e0], R41 ;  /* 0x0011e02901007387 */ /* 0x0001e20000100800 */
[----:B------:R-:W-:Y:S02]  /*41f50*/  SHF.R.U32.HI R35, RZ, 0x8, R193 ;  /* 0x00000008ff237819 */ /* 0x000fe400000116c1 */
        /* <DEDUP_REMOVED lines=8> */
[----:B------:R-:W-:Y:S02]  /*41fe0*/  LOP3.LUT R35, R35, 0xffff, RZ, 0xc0, !PT ;  /* 0x0000ffff23237812 */ /* 0x000fe400078ec0ff */
[----:B------:R-:W-:Y:S02]  /*41ff0*/  LOP3.LUT R39, R39, 0xffff, RZ, 0xc0, !PT ;  /* 0x0000ffff27277812 */ /* 0x000fe400078ec0ff */
[----:B0-----:R-:W-:Y:S02]  /*42000*/  LOP3.LUT R41, R29, 0xffff, RZ, 0xc0, !PT ;  /* 0x0000ffff1d297812 */ /* 0x001fe400078ec0ff */
[----:B------:R-:W-:Y:S02]  /*42010*/  LOP3.LUT R29, R118, 0xffff, RZ, 0xc0, !PT ;  /* 0x0000ffff761d7812 */ /* 0x000fe400078ec0ff */
[----:B------:R-:W-:-:S02]  /*42020*/  LOP3.LUT R37, R37, 0xffff, RZ, 0xc0, !PT ;  /* 0x0000ffff25257812 */ /* 0x000fc400078ec0ff */
[----:B------:R-:W-:Y:S02]  /*42030*/  LOP3.LUT R214, R214, 0xffff, RZ, 0xc0, !PT ;  /* 0x0000ffffd6d67812 */ /* 0x000fe400078ec0ff */
[----:B------:R-:W-:Y:S02]  /*42040*/  LOP3.LUT R33, R33, 0xffff, RZ, 0xc0, !PT ;  /* 0x0000ffff21217812 */ /* 0x000fe400078ec0ff */
[----:B------:R-:W-:Y:S02]  /*42050*/  LOP3.LUT R31, R31, 0xffff, RZ, 0xc0, !PT ;  /* 0x0000ffff1f1f7812 */ /* 0x000fe400078ec0ff */
[----:B------:R-:W-:Y:S02]  /*42060*/  PRMT R39, R35, 0x3340, R39 ;  /* 0x0000334023277816 */ /* 0x000fe40000000027 */
[----:B------:R-:W-:Y:S02]  /*42070*/  PRMT R35, R41, 0x3340, R29 ;  /* 0x0000334029237816 */ /* 0x000fe4000000001d */
[----:B------:R-:W-:-:S02]  /*42080*/  PRMT R29, R37, 0x3340, R214 ;  /* 0x00003340251d7816 */ /* 0x000fc400000000d6 */
[----:B------:R-:W-:Y:S01]  /*42090*/  PRMT R33, R33, 0x3340, R31 ;  /* 0x0000334021217816 */ /* 0x000fe2000000001f */
[----:B------:R-:W-:Y:S04]  /*420a0*/  STL [R1+0x100c], R39 ;  /* 0x00100c2701007387 */ /* 0x000fe80000100800 */
[----:B------:R-:W-:Y:S04]  /*420b0*/  STL [R1+0x1010], R35 ;  /* 0x0010102301007387 */ /* 0x000fe80000100800 */
[----:B------:R3:W-:Y:S04]  /*420c0*/  STL [R1+0x1004], R29 ;  /* 0x0010041d01007387 */ /* 0x0007e80000100800 */
[----:B------:R0:W-:Y:S01]  /*420d0*/  STL [R1+0x1008], R33 ;  /* 0x0010082101007387 */ /* 0x0001e20000100800 */
[----:B---3--:R-:W-:-:S03]  /*420e0*/  LOP3.LUT R29, R4, 0xffff, RZ, 0xc0, !PT ;  /* 0x0000ffff041d7812 */ /* 0x008fc600078ec0ff */
[----:B------:R-:W2:Y:S01]  /*420f0*/  LDL.LU R4, [R1+0x1984] ;  /* 0x0019840001047983 */ /* 0x000ea20000300800 */
[----:B------:R-:W-:Y:S02]  /*42100*/  LOP3.LUT R210, R210, 0xffff, RZ, 0xc0, !PT ;  /* 0x0000ffffd2d27812 */ /* 0x000fe400078ec0ff */
[----:B----4-:R-:W-:Y:S01]  /*42110*/  LOP3.LUT R31, R43, 0xffff, RZ, 0xc0, !PT ;  /* 0x0000ffff2b1f7812 */ /* 0x010fe200078ec0ff */
[----:B------:R-:W3:Y:S01]  /*42120*/  LDL.LU R45, [R1+0x45c] ;  /* 0x00045c00012d7983 */ /* 0x000ee20000300800 */
[----:B------:R-:W-:Y:S02]  /*42130*/  F2FP.SATFINITE.E4M3.F32.PACK_AB_MERGE_C R112, R113, R112, RZ ;  /* 0x000000707170723e */ /* 0x000fe400048070ff */
[----:B------:R-:W-:Y:S02]  /*42140*/  SHF.R.U32.HI R37, RZ, 0x8, R31 ;  /* 0x00000008ff257819 */ /* 0x000fe4000001161f */
[----:B------:R-:W-:Y:S02]  /*42150*/  PRMT R31, R31, 0x3340, R210 ;  /* 0x000033401f1f7816 */ /* 0x000fe400000000d2 */
[----:B------:R-:W-:-:S02]  /*42160*/  LOP3.LUT R212, R212, 0xffff, RZ, 0xc0, !PT ;  /* 0x0000ffffd4d47812 */ /* 0x000fc400078ec0ff */
[----:B------:R-:W-:Y:S02]  /*42170*/  LOP3.LUT R195, R195, 0xffff, RZ, 0xc0, !PT ;  /* 0x0000ffffc3c37812 */ /* 0x000fe400078ec0ff */
[----:B------:R-:W-:Y:S01]  /*42180*/  LOP3.LUT R112, R112, 0xffff, RZ, 0xc0, !PT ;  /* 0x0000ffff70707812 */ /* 0x000fe200078ec0ff */
[----:B------:R1:W-:Y:S01]  /*42190*/  STL [R1+0x11d0], R31 ;  /* 0x0011d01f01007387 */ /* 0x0003e20000100800 */
[----:B------:R-:W-:Y:S02]  /*421a0*/  F2FP.SATFINITE.E4M3.F32.PACK_AB_MERGE_C R108, R109, R108, RZ ;  /* 0x0000006c6d6c723e */ /* 0x000fe400048070ff */
[----:B0-----:R-:W-:Y:S02]  /*421b0*/  SHF.R.U32.HI R33, RZ, 0x8, R29 ;  /* 0x00000008ff217819 */ /* 0x001fe4000001161d */
[----:B------:R-:W-:Y:S02]  /*421c0*/  PRMT R29, R29, 0x3340, R212 ;  /* 0x000033401d1d7816 */ /* 0x000fe400000000d4 */
[----:B------:R-:W-:-:S02]  /*421d0*/  LOP3.LUT R199, R199, 0xffff, RZ, 0xc0, !PT ;  /* 0x0000ffffc7c77812 */ /* 0x000fc400078ec0ff */
[--C-:B-1----:R-:W-:Y:S02]  /*421e0*/  PRMT R31, R195, 0x3340, R112.reuse ;  /* 0x00003340c31f7816 */ /* 0x102fe40000000070 */
[----:B------:R-:W-:Y:S01]  /*421f0*/  LOP3.LUT R108, R108, 0xffff, RZ, 0xc0, !PT ;  /* 0x0000ffff6c6c7812 */ /* 0x000fe200078ec0ff */
[----:B------:R0:W-:Y:S01]  /*42200*/  STL [R1+0x11d8], R29 ;  /* 0x0011d81d01007387 */ /* 0x0001e20000100800 */
[----:B------:R-:W-:Y:S02]  /*42210*/  SHF.R.U32.HI R41, RZ, 0x8, R195 ;  /* 0x00000008ff297819 */ /* 0x000fe400000116c3 */
[----:B------:R-:W-:Y:S01]  /*42220*/  SHF.R.U32.HI R43, RZ, 0x8, R112 ;  /* 0x00000008ff2b7819 */ /* 0x000fe20000011670 */
[----:B------:R1:W-:Y:S01]  /*42230*/  STL [R1+0x11c8], R31 ;  /* 0x0011c81f01007387 */ /* 0x0003e20000100800 */
[----:B------:R-:W-:Y:S02]  /*42240*/  SHF.R.U32.HI R39, RZ, 0x8, R210 ;  /* 0x00000008ff277819 */ /* 0x000fe400000116d2 */
[----:B------:R-:W-:-:S02]  /*42250*/  SHF.R.U32.HI R35, RZ, 0x8, R212 ;  /* 0x00000008ff237819 */ /* 0x000fc400000116d4 */
[----:B------:R-:W-:Y:S02]  /*42260*/  LOP3.LUT R41, R41, 0xffff, RZ, 0xc0, !PT ;  /* 0x0000ffff29297812 */ /* 0x000fe400078ec0ff */
[----:B0-----:R-:W-:Y:S02]  /*42270*/  SHF.R.U32.HI R29, RZ, 0x8, R199 ;  /* 0x00000008ff1d7819 */ /* 0x001fe400000116c7 */
[----:B------:R-:W-:Y:S02]  /*42280*/  LOP3.LUT R43, R43, 0xffff, RZ, 0xc0, !PT ;  /* 0x0000ffff2b2b7812 */ /* 0x000fe400078ec0ff */
[----:B-1----:R-:W-:Y:S02]  /*42290*/  SHF.R.U32.HI R31, RZ, 0x8, R108 ;  /* 0x00000008ff1f7819 */ /* 0x002fe4000001166c */
[----:B------:R-:W-:Y:S02]  /*422a0*/  LOP3.LUT R37, R37, 0xffff, RZ, 0xc0, !PT ;  /* 0x0000ffff25257812 */ /* 0x000fe400078ec0ff */
[----:B------:R-:W-:-:S02]  /*422b0*/  LOP3.LUT R39, R39, 0xffff, RZ, 0xc0, !PT ;  /* 0x0000ffff27277812 */ /* 0x000fc400078ec0ff */
[----:B------:R-:W-:Y:S02]  /*422c0*/  LOP3.LUT R33, R33, 0xffff, RZ, 0xc0, !PT ;  /* 0x0000ffff21217812 */ /* 0x000fe400078ec0ff */
[----:B------:R-:W-:Y:S02]  /*422d0*/  LOP3.LUT R35, R35, 0xffff, RZ, 0xc0, !PT ;  /* 0x0000ffff23237812 */ /* 0x000fe400078ec0ff */
[----:B------:R-:W-:Y:S02]  /*422e0*/  PRMT R47, R199, 0x3340, R108 ;  /* 0x00003340c72f7816 */ /* 0x000fe4000000006c */
[----:B------:R-:W-:Y:S02]  /*422f0*/  LOP3.LUT R29, R29, 0xffff, RZ, 0xc0, !PT ;  /* 0x0000ffff1d1d7812 */ /* 0x000fe400078ec0ff */
[----:B------:R-:W-:Y:S02]  /*42300*/  LOP3.LUT R31, R31, 0xffff, RZ, 0xc0, !PT ;  /* 0x0000ffff1f1f7812 */ /* 0x000fe400078ec0ff */
[----:B------:R-:W-:-:S02]  /*42310*/  PRMT R41, R41, 0x3340, R43 ;  /* 0x0000334029297816 */ /* 0x000fc4000000002b */
[----:B------:R-:W-:Y:S02]  /*42320*/  PRMT R37, R37, 0x3340, R39 ;  /* 0x0000334025257816 */ /* 0x000fe40000000027 */
[----:B------:R-:W-:Y:S01]  /*42330*/  PRMT R35, R33, 0x3340, R35 ;  /* 0x0000334021237816 */ /* 0x000fe20000000023 */
[----:B------:R0:W-:Y:S01]  /*42340*/  STL [R1+0x11dc], R47 ;  /* 0x0011dc2f01007387 */ /* 0x0001e20000100800 */
[----:B------:R-:W-:-:S03]  /*42350*/  PRMT R33, R29, 0x3340, R31 ;  /* 0x000033401d217816 */ /* 0x000fc6000000001f */
[----:B------:R-:W-:Y:S04]  /*42360*/  STL [R1+0xff4], R41 ;  /* 0x000ff42901007387 */ /* 0x000fe80000100800 */
[----:B------:R-:W-:Y:S04]  /*42370*/  STL [R1+0xff8], R37 ;  /* 0x000ff82501007387 */ /* 0x000fe80000100800 */
[----:B------:R-:W-:Y:S04]  /*42380*/  STL [R1+0xffc], R35 ;  /* 0x000ffc2301007387 */ /* 0x000fe80000100800 */
[----:B------:R1:W-:Y:S01]  /*42390*/  STL [R1+0x1000], R33 ;  /* 0x0010002101007387 */ /* 0x0003e20000100800 */
[----:B--2---:R-:W-:-:S03]  /*423a0*/  LOP3.LUT R31, R4, 0xffff, RZ, 0xc0, !PT ;  /* 0x0000ffff041f7812 */ /* 0x004fc600078ec0ff */
[----:B------:R-:W2:Y:S04]  /*423b0*/  LDL.LU R4, [R1+0x1980] ;  /* 0x0019800001047983 */ /* 0x000ea80000300800 */
[----:B0-----:R-:W4:Y:S01]  /*423c0*/  LDL.LU R47, [R1+0x464] ;  /* 0x00046400012f7983 */ /* 0x001f220000300800 */
[----:B------:R-:W-:Y:S02]  /*423d0*/  F2FP.SATFINITE.E4M3.F32.PACK_AB_MERGE_C R104, R105, R104, RZ ;  /* 0x000000686968723e */ /* 0x000fe400048070ff */
[----:B------:R-:W-:Y:S02]  /*423e0*/  F2FP.SATFINITE.E4M3.F32.PACK_AB_MERGE_C R110, R111, R110, RZ ;  /* 0x0000006e6f6e723e */ /* 0x000fe400048070ff */
[----:B------:R-:W-:Y:S02]  /*423f0*/  LOP3.LUT R208, R208, 0xffff, RZ, 0xc0, !PT ;  /* 0x0000ffffd0d07812 */ /* 0x000fe400078ec0ff */
[----:B------:R-:W-:-:S02]  /*42400*/  LOP3.LUT R201, R201, 0xffff, RZ, 0xc0, !PT ;  /* 0x0000ffffc9c97812 */ /* 0x000fc400078ec0ff */
[----:B------:R-:W-:Y:S02]  /*42410*/  LOP3.LUT R104, R104, 0xffff, RZ, 0xc0, !PT ;  /* 0x0000ffff68687812 */ /* 0x000fe400078ec0ff */
[----:B------:R-:W-:Y:S02]  /*42420*/  LOP3.LUT R197, R197, 0xffff, RZ, 0xc0, !PT ;  /* 0x0000ffffc5c57812 */ /* 0x000fe400078ec0ff */
[----:B------:R-:W-:Y:S02]  /*42430*/  LOP3.LUT R110, R110, 0xffff, RZ, 0xc0, !PT ;  /* 0x0000ffff6e6e7812 */ /* 0x000fe400078ec0ff */
[----:B-1----:R-:W-:Y:S02]  /*42440*/  SHF.R.U32.HI R33, RZ, 0x8, R31 ;  /* 0x00000008ff217819 */ /* 0x002fe4000001161f */
[----:B------:R-:W-:Y:S02]  /*42450*/  PRMT R31, R31, 0x3340, R208 ;  /* 0x000033401f1f7816 */ /* 0x000fe400000000d0 */
[----:B------:R-:W-:-:S02]  /*42460*/  PRMT R37, R201, 0x3340, R104 ;  /* 0x00003340c9257816 */ /* 0x000fc40000000068 */
[--C-:B------:R-:W-:Y:S02]  /*42470*/  PRMT R39, R197, 0x3340, R110.reuse ;  /* 0x00003340c5277816 */ /* 0x100fe4000000006e */
[----:B---3--:R-:W-:Y:S01]  /*42480*/  LOP3.LUT R29, R45, 0xffff, RZ, 0xc0, !PT ;  /* 0x0000ffff2d1d7812 */ /* 0x008fe200078ec0ff */
[----:B------:R-:W-:Y:S01]  /*42490*/  STL [R1+0x11b8], R31 ;  /* 0x0011b81f01007387 */ /* 0x000fe20000100800 */
[----:B------:R-:W-:Y:S02]  /*424a0*/  LOP3.LUT R206, R206, 0xffff, RZ, 0xc0, !PT ;  /* 0x0000ffffcece7812 */ /* 0x000fe400078ec0ff */
[----:B------:R-:W-:Y:S01]  /*424b0*/  SHF.R.U32.HI R41, RZ, 0x8, R197 ;  /* 0x00000008ff297819 */ /* 0x000fe200000116c5 */
[----:B------:R0:W-:Y:S01]  /*424c0*/  STL [R1+0x11bc], R37 ;  /* 0x0011bc2501007387 */ /* 0x0001e20000100800 */
[----:B------:R-:W-:-:S03]  /*424d0*/  SHF.R.U32.HI R43, RZ, 0x8, R110 ;  /* 0x00000008ff2b7819 */ /* 0x000fc6000001166e */
[----:B------:R1:W-:Y:S01]  /*424e0*/  STL [R1+0x11c0], R39 ;  /* 0x0011c02701007387 */ /* 0x0003e20000100800 */
[----:B------:R-:W-:Y:S02]  /*424f0*/  SHF.R.U32.HI R35, RZ, 0x8, R208 ;  /* 0x00000008ff237819 */ /* 0x000fe400000116d0 */
[----:B------:R-:W-:Y:S02]  /*42500*/  SHF.R.U32.HI R45, RZ, 0x8, R201 ;  /* 0x00000008ff2d7819 */ /* 0x000fe400000116c9 */
[----:B0-----:R-:W-:Y:S02]  /*42510*/  SHF.R.U32.HI R37, RZ, 0x8, R29 ;  /* 0x00000008ff257819 */ /* 0x001fe4000001161d */
[--C-:B------:R-:W-:Y:S02]  /*42520*/  PRMT R29, R29, 0x3340, R206.reuse ;  /* 0x000033401d1d7816 */ /* 0x100fe400000000ce */
[----:B-1----:R-:W-:Y:S02]  /*42530*/  SHF.R.U32.HI R39, RZ, 0x8, R206 ;  /* 0x00000008ff277819 */ /* 0x002fe400000116ce */
[----:B------:R-:W-:-:S02]  /*42540*/  SHF.R.U32.HI R31, RZ, 0x8, R104 ;  /* 0x00000008ff1f7819 */ /* 0x000fc40000011668 */
[----:B------:R-:W-:Y:S02]  /*42550*/  LOP3.LUT R41, R41, 0xffff, RZ, 0xc0, !PT ;  /* 0x0000ffff29297812 */ /* 0x000fe400078ec0ff */
[----:B------:R-:W-:Y:S01]  /*42560*/  LOP3.LUT R43, R43, 0xffff, RZ, 0xc0, !PT ;  /* 0x0000ffff2b2b7812 */ /* 0x000fe200078ec0ff */
[----:B------:R0:W-:Y:S01]  /*42570*/  STL [R1+0x11b4], R29 ;  /* 0x0011b41d01007387 */ /* 0x0001e20000100800 */
[----:B------:R-:W-:Y:S02]  /*42580*/  LOP3.LUT R37, R37, 0xffff, RZ, 0xc0, !PT ;  /* 0x0000ffff25257812 */ /* 0x000fe400078ec0ff */
[----:B------:R-:W-:Y:S02]  /*42590*/  LOP3.LUT R39, R39, 0xffff, RZ, 0xc0, !PT ;  /* 0x0000ffff27277812 */ /* 0x000fe400078ec0ff */
[----:B------:R-:W-:Y:S02]  /*425a0*/  LOP3.LUT R33, R33, 0xffff, RZ, 0xc0, !PT ;  /* 0x0000ffff21217812 */ /* 0x000fe400078ec0ff */
[----:B------:R-:W-:-:S02]  /*425b0*/  LOP3.LUT R35, R35, 0xffff, RZ, 0xc0, !PT ;  /* 0x0000ffff23237812 */ /* 0x000fc400078ec0ff */
[----:B------:R-:W-:Y:S02]  /*425c0*/  LOP3.LUT R31, R31, 0xffff, RZ, 0xc0, !PT ;  /* 0x0000ffff1f1f7812 */ /* 0x000fe400078ec0ff */
[----:B0-----:R-:W-:Y:S02]  /*425d0*/  LOP3.LUT R29, R45, 0xffff, RZ, 0xc0, !PT ;  /* 0x0000ffff2d1d7812 */ /* 0x001fe400078ec0ff */
[----:B------:R-:W-:Y:S02]  /*425e0*/  PRMT R41, R41, 0x3340, R43 ;  /* 0x0000334029297816 */ /* 0x000fe4000000002b */
[----:B------:R-:W-:Y:S02]  /*425f0*/  PRMT R37, R37, 0x3340, R39 ;  /* 0x0000334025257816 */ /* 0x000fe40000000027 */
[----:B------:R-:W-:Y:S02]  /*42600*/  PRMT R35, R33, 0x3340, R35 ;  /* 0x0000334021237816 */ /* 0x000fe40000000023 */
[----:B------:R-:W-:Y:S01]  /*42610*/  PRMT R33, R29, 0x3340, R31 ;  /* 0x000033401d217816 */ /* 0x000fe2000000001f */
[----:B------:R0:W-:Y:S04]  /*42620*/  STL [R1+0xff0], R41 ;  /* 0x000ff02901007387 */ /* 0x0001e80000100800 */
[----:B------:R1:W-:Y:S04]  /*42630*/  STL [R1+0xfe4], R37 ;  /* 0x000fe42501007387 */ /* 0x0003e80000100800 */
[----:B------:R-:W-:Y:S04]  /*42640*/  STL [R1+0xfe8], R35 ;  /* 0x000fe82301007387 */ /* 0x000fe80000100800 */
[----:B------:R-:W-:Y:S01]  /*42650*/  STL [R1+0xfec], R33 ;  /* 0x000fec2101007387 */ /* 0x000fe20000100800 */
[----:B--2---:R-:W-:-:S03]  /*42660*/  LOP3.LUT R29, R4, 0xffff, RZ, 0xc0, !PT ;  /* 0x0000ffff041d7812 */ /* 0x004fc600078ec0ff */
[----:B------:R-:W2:Y:S01]  /*42670*/  LDL.LU R4, [R1+0x197c] ;  /* 0x00197c0001047983 */ /* 0x000ea20000300800 */
[----:B----4-:R-:W-:-:S03]  /*42680*/  LOP3.LUT R31, R47, 0xffff, RZ, 0xc0, !PT ;  /* 0x0000ffff2f1f7812 */ /* 0x010fc600078ec0ff */
[----:B------:R-:W3:Y:S04]  /*42690*/  LDL.LU R51, [R1+0x624] ;  /* 0x0006240001337983 */ /* 0x000ee80000300800 */
[----:B------:R-:W4:Y:S01]  /*426a0*/  LDL.LU R47, [R1+0x620] ;  /* 0x00062000012f7983 */ /* 0x000f220000300800 */
[----:B------:R-:W-:Y:S02]  /*426b0*/  LOP3.LUT R202, R202, 0xffff, RZ, 0xc0, !PT ;  /* 0x0000ffffcaca7812 */ /* 0x000fe400078ec0ff */
[----:B------:R-:W-:Y:S01]  /*426c0*/  F2FP.SATFINITE.E4M3.F32.PACK_AB_MERGE_C R100, R101, R100, RZ ;  /* 0x000000646564723e */ /* 0x000fe200048070ff */
[----:B------:R-:W2:Y:S01]  /*426d0*/  LDL.LU R49, [R1+0x46c] ;  /* 0x00046c0001317983 */ /* 0x000ea20000300800 */
[----:B0-----:R-:W-:Y:S02]  /*426e0*/  SHF.R.U32.HI R41, RZ, 0x8, R31 ;  /* 0x00000008ff297819 */ /* 0x001fe4000001161f */
[----:B------:R-:W-:-:S02]  /*426f0*/  PRMT R31, R31, 0x3340, R202 ;  /* 0x000033401f1f7816 */ /* 0x000fc400000000ca */
[----:B------:R-:W-:Y:S02]  /*42700*/  LOP3.LUT R204, R204, 0xffff, RZ, 0xc0, !PT ;  /* 0x0000ffffcccc7812 */ /* 0x000fe400078ec0ff */
[----:B------:R-:W-:Y:S02]  /*42710*/  LOP3.LUT R205, R205, 0xffff, RZ, 0xc0, !PT ;  /* 0x0000ffffcdcd7812 */ /* 0x000fe400078ec0ff */
[----:B------:R-:W-:Y:S01]  /*42720*/  LOP3.LUT R100, R100, 0xffff, RZ, 0xc0, !PT ;  /* 0x0000ffff64647812 */ /* 0x000fe200078ec0ff */
[----:B------:R0:W-:Y:S01]  /*42730*/  STL [R1+0x11a4], R31 ;  /* 0x0011a41f01007387 */ /* 0x0001e20000100800 */
[----:B------:R-:W-:Y:S02]  /*42740*/  F2FP.SATFINITE.E4M3.F32.PACK_AB_MERGE_C R102, R103, R102, RZ ;  /* 0x000000666766723e */ /* 0x000fe400048070ff */
[----:B-1----:R-:W-:Y:S02]  /*42750*/  SHF.R.U32.HI R37, RZ, 0x8, R29 ;  /* 0x00000008ff257819 */ /* 0x002fe4000001161d */
[----:B------:R-:W-:-:S02]  /*42760*/  PRMT R29, R29, 0x3340, R204 ;  /* 0x000033401d1d7816 */ /* 0x000fc400000000cc */
[----:B------:R-:W-:Y:S02]  /*42770*/  LOP3.LUT R203, R203, 0xffff, RZ, 0xc0, !PT ;  /* 0x0000ffffcbcb7812 */ /* 0x000fe400078ec0ff */
[----:B0-----:R-:W-:Y:S02]  /*42780*/  PRMT R31, R205, 0x3340, R100 ;  /* 0x00003340cd1f7816 */ /* 0x001fe40000000064 */
[----:B------:R-:W-:Y:S01]  /*42790*/  LOP3.LUT R102, R102, 0xffff, RZ, 0xc0, !PT ;  /* 0x0000ffff66667812 */ /* 0x000fe200078ec0ff */
[----:B------:R0:W-:Y:S01]  /*427a0*/  STL [R1+0x11a8], R29 ;  /* 0x0011a81d01007387 */ /* 0x0001e20000100800 */
[----:B------:R-:W-:Y:S02]  /*427b0*/  SHF.R.U32.HI R43, RZ, 0x8, R202 ;  /* 0x00000008ff2b7819 */ /* 0x000fe400000116ca */
[----:B------:R-:W-:Y:S01]  /*427c0*/  SHF.R.U32.HI R39, RZ, 0x8, R204 ;  /* 0x00000008ff277819 */ /* 0x000fe200000116cc */
[----:B------:R1:W-:Y:S01]  /*427d0*/  STL [R1+0x11ac], R31 ;  /* 0x0011ac1f01007387 */ /* 0x0003e20000100800 */
[----:B------:R-:W-:-:S02]  /*427e0*/  SHF.R.U32.HI R33, RZ, 0x8, R205 ;  /* 0x00000008ff217819 */ /* 0x000fc400000116cd */
[----:B------:R-:W-:Y:S02]  /*427f0*/  SHF.R.U32.HI R35, RZ, 0x8, R100 ;  /* 0x00000008ff237819 */ /* 0x000fe40000011664 */
[----:B------:R-:W-:Y:S02]  /*42800*/  LOP3.LUT R41, R41, 0xffff, RZ, 0xc0, !PT ;  /* 0x0000ffff29297812 */ /* 0x000fe400078ec0ff */
[----:B0-----:R-:W-:Y:S02]  /*42810*/  SHF.R.U32.HI R29, RZ, 0x8, R203 ;  /* 0x00000008ff1d7819 */ /* 0x001fe400000116cb */
[----:B------:R-:W-:Y:S02]  /*42820*/  LOP3.LUT R43, R43, 0xffff, RZ, 0xc0, !PT ;  /* 0x0000ffff2b2b7812 */ /* 0x000fe400078ec0ff */
[----:B-1----:R-:W-:Y:S02]  /*42830*/  SHF.R.U32.HI R31, RZ, 0x8, R102 ;  /* 0x00000008ff1f7819 */ /* 0x002fe40000011666 */
[----:B------:R-:W-:-:S02]  /*42840*/  LOP3.LUT R37, R37, 0xffff, RZ, 0xc0, !PT ;  /* 0x0000ffff25257812 */ /* 0x000fc400078ec0ff */
[----:B------:R-:W-:Y:S02]  /*42850*/  LOP3.LUT R39, R39, 0xffff, RZ, 0xc0, !PT ;  /* 0x0000ffff27277812 */ /* 0x000fe400078ec0ff */
[----:B------:R-:W-:Y:S02]  /*42860*/  LOP3.LUT R33, R33, 0xffff, RZ, 0xc0, !PT ;  /* 0x0000ffff21217812 */ /* 0x000fe400078ec0ff */
[----:B------:R-:W-:Y:S02]  /*42870*/  LOP3.LUT R35, R35, 0xffff, RZ, 0xc0, !PT ;  /* 0x0000ffff23237812 */ /* 0x000fe400078ec0ff */
[----:B------:R-:W-:Y:S02]  /*42880*/  PRMT R45, R203, 0x3340, R102 ;  /* 0x00003340cb2d7816 */ /* 0x000fe40000000066 */
[----:B------:R-:W-:Y:S02]  /*42890*/  LOP3.LUT R29, R29, 0xffff, RZ, 0xc0, !PT ;  /* 0x0000ffff1d1d7812 */ /* 0x000fe400078ec0ff */
[----:B------:R-:W-:-:S02]  /*428a0*/  LOP3.LUT R31, R31, 0xffff, RZ, 0xc0, !PT ;  /* 0x0000ffff1f1f7812 */ /* 0x000fc400078ec0ff */
[----:B------:R-:W-:Y:S02]  /*428b0*/  PRMT R41, R41, 0x3340, R43 ;  /* 0x0000334029297816 */ /* 0x000fe4000000002b */
[----:B------:R-:W-:Y:S02]  /*428c0*/  PRMT R37, R37, 0x3340, R39 ;  /* 0x0000334025257816 */ /* 0x000fe40000000027 */
[----:B------:R-:W-:Y:S01]  /*428d0*/  PRMT R33, R33, 0x3340, R35 ;  /* 0x0000334021217816 */ /* 0x000fe20000000023 */
[----:B------:R-:W-:Y:S01]  /*428e0*/  STL [R1+0x11b0], R45 ;  /* 0x0011b02d01007387 */ /* 0x000fe20000100800 */
[----:B------:R-:W-:-:S03]  /*428f0*/  PRMT R29, R29, 0x3340, R31 ;  /* 0x000033401d1d7816 */ /* 0x000fc6000000001f */
[----:B------:R-:W-:Y:S04]  /*42900*/  STL [R1+0xfd4], R41 ;  /* 0x000fd42901007387 */ /* 0x000fe80000100800 */
[----:B------:R-:W-:Y:S04]  /*42910*/  STL [R1+0xfd8], R37 ;  /* 0x000fd82501007387 */ /* 0x000fe80000100800 */
[----:B------:R4:W-:Y:S04]  /*42920*/  STL [R1+0xfdc], R33 ;  /* 0x000fdc2101007387 */ /* 0x0009e80000100800 */
[----:B------:R0:W-:Y:S01]  /*42930*/  STL [R1+0xfe0], R29 ;  /* 0x000fe01d01007387 */ /* 0x0001e20000100800 */
[----:B----4-:R-:W-:-:S03]  /*42940*/  LOP3.LUT R33, R47, 0xffff, RZ, 0xc0, !PT ;  /* 0x0000ffff2f217812 */ /* 0x010fc600078ec0ff */
[----:B------:R-:W4:Y:S01]  /*42950*/  LDL.LU R47, [R1+0x474] ;  /* 0x00047400012f7983 */ /* 0x000f220000300800 */
[----:B---3--:R-:W-:Y:S02]  /*42960*/  LOP3.LUT R31, R51, 0xffff, RZ, 0xc0, !PT ;  /* 0x0000ffff331f7812 */ /* 0x008fe400078ec0ff */
[----:B------:R-:W-:Y:S02]  /*42970*/  LOP3.LUT R166, R166, 0xffff, RZ, 0xc0, !PT ;  /* 0x0000ffffa6a67812 */ /* 0x000fe400078ec0ff */
[----:B------:R-:W-:Y:S02]  /*42980*/  LOP3.LUT R43, R24, 0xffff, RZ, 0xc0, !PT ;  /* 0x0000ffff182b7812 */ /* 0x000fe400078ec0ff */
[----:B------:R-:W-:Y:S02]  /*42990*/  PRMT R24, R31, 0x3340, R166 ;  /* 0x000033401f187816 */ /* 0x000fe400000000a6 */
[----:B------:R-:W-:Y:S02]  /*429a0*/  LOP3.LUT R164, R164, 0xffff, RZ, 0xc0, !PT ;  /* 0x0000ffffa4a47812 */ /* 0x000fe400078ec0ff */
[----:B--2---:R-:W-:-:S02]  /*429b0*/  LOP3.LUT R37, R49, 0xffff, RZ, 0xc0, !PT ;  /* 0x0000ffff31257812 */ /* 0x004fc400078ec0ff */
[----:B0-----:R-:W-:Y:S02]  /*429c0*/  LOP3.LUT R29, R17, 0xffff, RZ, 0xc0, !PT ;  /* 0x0000ffff111d7812 */ /* 0x001fe400078ec0ff */
[----:B------:R-:W2:Y:S01]  /*429d0*/  LDL.LU R17, [R1+0x1978] ;  /* 0x0019780001117983 */ /* 0x000ea20000300800 */
[----:B------:R-:W-:-:S03]  /*429e0*/  LOP3.LUT R198, R198, 0xffff, RZ, 0xc0, !PT ;  /* 0x0000ffffc6c67812 */ /* 0x000fc600078ec0ff */
[----:B------:R0:W-:Y:S01]  /*429f0*/  STL [R1+0x110c], R24 ;  /* 0x00110c1801007387 */ /* 0x0001e20000100800 */
[----:B------:R-:W-:Y:S02]  /*42a00*/  SHF.R.U32.HI R39, RZ, 0x8, R37 ;  /* 0x00000008ff277819 */ /* 0x000fe40000011625 */
[----:B------:R-:W-:Y:S02]  /*42a10*/  PRMT R37, R37, 0x3340, R198 ;  /* 0x0000334025257816 */ /* 0x000fe400000000c6 */
[----:B------:R-:W-:Y:S02]  /*42a20*/  SHF.R.U32.HI R252, RZ, 0x8, R31 ;  /* 0x00000008fffc7819 */ /* 0x000fe4000001161f */
[----:B0-----:R-:W-:Y:S02]  /*42a30*/  PRMT R24, R33, 0x3340, R164 ;  /* 0x0000334021187816 */ /* 0x001fe400000000a4 */
[----:B------:R-:W-:Y:S02]  /*42a40*/  SHF.R.U32.HI R31, RZ, 0x8, R33 ;  /* 0x00000008ff1f7819 */ /* 0x000fe40000011621 */
[----:B------:R-:W-:Y:S01]  /*42a50*/  SHF.R.U32.HI R41, RZ, 0x8, R198 ;  /* 0x00000008ff297819 */ /* 0x000fe200000116c6 */
[----:B------:R0:W-:Y:S01]  /*42a60*/  STL [R1+0x1114], R24 ;  /* 0x0011141801007387 */ /* 0x0001e20000100800 */
[----:B------:R-:W-:-:S02]  /*42a70*/  SHF.R.U32.HI R33, RZ, 0x8, R164 ;  /* 0x00000008ff217819 */ /* 0x000fc400000116a4 */
[----:B------:R-:W-:Y:S01]  /*42a80*/  PRMT R45, R29, 0x3340, R43 ;  /* 0x000033401d2d7816 */ /* 0x000fe2000000002b */
[----:B------:R1:W-:Y:S01]  /*42a90*/  STL [R1+0x11a0], R37 ;  /* 0x0011a02501007387 */ /* 0x0003e20000100800 */
[----:B------:R-:W-:Y:S02]  /*42aa0*/  LOP3.LUT R31, R31, 0xffff, RZ, 0xc0, !PT ;  /* 0x0000ffff1f1f7812 */ /* 0x000fe400078ec0ff */
[----:B0-----:R-:W-:Y:S02]  /*42ab0*/  SHF.R.U32.HI R24, RZ, 0x8, R29 ;  /* 0x00000008ff187819 */ /* 0x001fe4000001161d */
[----:B------:R-:W-:Y:S02]  /*42ac0*/  SHF.R.U32.HI R29, RZ, 0x8, R43 ;  /* 0x00000008ff1d7819 */ /* 0x000fe4000001162b */
[----:B-1----:R-:W-:Y:S02]  /*42ad0*/  LOP3.LUT R37, R39, 0xffff, RZ, 0xc0, !PT ;  /* 0x0000ffff27257812 */ /* 0x002fe400078ec0ff */
[----:B------:R-:W-:-:S02]  /*42ae0*/  LOP3.LUT R39, R41, 0xffff, RZ, 0xc0, !PT ;  /* 0x0000ffff29277812 */ /* 0x000fc400078ec0ff */
[----:B------:R-:W-:Y:S02]  /*42af0*/  LOP3.LUT R33, R33, 0xffff, RZ, 0xc0, !PT ;  /* 0x0000ffff21217812 */ /* 0x000fe400078ec0ff */
[----:B------:R-:W-:Y:S02]  /*42b00*/  LOP3.LUT R24, R24, 0xffff, RZ, 0xc0, !PT ;  /* 0x0000ffff18187812 */ /* 0x000fe400078ec0ff */
[----:B------:R-:W-:Y:S02]  /*42b10*/  LOP3.LUT R29, R29, 0xffff, RZ, 0xc0, !PT ;  /* 0x0000ffff1d1d7812 */ /* 0x000fe400078ec0ff */
[----:B------:R-:W-:Y:S02]  /*42b20*/  PRMT R37, R37, 0x3340, R39 ;  /* 0x0000334025257816 */ /* 0x000fe40000000027 */
[----:B------:R-:W-:Y:S02]  /*42b30*/  PRMT R33, R31, 0x3340, R33 ;  /* 0x000033401f217816 */ /* 0x000fe40000000021 */
[----:B------:R-:W-:Y:S01]  /*42b40*/  PRMT R24, R24, 0x3340, R29 ;  /* 0x0000334018187816 */ /* 0x000fe2000000001d */
[----:B------:R-:W-:Y:S01]  /*42b50*/  STL [R1+0x1118], R45 ;  /* 0x0011182d01007387 */ /* 0x000fe20000100800 */
[----:B------:R-:W-:-:S03]  /*42b60*/  LOP3.LUT R29, R4, 0xffff, RZ, 0xc0, !PT ;  /* 0x0000ffff041d7812 */ /* 0x000fc600078ec0ff */
[----:B------:R-:W-:Y:S04]  /*42b70*/  STL [R1+0xfd0], R37 ;  /* 0x000fd02501007387 */ /* 0x000fe80000100800 */
[----:B------:R-:W-:Y:S04]  /*42b80*/  STL [R1+0xf20], R33 ;  /* 0x000f202101007387 */ /* 0x000fe80000100800 */
[----:B------:R0:W-:Y:S04]  /*42b90*/  STL [R1+0xf24], R24 ;  /* 0x000f241801007387 */ /* 0x0001e80000100800 */
[----:B------:R-:W3:Y:S04]  /*42ba0*/  LDL.LU R4, [R1+0x1974] ;  /* 0x0019740001047983 */ /* 0x000ee80000300800 */
[----:B------:R-:W2:Y:S01]  /*42bb0*/  LDL.LU R49, [R1+0x61c] ;  /* 0x00061c0001317983 */ /* 0x000ea20000300800 */
[----:B----4-:R-:W-:-:S03]  /*42bc0*/  LOP3.LUT R31, R47, 0xffff, RZ, 0xc0, !PT ;  /* 0x0000ffff2f1f7812 */ /* 0x010fc600078ec0ff */
[----:B------:R-:W4:Y:S01]  /*42bd0*/  LDL.LU R47, [R1+0x618] ;  /* 0x00061800012f7983 */ /* 0x000f220000300800 */
[----:B------:R-:W-:Y:S02]  /*42be0*/  LOP3.LUT R194, R194, 0xffff, RZ, 0xc0, !PT ;  /* 0x0000ffffc2c27812 */ /* 0x000fe400078ec0ff */
[----:B------:R-:W-:Y:S02]  /*42bf0*/  LOP3.LUT R200, R200, 0xffff, RZ, 0xc0, !PT ;  /* 0x0000ffffc8c87812 */ /* 0x000fe400078ec0ff */
[----:B0-----:R-:W-:Y:S02]  /*42c00*/  SHF.R.U32.HI R24, RZ, 0x8, R31 ;  /* 0x00000008ff187819 */ /* 0x001fe4000001161f */
[----:B------:R-:W-:Y:S02]  /*42c10*/  PRMT R33, R31, 0x3340, R194 ;  /* 0x000033401f217816 */ /* 0x000fe400000000c2 */
[----:B------:R-:W-:Y:S02]  /*42c20*/  SHF.R.U32.HI R31, RZ, 0x8, R29 ;  /* 0x00000008ff1f7819 */ /* 0x000fe4000001161d */
[----:B------:R-:W-:-:S02]  /*42c30*/  PRMT R29, R29, 0x3340, R200 ;  /* 0x000033401d1d7816 */ /* 0x000fc400000000c8 */
[----:B------:R-:W-:Y:S02]  /*42c40*/  LOP3.LUT R251, R251, 0xffff, RZ, 0xc0, !PT ;  /* 0x0000fffffbfb7812 */ /* 0x000fe400078ec0ff */
[----:B------:R-:W-:Y:S01]  /*42c50*/  LOP3.LUT R26, R26, 0xffff, RZ, 0xc0, !PT ;  /* 0x0000ffff1a1a7812 */ /* 0x000fe200078ec0ff */
[----:B------:R-:W-:Y:S01]  /*42c60*/  STL [R1+0x119c], R33 ;  /* 0x00119c2101007387 */ /* 0x000fe20000100800 */
[----:B------:R-:W-:Y:S02]  /*42c70*/  F2FP.SATFINITE.E4M3.F32.PACK_AB_MERGE_C R96, R97, R96, RZ ;  /* 0x000000606160723e */ /* 0x000fe400048070ff */
[----:B------:R-:W-:Y:S01]  /*42c80*/  SHF.R.U32.HI R35, RZ, 0x8, R166 ;  /* 0x00000008ff237819 */ /* 0x000fe200000116a6 */
[----:B------:R0:W-:Y:S01]  /*42c90*/  STL [R1+0x1194], R29 ;  /* 0x0011941d01007387 */ /* 0x0001e20000100800 */
[----:B------:R-:W-:Y:S02]  /*42ca0*/  LOP3.LUT R252, R252, 0xffff, RZ, 0xc0, !PT ;  /* 0x0000fffffcfc7812 */ /* 0x000fe400078ec0ff */
[----:B------:R-:W-:-:S02]  /*42cb0*/  LOP3.LUT R35, R35, 0xffff, RZ, 0xc0, !PT ;  /* 0x0000ffff23237812 */ /* 0x000fc400078ec0ff */
[----:B------:R-:W-:Y:S02]  /*42cc0*/  LOP3.LUT R207, R207, 0xffff, RZ, 0xc0, !PT ;  /* 0x0000ffffcfcf7812 */ /* 0x000fe400078ec0ff */
[----:B------:R-:W-:Y:S02]  /*42cd0*/  LOP3.LUT R96, R96, 0xffff, RZ, 0xc0, !PT ;  /* 0x0000ffff60607812 */ /* 0x000fe400078ec0ff */
[--C-:B0-----:R-:W-:Y:S02]  /*42ce0*/  PRMT R29, R251, 0x3340, R26.reuse ;  /* 0x00003340fb1d7816 */ /* 0x101fe4000000001a */
[----:B------:R-:W-:Y:S02]  /*42cf0*/  SHF.R.U32.HI R37, RZ, 0x8, R251 ;  /* 0x00000008ff257819 */ /* 0x000fe400000116fb */
[----:B------:R-:W-:Y:S01]  /*42d00*/  SHF.R.U32.HI R39, RZ, 0x8, R26 ;  /* 0x00000008ff277819 */ /* 0x000fe2000001161a */
[----:B------:R0:W-:Y:S01]  /*42d10*/  STL [R1+0x1140], R29 ;  /* 0x0011401d01007387 */ /* 0x0001e20000100800 */
[----:B------:R-:W-:-:S02]  /*42d20*/  SHF.R.U32.HI R33, RZ, 0x8, R200 ;  /* 0x00000008ff217819 */ /* 0x000fc400000116c8 */
[----:B------:R-:W-:Y:S02]  /*42d30*/  PRMT R252, R252, 0x3340, R35 ;  /* 0x00003340fcfc7816 */ /* 0x000fe40000000023 */
[----:B------:R-:W-:Y:S02]  /*42d40*/  SHF.R.U32.HI R41, RZ, 0x8, R207 ;  /* 0x00000008ff297819 */ /* 0x000fe400000116cf */
[----:B------:R-:W-:Y:S02]  /*42d50*/  SHF.R.U32.HI R35, RZ, 0x8, R194 ;  /* 0x00000008ff237819 */ /* 0x000fe400000116c2 */
[----:B0-----:R-:W-:Y:S02]  /*42d60*/  SHF.R.U32.HI R29, RZ, 0x8, R96 ;  /* 0x00000008ff1d7819 */ /* 0x001fe40000011660 */
[----:B------:R-:W-:Y:S02]  /*42d70*/  LOP3.LUT R37, R37, 0xffff, RZ, 0xc0, !PT ;  /* 0x0000ffff25257812 */ /* 0x000fe400078ec0ff */
[----:B------:R-:W-:-:S02]  /*42d80*/  LOP3.LUT R39, R39, 0xffff, RZ, 0xc0, !PT ;  /* 0x0000ffff27277812 */ /* 0x000fc400078ec0ff */
[----:B------:R-:W-:Y:S02]  /*42d90*/  LOP3.LUT R31, R31, 0xffff, RZ, 0xc0, !PT ;  /* 0x0000ffff1f1f7812 */ /* 0x000fe400078ec0ff */
        /* <DEDUP_REMOVED lines=14> */
[----:B------:R-:W-:Y:S01]  /*42e80*/  STL [R1+0xfc8], R29 ;  /* 0x000fc81d01007387 */ /* 0x000fe20000100800 */
[----:B----4-:R-:W-:-:S03]  /*42e90*/  LOP3.LUT R26, R47, 0xffff, RZ, 0xc0, !PT ;  /* 0x0000ffff2f1a7812 */ /* 0x010fc600078ec0ff */
[----:B------:R-:W4:Y:S01]  /*42ea0*/  LDL.LU R47, [R1+0x47c] ;  /* 0x00047c00012f7983 */ /* 0x000f220000300800 */
[----:B--2---:R-:W-:Y:S02]  /*42eb0*/  LOP3.LUT R24, R49, 0xffff, RZ, 0xc0, !PT ;  /* 0x0000ffff31187812 */ /* 0x004fe400078ec0ff */
[----:B------:R-:W-:Y:S02]  /*42ec0*/  LOP3.LUT R162, R162, 0xffff, RZ, 0xc0, !PT ;  /* 0x0000ffffa2a27812 */ /* 0x000fe400078ec0ff */
[----:B------:R-:W-:Y:S02]  /*42ed0*/  LOP3.LUT R160, R160, 0xffff, RZ, 0xc0, !PT ;  /* 0x0000ffffa0a07812 */ /* 0x000fe400078ec0ff */
[----:B------:R-:W-:Y:S02]  /*42ee0*/  PRMT R35, R24, 0x3340, R162 ;  /* 0x0000334018237816 */ /* 0x000fe400000000a2 */
[----:B------:R-:W-:Y:S02]  /*42ef0*/  LOP3.LUT R33, R17, 0xffff, RZ, 0xc0, !PT ;  /* 0x0000ffff11217812 */ /* 0x000fe400078ec0ff */
[----:B------:R-:W2:Y:S01]  /*42f00*/  LDL.LU R17, [R1+0x1970] ;  /* 0x0019700001117983 */ /* 0x000ea20000300800 */
        /* <DEDUP_REMOVED lines=8> */
[--C-:B------:R-:W-:Y:S02]  /*42f90*/  SHF.R.U32.HI R39, RZ, 0x8, R196.reuse ;  /* 0x00000008ff277819 */ /* 0x100fe400000116c4 */
[----:B0-----:R-:W-:Y:S02]  /*42fa0*/  PRMT R35, R33, 0x3340, R196 ;  /* 0x0000334021237816 */ /* 0x001fe400000000c4 */
[----:B------:R-:W-:-:S03]  /*42fb0*/  SHF.R.U32.HI R33, RZ, 0x8, R211 ;  /* 0x00000008ff217819 */ /* 0x000fc600000116d3 */
[----:B------:R0:W-:Y:S01]  /*42fc0*/  STL [R1+0x118c], R35 ;  /* 0x00118c2301007387 */ /* 0x0001e20000100800 */
[----:B------:R-:W-:Y:S02]  /*42fd0*/  SHF.R.U32.HI R29, RZ, 0x8, R24 ;  /* 0x00000008ff1d7819 */ /* 0x000fe40000011618 */
[----:B------:R-:W-:Y:S02]  /*42fe0*/  SHF.R.U32.HI R31, RZ, 0x8, R162 ;  /* 0x00000008ff1f7819 */ /* 0x000fe400000116a2 */
[----:B------:R-:W-:Y:S02]  /*42ff0*/  SHF.R.U32.HI R24, RZ, 0x8, R26 ;  /* 0x00000008ff187819 */ /* 0x000fe4000001161a */
[----:B------:R-:W-:Y:S02]  /*43000*/  SHF.R.U32.HI R26, RZ, 0x8, R160 ;  /* 0x00000008ff1a7819 */ /* 0x000fe400000116a0 */
[----:B0-----:R-:W-:Y:S02]  /*43010*/  SHF.R.U32.HI R35, RZ, 0x8, R92 ;  /* 0x00000008ff237819 */ /* 0x001fe4000001165c */
[----:B------:R-:W-:-:S02]  /*43020*/  LOP3.LUT R37, R37, 0xffff, RZ, 0xc0, !PT ;  /* 0x0000ffff25257812 */ /* 0x000fc400078ec0ff */
[----:B------:R-:W-:Y:S02]  /*43030*/  LOP3.LUT R39, R39, 0xffff, RZ, 0xc0, !PT ;  /* 0x0000ffff27277812 */ /* 0x000fe400078ec0ff */
        /* <DEDUP_REMOVED lines=15> */
[----:B------:R-:W3:Y:S04]  /*43130*/  LDL.LU R49, [R1+0x614] ;  /* 0x0006140001317983 */ /* 0x000ee80000300800 */
[----:B------:R-:W-:Y:S01]  /*43140*/  STL [R1+0xf44], R24 ;  /* 0x000f441801007387 */ /* 0x000fe20000100800 */
[----:B----4-:R-:W-:-:S03]  /*43150*/  LOP3.LUT R26, R47, 0xffff, RZ, 0xc0, !PT ;  /* 0x0000ffff2f1a7812 */ /* 0x010fc600078ec0ff */
[----:B------:R-:W4:Y:S01]  /*43160*/  LDL.LU R47, [R1+0x610] ;  /* 0x00061000012f7983 */ /* 0x000f220000300800 */
[----:B------:R-:W-:Y:S02]  /*43170*/  LOP3.LUT R189, R189, 0xffff, RZ, 0xc0, !PT ;  /* 0x0000ffffbdbd7812 */ /* 0x000fe400078ec0ff */
[----:B------:R-:W-:Y:S02]  /*43180*/  LOP3.LUT R249, R249, 0xffff, RZ, 0xc0, !PT ;  /* 0x0000fffff9f97812 */ /* 0x000fe400078ec0ff */
[----:B0-----:R-:W-:Y:S02]  /*43190*/  PRMT R29, R26, 0x3340, R189 ;  /* 0x000033401a1d7816 */ /* 0x001fe400000000bd */
[----:B------:R-:W-:-:S03]  /*431a0*/  LOP3.LUT R28, R28, 0xffff, RZ, 0xc0, !PT ;  /* 0x0000ffff1c1c7812 */ /* 0x000fc600078ec0ff */
[----:B------:R0:W-:Y:S01]  /*431b0*/  STL [R1+0x1184], R29 ;  /* 0x0011841d01007387 */ /* 0x0001e20000100800 */
[----:B------:R-:W-:Y:S02]  /*431c0*/  LOP3.LUT R247, R247, 0xffff, RZ, 0xc0, !PT ;  /* 0x0000fffff7f77812 */ /* 0x000fe400078ec0ff */
[----:B------:R-:W-:Y:S02]  /*431d0*/  LOP3.LUT R31, R30, 0xffff, RZ, 0xc0, !PT ;  /* 0x0000ffff1e1f7812 */ /* 0x000fe400078ec0ff */
[----:B------:R-:W-:Y:S02]  /*431e0*/  F2FP.SATFINITE.E4M3.F32.PACK_AB_MERGE_C R94, R95, R94, RZ ;  /* 0x0000005e5f5e723e */ /* 0x000fe400048070ff */
[----:B0-----:R-:W-:Y:S02]  /*431f0*/  PRMT R29, R249, 0x3340, R28 ;  /* 0x00003340f91d7816 */ /* 0x001fe4000000001c */
[----:B------:R-:W-:-:S03]  /*43200*/  LOP3.LUT R209, R209, 0xffff, RZ, 0xc0, !PT ;  /* 0x0000ffffd1d17812 */ /* 0x000fc600078ec0ff */
[----:B------:R0:W-:Y:S01]  /*43210*/  STL [R1+0x1128], R29 ;  /* 0x0011281d01007387 */ /* 0x0001e20000100800 */
[----:B------:R-:W-:Y:S02]  /*43220*/  LOP3.LUT R94, R94, 0xffff, RZ, 0xc0, !PT ;  /* 0x0000ffff5e5e7812 */ /* 0x000fe400078ec0ff */
[----:B------:R-:W-:Y:S02]  /*43230*/  SHF.R.U32.HI R33, RZ, 0x8, R249 ;  /* 0x00000008ff217819 */ /* 0x000fe400000116f9 */
[----:B------:R-:W-:Y:S02]  /*43240*/  SHF.R.U32.HI R35, RZ, 0x8, R28 ;  /* 0x00000008ff237819 */ /* 0x000fe4000001161c */
[----:B0-----:R-:W-:Y:S02]  /*43250*/  PRMT R29, R247, 0x3340, R31 ;  /* 0x00003340f71d7816 */ /* 0x001fe4000000001f */
[----:B------:R-:W-:Y:S02]  /*43260*/  SHF.R.U32.HI R30, RZ, 0x8, R247 ;  /* 0x00000008ff1e7819 */ /* 0x000fe400000116f7 */
[----:B------:R-:W-:Y:S01]  /*43270*/  SHF.R.U32.HI R31, RZ, 0x8, R31 ;  /* 0x00000008ff1f7819 */ /* 0x000fe2000001161f */
[----:B------:R0:W-:Y:S01]  /*43280*/  STL [R1+0x112c], R29 ;  /* 0x00112c1d01007387 */ /* 0x0001e20000100800 */
[----:B------:R-:W-:-:S02]  /*43290*/  SHF.R.U32.HI R24, RZ, 0x8, R26 ;  /* 0x00000008ff187819 */ /* 0x000fc4000001161a */
[----:B------:R-:W-:Y:S02]  /*432a0*/  SHF.R.U32.HI R28, RZ, 0x8, R209 ;  /* 0x00000008ff1c7819 */ /* 0x000fe400000116d1 */
[----:B------:R-:W-:Y:S02]  /*432b0*/  SHF.R.U32.HI R26, RZ, 0x8, R189 ;  /* 0x00000008ff1a7819 */ /* 0x000fe400000116bd */
[----:B------:R-:W-:Y:S02]  /*432c0*/  LOP3.LUT R33, R33, 0xffff, RZ, 0xc0, !PT ;  /* 0x0000ffff21217812 */ /* 0x000fe400078ec0ff */
[----:B0-----:R-:W-:Y:S02]  /*432d0*/  SHF.R.U32.HI R29, RZ, 0x8, R94 ;  /* 0x00000008ff1d7819 */ /* 0x001fe4000001165e */
[----:B------:R-:W-:Y:S02]  /*432e0*/  LOP3.LUT R35, R35, 0xffff, RZ, 0xc0, !PT ;  /* 0x0000ffff23237812 */ /* 0x000fe400078ec0ff */
        /* <DEDUP_REMOVED lines=12> */
[----:B------:R0:W-:Y:S04]  /*433b0*/  STL [R1+0xf30], R33 ;  /* 0x000f302101007387 */ /* 0x0001e80000100800 */
[----:B------:R-:W-:Y:S04]  /*433c0*/  STL [R1+0xf34], R30 ;  /* 0x000f341e01007387 */ /* 0x000fe80000100800 */
[----:B------:R-:W-:Y:S04]  /*433d0*/  STL [R1+0xfb4], R29 ;  /* 0x000fb41d01007387 */ /* 0x000fe80000100800 */
[----:B------:R1:W-:Y:S01]  /*433e0*/  STL [R1+0xfa8], R24 ;  /* 0x000fa81801007387 */ /* 0x0003e20000100800 */
[----:B----4-:R-:W-:-:S03]  /*433f0*/  LOP3.LUT R26, R47, 0xffff, RZ, 0xc0, !PT ;  /* 0x0000ffff2f1a7812 */ /* 0x010fc600078ec0ff */
[----:B------:R-:W4:Y:S01]  /*43400*/  LDL.LU R47, [R1+0x484] ;  /* 0x00048400012f7983 */ /* 0x000f220000300800 */
[----:B---3--:R-:W-:Y:S02]  /*43410*/  LOP3.LUT R28, R49, 0xffff, RZ, 0xc0, !PT ;  /* 0x0000ffff311c7812 */ /* 0x008fe400078ec0ff */
[----:B------:R-:W-:Y:S02]  /*43420*/  LOP3.LUT R158, R158, 0xffff, RZ, 0xc0, !PT ;  /* 0x0000ffff9e9e7812 */ /* 0x000fe400078ec0ff */
[----:B------:R-:W-:Y:S02]  /*43430*/  LOP3.LUT R156, R156, 0xffff, RZ, 0xc0, !PT ;  /* 0x0000ffff9c9c7812 */ /* 0x000fe400078ec0ff */
[----:B------:R-:W-:Y:S02]  /*43440*/  PRMT R31, R28, 0x3340, R158 ;  /* 0x000033401c1f7816 */ /* 0x000fe4000000009e */
[----:B0-----:R-:W-:Y:S02]  /*43450*/  PRMT R33, R26, 0x3340, R156 ;  /* 0x000033401a217816 */ /* 0x001fe4000000009c */
[----:B-1----:R-:W-:-:S02]  /*43460*/  LOP3.LUT R24, R4, 0xffff, RZ, 0xc0, !PT ;  /* 0x0000ffff04187812 */ /* 0x002fc400078ec0ff */
[----:B------:R-:W-:Y:S01]  /*43470*/  LOP3.LUT R192, R192, 0xffff, RZ, 0xc0, !PT ;  /* 0x0000ffffc0c07812 */ /* 0x000fe200078ec0ff */
[----:B------:R-:W3:Y:S01]  /*43480*/  LDL.LU R4, [R1+0x196c] ;  /* 0x00196c0001047983 */ /* 0x000ee20000300800 */
[----:B------:R-:W-:-:S03]  /*43490*/  F2FP.SATFINITE.E4M3.F32.PACK_AB_MERGE_C R88, R89, R88, RZ ;  /* 0x000000585958723e */ /* 0x000fc600048070ff */
[----:B------:R-:W-:Y:S01]  /*434a0*/  STL [R1+0x1110], R31 ;  /* 0x0011101f01007387 */ /* 0x000fe20000100800 */
[----:B------:R-:W-:-:S03]  /*434b0*/  LOP3.LUT R213, R213, 0xffff, RZ, 0xc0, !PT ;  /* 0x0000ffffd5d57812 */ /* 0x000fc600078ec0ff */
[----:B------:R0:W-:Y:S01]  /*434c0*/  STL [R1+0x111c], R33 ;  /* 0x00111c2101007387 */ /* 0x0001e20000100800 */
[----:B------:R-:W-:Y:S02]  /*434d0*/  LOP3.LUT R88, R88, 0xffff, RZ, 0xc0, !PT ;  /* 0x0000ffff58587812 */ /* 0x000fe400078ec0ff */
        /* <DEDUP_REMOVED lines=8> */
[----:B------:R-:W-:Y:S02]  /*43560*/  SHF.R.U32.HI R26, RZ, 0x8, R156 ;  /* 0x00000008ff1a7819 */ /* 0x000fe4000001169c */
[--C-:B0-----:R-:W-:Y:S02]  /*43570*/  PRMT R33, R213, 0x3340, R88.reuse ;  /* 0x00003340d5217816 */ /* 0x101fe40000000058 */
[----:B------:R-:W-:Y:S02]  /*43580*/  SHF.R.U32.HI R88, RZ, 0x8, R88 ;  /* 0x00000008ff587819 */ /* 0x000fe40000011658 */
[----:B------:R-:W-:-:S02]  /*43590*/  LOP3.LUT R31, R31, 0xffff, RZ, 0xc0, !PT ;  /* 0x0000ffff1f1f7812 */ /* 0x000fc400078ec0ff */
[----:B------:R-:W-:Y:S02]  /*435a0*/  LOP3.LUT R192, R192, 0xffff, RZ, 0xc0, !PT ;  /* 0x0000ffffc0c07812 */ /* 0x000fe400078ec0ff */
[----:B------:R-:W-:Y:S02]  /*435b0*/  LOP3.LUT R24, R24, 0xffff, RZ, 0xc0, !PT ;  /* 0x0000ffff18187812 */ /* 0x000fe400078ec0ff */
[----:B------:R-:W-:Y:S01]  /*435c0*/  LOP3.LUT R88, R88, 0xffff, RZ, 0xc0, !PT ;  /* 0x0000ffff58587812 */ /* 0x000fe200078ec0ff */
[----:B------:R0:W-:Y:S01]  /*435d0*/  STL [R1+0x1180], R33 ;  /* 0x0011802101007387 */ /* 0x0001e20000100800 */
[----:B------:R-:W-:Y:S02]  /*435e0*/  LOP3.LUT R29, R29, 0xffff, RZ, 0xc0, !PT ;  /* 0x0000ffff1d1d7812 */ /* 0x000fe400078ec0ff */
[----:B------:R-:W-:Y:S02]  /*435f0*/  LOP3.LUT R30, R30, 0xffff, RZ, 0xc0, !PT ;  /* 0x0000ffff1e1e7812 */ /* 0x000fe400078ec0ff */
[----:B------:R-:W-:-:S02]  /*43600*/  LOP3.LUT R28, R28, 0xffff, RZ, 0xc0, !PT ;  /* 0x0000ffff1c1c7812 */ /* 0x000fc400078ec0ff */
[----:B------:R-:W-:Y:S02]  /*43610*/  LOP3.LUT R26, R26, 0xffff, RZ, 0xc0, !PT ;  /* 0x0000ffff1a1a7812 */ /* 0x000fe400078ec0ff */
[----:B0-----:R-:W-:Y:S02]  /*43620*/  PRMT R33, R31, 0x3340, R192 ;  /* 0x000033401f217816 */ /* 0x001fe400000000c0 */
[----:B------:R-:W-:Y:S02]  /*43630*/  PRMT R31, R24, 0x3340, R88 ;  /* 0x00003340181f7816 */ /* 0x000fe40000000058 */
[----:B------:R-:W-:Y:S02]  /*43640*/  PRMT R24, R29, 0x3340, R30 ;  /* 0x000033401d187816 */ /* 0x000fe4000000001e */
[----:B------:R-:W-:Y:S01]  /*43650*/  PRMT R28, R28, 0x3340, R26 ;  /* 0x000033401c1c7816 */ /* 0x000fe2000000001a */
[----:B------:R-:W-:Y:S04]  /*43660*/  STL [R1+0xfa0], R33 ;  /* 0x000fa02101007387 */ /* 0x000fe80000100800 */
[----:B------:R-:W-:Y:S04]  /*43670*/  STL [R1+0xfa4], R31 ;  /* 0x000fa41f01007387 */ /* 0x000fe80000100800 */
[----:B------:R2:W-:Y:S04]  /*43680*/  STL [R1+0xf1c], R24 ;  /* 0x000f1c1801007387 */ /* 0x0005e80000100800 */
[----:B------:R0:W-:Y:S01]  /*43690*/  STL [R1+0xf28], R28 ;  /* 0x000f281c01007387 */ /* 0x0001e20000100800 */
[----:B--2---:R-:W-:-:S03]  /*436a0*/  LOP3.LUT R24, R17, 0xffff, RZ, 0xc0, !PT ;  /* 0x0000ffff11187812 */ /* 0x004fc600078ec0ff */
[----:B------:R-:W2:Y:S04]  /*436b0*/  LDL.LU R17, [R1+0x1968] ;  /* 0x0019680001117983 */ /* 0x000ea80000300800 */
[----:B------:R-:W3:Y:S01]  /*436c0*/  LDL.LU R49, [R1+0x60c] ;  /* 0x00060c0001317983 */ /* 0x000ee20000300800 */
[----:B----4-:R-:W-:-:S03]  /*436d0*/  LOP3.LUT R26, R47, 0xffff, RZ, 0xc0, !PT ;  /* 0x0000ffff2f1a7812 */ /* 0x010fc600078ec0ff */
[----:B------:R-:W4:Y:S01]  /*436e0*/  LDL.LU R47, [R1+0x608] ;  /* 0x00060800012f7983 */ /* 0x000f220000300800 */
[----:B------:R-:W-:Y:S02]  /*436f0*/  LOP3.LUT R185, R185, 0xffff, RZ, 0xc0, !PT ;  /* 0x0000ffffb9b97812 */ /* 0x000fe400078ec0ff */
[----:B------:R-:W-:Y:S02]  /*43700*/  LOP3.LUT R187, R187, 0xffff, RZ, 0xc0, !PT ;  /* 0x0000ffffbbbb7812 */ /* 0x000fe400078ec0ff */
[----:B------:R-:W-:Y:S02]  /*43710*/  LOP3.LUT R245, R245, 0xffff, RZ, 0xc0, !PT ;  /* 0x0000fffff5f57812 */ /* 0x000fe400078ec0ff */
[----:B------:R-:W-:Y:S02]  /*43720*/  LOP3.LUT R32, R32, 0xffff, RZ, 0xc0, !PT ;  /* 0x0000ffff20207812 */ /* 0x000fe400078ec0ff */
[----:B------:R-:W-:Y:S02]  /*43730*/  PRMT R30, R26, 0x3340, R185 ;  /* 0x000033401a1e7816 */ /* 0x000fe400000000b9 */
[----:B------:R-:W-:-:S02]  /*43740*/  PRMT R31, R24, 0x3340, R187 ;  /* 0x00003340181f7816 */ /* 0x000fc400000000bb */
[--C-:B------:R-:W-:Y:S01]  /*43750*/  PRMT R33, R245, 0x3340, R32.reuse ;  /* 0x00003340f5217816 */ /* 0x100fe20000000020 */
[----:B------:R1:W-:Y:S01]  /*43760*/  STL [R1+0x1174], R30 ;  /* 0x0011741e01007387 */ /* 0x0003e20000100800 */
[----:B------:R-:W-:Y:S02]  /*43770*/  LOP3.LUT R243, R243, 0xffff, RZ, 0xc0, !PT ;  /* 0x0000fffff3f37812 */ /* 0x000fe400078ec0ff */
[----:B------:R-:W-:Y:S01]  /*43780*/  LOP3.LUT R34, R34, 0xffff, RZ, 0xc0, !PT ;  /* 0x0000ffff22227812 */ /* 0x000fe200078ec0ff */
[----:B------:R1:W-:Y:S01]  /*43790*/  STL [R1+0x1178], R31 ;  /* 0x0011781f01007387 */ /* 0x0003e20000100800 */
[----:B------:R-:W-:-:S03]  /*437a0*/  SHF.R.U32.HI R32, RZ, 0x8, R32 ;  /* 0x00000008ff207819 */ /* 0x000fc60000011620 */
[----:B------:R1:W-:Y:S01]  /*437b0*/  STL [R1+0x10fc], R33 ;  /* 0x0010fc2101007387 */ /* 0x0003e20000100800 */
[----:B0-----:R-:W-:Y:S02]  /*437c0*/  SHF.R.U32.HI R28, RZ, 0x8, R26 ;  /* 0x00000008ff1c7819 */ /* 0x001fe4000001161a */
[----:B-1----:R-:W-:Y:S02]  /*437d0*/  SHF.R.U32.HI R30, RZ, 0x8, R245 ;  /* 0x00000008ff1e7819 */ /* 0x002fe400000116f5 */
[----:B------:R-:W-:Y:S02]  /*437e0*/  SHF.R.U32.HI R29, RZ, 0x8, R185 ;  /* 0x00000008ff1d7819 */ /* 0x000fe400000116b9 */
[----:B------:R-:W-:Y:S02]  /*437f0*/  SHF.R.U32.HI R31, RZ, 0x8, R243 ;  /* 0x00000008ff1f7819 */ /* 0x000fe400000116f3 */
[--C-:B------:R-:W-:Y:S02]  /*43800*/  PRMT R33, R243, 0x3340, R34.reuse ;  /* 0x00003340f3217816 */ /* 0x100fe40000000022 */
[----:B------:R-:W-:-:S02]  /*43810*/  SHF.R.U32.HI R34, RZ, 0x8, R34 ;  /* 0x00000008ff227819 */ /* 0x000fc40000011622 */
[----:B------:R-:W-:Y:S02]  /*43820*/  SHF.R.U32.HI R26, RZ, 0x8, R24 ;  /* 0x00000008ff1a7819 */ /* 0x000fe40000011618 */
[----:B------:R-:W-:Y:S02]  /*43830*/  SHF.R.U32.HI R24, RZ, 0x8, R187 ;  /* 0x00000008ff187819 */ /* 0x000fe400000116bb */
[----:B------:R-:W-:Y:S02]  /*43840*/  LOP3.LUT R30, R30, 0xffff, RZ, 0xc0, !PT ;  /* 0x0000ffff1e1e7812 */ /* 0x000fe400078ec0ff */
[----:B------:R-:W-:Y:S02]  /*43850*/  LOP3.LUT R32, R32, 0xffff, RZ, 0xc0, !PT ;  /* 0x0000ffff20207812 */ /* 0x000fe400078ec0ff */
[----:B------:R-:W-:Y:S02]  /*43860*/  LOP3.LUT R31, R31, 0xffff, RZ, 0xc0, !PT ;  /* 0x0000ffff1f1f7812 */ /* 0x000fe400078ec0ff */
[----:B------:R-:W-:-:S02]  /*43870*/  LOP3.LUT R34, R34, 0xffff, RZ, 0xc0, !PT ;  /* 0x0000ffff22227812 */ /* 0x000fc400078ec0ff */
[----:B------:R-:W-:Y:S02]  /*43880*/  LOP3.LUT R28, R28, 0xffff, RZ, 0xc0, !PT ;  /* 0x0000ffff1c1c7812 */ /* 0x000fe400078ec0ff */
[----:B------:R-:W-:Y:S02]  /*43890*/  LOP3.LUT R29, R29, 0xffff, RZ, 0xc0, !PT ;  /* 0x0000ffff1d1d7812 */ /* 0x000fe400078ec0ff */
[----:B------:R-:W-:Y:S02]  /*438a0*/  LOP3.LUT R26, R26, 0xffff, RZ, 0xc0, !PT ;  /* 0x0000ffff1a1a7812 */ /* 0x000fe400078ec0ff */
[----:B------:R-:W-:Y:S02]  /*438b0*/  LOP3.LUT R24, R24, 0xffff, RZ, 0xc0, !PT ;  /* 0x0000ffff18187812 */ /* 0x000fe400078ec0ff */
[----:B------:R-:W-:Y:S02]  /*438c0*/  PRMT R32, R30, 0x3340, R32 ;  /* 0x000033401e207816 */ /* 0x000fe40000000020 */
[----:B------:R-:W-:-:S02]  /*438d0*/  PRMT R30, R31, 0x3340, R34 ;  /* 0x000033401f1e7816 */ /* 0x000fc40000000022 */
[----:B------:R-:W-:Y:S01]  /*438e0*/  PRMT R29, R28, 0x3340, R29 ;  /* 0x000033401c1d7816 */ /* 0x000fe2000000001d */
[----:B------:R-:W-:Y:S01]  /*438f0*/  STL [R1+0x1100], R33 ;  /* 0x0011002101007387 */ /* 0x000fe20000100800 */
[----:B------:R-:W-:-:S03]  /*43900*/  PRMT R28, R26, 0x3340, R24 ;  /* 0x000033401a1c7816 */ /* 0x000fc60000000018 */
[----:B------:R-:W-:Y:S04]  /*43910*/  STL [R1+0xf0c], R32 ;  /* 0x000f0c2001007387 */ /* 0x000fe80000100800 */
[----:B------:R0:W-:Y:S04]  /*43920*/  STL [R1+0xf10], R30 ;  /* 0x000f101e01007387 */ /* 0x0001e80000100800 */
[----:B------:R-:W-:Y:S04]  /*43930*/  STL [R1+0xf98], R29 ;  /* 0x000f981d01007387 */ /* 0x000fe80000100800 */
[----:B------:R1:W-:Y:S01]  /*43940*/  STL [R1+0xf9c], R28 ;  /* 0x000f9c1c01007387 */ /* 0x0003e20000100800 */
[----:B----4-:R-:W-:-:S03]  /*43950*/  LOP3.LUT R24, R47, 0xffff, RZ, 0xc0, !PT ;  /* 0x0000ffff2f187812 */ /* 0x010fc600078ec0ff */
[----:B------:R-:W4:Y:S01]  /*43960*/  LDL.LU R47, [R1+0x48c] ;  /* 0x00048c00012f7983 */ /* 0x000f220000300800 */
[----:B---3--:R-:W-:Y:S02]  /*43970*/  LOP3.LUT R26, R49, 0xffff, RZ, 0xc0, !PT ;  /* 0x0000ffff311a7812 */ /* 0x008fe400078ec0ff */
[----:B------:R-:W-:Y:S02]  /*43980*/  LOP3.LUT R154, R154, 0xffff, RZ, 0xc0, !PT ;  /* 0x0000ffff9a9a7812 */ /* 0x000fe400078ec0ff */
[----:B------:R-:W-:Y:S02]  /*43990*/  LOP3.LUT R152, R152, 0xffff, RZ, 0xc0, !PT ;  /* 0x0000ffff98987812 */ /* 0x000fe400078ec0ff */
[----:B------:R-:W-:Y:S02]  /*439a0*/  LOP3.LUT R217, R217, 0xffff, RZ, 0xc0, !PT ;  /* 0x0000ffffd9d97812 */ /* 0x000fe400078ec0ff */
[----:B------:R-:W-:Y:S02]  /*439b0*/  LOP3.LUT R84, R84, 0xffff, RZ, 0xc0, !PT ;  /* 0x0000ffff54547812 */ /* 0x000fe400078ec0ff */
[----:B0-----:R-:W-:-:S02]  /*439c0*/  PRMT R30, R26, 0x3340, R154 ;  /* 0x000033401a1e7816 */ /* 0x001fc4000000009a */
[----:B------:R-:W-:Y:S02]  /*439d0*/  PRMT R31, R24, 0x3340, R152 ;  /* 0x00003340181f7816 */ /* 0x000fe40000000098 */
[--C-:B------:R-:W-:Y:S01]  /*439e0*/  PRMT R32, R217, 0x3340, R84.reuse ;  /* 0x00003340d9207816 */ /* 0x100fe20000000054 */
[----:B------:R0:W-:Y:S01]  /*439f0*/  STL [R1+0x1104], R30 ;  /* 0x0011041e01007387 */ /* 0x0001e20000100800 */
[----:B------:R-:W-:Y:S02]  /*43a00*/  LOP3.LUT R215, R215, 0xffff, RZ, 0xc0, !PT ;  /* 0x0000ffffd7d77812 */ /* 0x000fe400078ec0ff */
[----:B------:R-:W-:Y:S01]  /*43a10*/  LOP3.LUT R86, R86, 0xffff, RZ, 0xc0, !PT ;  /* 0x0000ffff56567812 */ /* 0x000fe200078ec0ff */
[----:B------:R3:W-:Y:S01]  /*43a20*/  STL [R1+0x1108], R31 ;  /* 0x0011081f01007387 */ /* 0x0007e20000100800 */
[----:B------:R-:W-:-:S03]  /*43a30*/  SHF.R.U32.HI R84, RZ, 0x8, R84 ;  /* 0x00000008ff547819 */ /* 0x000fc60000011654 */
[----:B------:R2:W-:Y:S01]  /*43a40*/  STL [R1+0x116c], R32 ;  /* 0x00116c2001007387 */ /* 0x0005e20000100800 */
[----:B-1----:R-:W-:Y:S02]  /*43a50*/  SHF.R.U32.HI R28, RZ, 0x8, R26 ;  /* 0x00000008ff1c7819 */ /* 0x002fe4000001161a */
[----:B0-----:R-:W-:Y:S02]  /*43a60*/  SHF.R.U32.HI R30, RZ, 0x8, R217 ;  /* 0x00000008ff1e7819 */ /* 0x001fe400000116d9 */
[----:B------:R-:W-:Y:S02]  /*43a70*/  SHF.R.U32.HI R29, RZ, 0x8, R154 ;  /* 0x00000008ff1d7819 */ /* 0x000fe4000001169a */
[----:B---3--:R-:W-:Y:S02]  /*43a80*/  SHF.R.U32.HI R31, RZ, 0x8, R215 ;  /* 0x00000008ff1f7819 */ /* 0x008fe400000116d7 */
[--C-:B--2---:R-:W-:Y:S02]  /*43a90*/  PRMT R32, R215, 0x3340, R86.reuse ;  /* 0x00003340d7207816 */ /* 0x104fe40000000056 */
[----:B------:R-:W-:-:S02]  /*43aa0*/  SHF.R.U32.HI R86, RZ, 0x8, R86 ;  /* 0x00000008ff567819 */ /* 0x000fc40000011656 */
[----:B------:R-:W-:Y:S02]  /*43ab0*/  SHF.R.U32.HI R26, RZ, 0x8, R24 ;  /* 0x00000008ff1a7819 */ /* 0x000fe40000011618 */
[----:B------:R-:W-:Y:S02]  /*43ac0*/  SHF.R.U32.HI R24, RZ, 0x8, R152 ;  /* 0x00000008ff187819 */ /* 0x000fe40000011698 */
[----:B------:R-:W-:Y:S02]  /*43ad0*/  LOP3.LUT R30, R30, 0xffff, RZ, 0xc0, !PT ;  /* 0x0000ffff1e1e7812 */ /* 0x000fe400078ec0ff */
[----:B------:R-:W-:Y:S02]  /*43ae0*/  LOP3.LUT R84, R84, 0xffff, RZ, 0xc0, !PT ;  /* 0x0000ffff54547812 */ /* 0x000fe400078ec0ff */
[----:B------:R-:W-:Y:S02]  /*43af0*/  LOP3.LUT R31, R31, 0xffff, RZ, 0xc0, !PT ;  /* 0x0000ffff1f1f7812 */ /* 0x000fe400078ec0ff */
[----:B------:R-:W-:Y:S01]  /*43b00*/  LOP3.LUT R86, R86, 0xffff, RZ, 0xc0, !PT ;  /* 0x0000ffff56567812 */ /* 0x000fe200078ec0ff */
[----:B------:R0:W-:Y:S01]  /*43b10*/  STL [R1+0x1170], R32 ;  /* 0x0011702001007387 */ /* 0x0001e20000100800 */
[----:B------:R-:W-:-:S02]  /*43b20*/  LOP3.LUT R28, R28, 0xffff, RZ, 0xc0, !PT ;  /* 0x0000ffff1c1c7812 */ /* 0x000fc400078ec0ff */
[----:B------:R-:W-:Y:S02]  /*43b30*/  LOP3.LUT R29, R29, 0xffff, RZ, 0xc0, !PT ;  /* 0x0000ffff1d1d7812 */ /* 0x000fe400078ec0ff */
[----:B------:R-:W-:Y:S02]  /*43b40*/  LOP3.LUT R26, R26, 0xffff, RZ, 0xc0, !PT ;  /* 0x0000ffff1a1a7812 */ /* 0x000fe400078ec0ff */
[----:B------:R-:W-:Y:S02]  /*43b50*/  LOP3.LUT R24, R24, 0xffff, RZ, 0xc0, !PT ;  /* 0x0000ffff18187812 */ /* 0x000fe400078ec0ff */
[----:B0-----:R-:W-:Y:S02]  /*43b60*/  PRMT R32, R30, 0x3340, R84 ;  /* 0x000033401e207816 */ /* 0x001fe40000000054 */
[----:B------:R-:W-:Y:S02]  /*43b70*/  PRMT R30, R31, 0x3340, R86 ;  /* 0x000033401f1e7816 */ /* 0x000fe40000000056 */
[----:B------:R-:W-:-:S02]  /*43b80*/  PRMT R29, R28, 0x3340, R29 ;  /* 0x000033401c1d7816 */ /* 0x000fc4000000001d */
[----:B------:R-:W-:Y:S01]  /*43b90*/  PRMT R28, R26, 0x3340, R24 ;  /* 0x000033401a1c7816 */ /* 0x000fe20000000018 */
[----:B------:R-:W-:Y:S01]  /*43ba0*/  STL [R1+0xf84], R32 ;  /* 0x000f842001007387 */ /* 0x000fe20000100800 */
[----:B------:R-:W-:-:S03]  /*43bb0*/  LOP3.LUT R26, R4, 0xffff, RZ, 0xc0, !PT ;  /* 0x0000ffff041a7812 */ /* 0x000fc600078ec0ff */
[----:B------:R-:W-:Y:S04]  /*43bc0*/  STL [R1+0xf88], R30 ;  /* 0x000f881e01007387 */ /* 0x000fe80000100800 */
[----:B------:R-:W-:Y:S04]  /*43bd0*/  STL [R1+0xf14], R29 ;  /* 0x000f141d01007387 */ /* 0x000fe80000100800 */
[----:B------:R0:W-:Y:S04]  /*43be0*/  STL [R1+0xf18], R28 ;  /* 0x000f181c01007387 */ /* 0x0001e80000100800 */
[----:B------:R-:W2:Y:S04]  /*43bf0*/  LDL.LU R4, [R1+0x1964] ;  /* 0x0019640001047983 */ /* 0x000ea80000300800 */
[----:B------:R-:W3:Y:S01]  /*43c00*/  LDL.LU R49, [R1+0x600] ;  /* 0x0006000001317983 */ /* 0x000ee20000300800 */
[----:B----4-:R-:W-:-:S03]  /*43c10*/  LOP3.LUT R24, R47, 0xffff, RZ, 0xc0, !PT ;  /* 0x0000ffff2f187812 */ /* 0x010fc600078ec0ff */
[----:B------:R-:W4:Y:S01]  /*43c20*/  LDL.LU R47, [R1+0x490] ;  /* 0x00049000012f7983 */ /* 0x000f220000300800 */
[----:B------:R-:W-:Y:S02]  /*43c30*/  LOP3.LUT R181, R181, 0xffff, RZ, 0xc0, !PT ;  /* 0x0000ffffb5b57812 */ /* 0x000fe400078ec0ff */
[----:B0-----:R-:W-:Y:S02]  /*43c40*/  SHF.R.U32.HI R28, RZ, 0x8, R24 ;  /* 0x00000008ff1c7819 */ /* 0x001fe40000011618 */
[----:B------:R-:W-:Y:S02]  /*43c50*/  PRMT R24, R24, 0x3340, R181 ;  /* 0x0000334018187816 */ /* 0x000fe400000000b5 */
[----:B------:R-:W-:Y:S02]  /*43c60*/  LOP3.LUT R241, R241, 0xffff, RZ, 0xc0, !PT ;  /* 0x0000fffff1f17812 */ /* 0x000fe400078ec0ff */
[----:B------:R-:W-:Y:S02]  /*43c70*/  LOP3.LUT R36, R36, 0xffff, RZ, 0xc0, !PT ;  /* 0x0000ffff24247812 */ /* 0x000fe400078ec0ff */
[----:B------:R-:W-:-:S02]  /*43c80*/  LOP3.LUT R239, R239, 0xffff, RZ, 0xc0, !PT ;  /* 0x0000ffffefef7812 */ /* 0x000fc400078ec0ff */
[----:B------:R-:W-:Y:S01]  /*43c90*/  LOP3.LUT R38, R38, 0xffff, RZ, 0xc0, !PT ;  /* 0x0000ffff26267812 */ /* 0x000fe200078ec0ff */
[----:B------:R0:W-:Y:S01]  /*43ca0*/  STL [R1+0x1164], R24 ;  /* 0x0011641801007387 */ /* 0x0001e20000100800 */
[----:B------:R-:W-:Y:S02]  /*43cb0*/  LOP3.LUT R183, R183, 0xffff, RZ, 0xc0, !PT ;  /* 0x0000ffffb7b77812 */ /* 0x000fe400078ec0ff */
[----:B------:R-:W-:Y:S02]  /*43cc0*/  PRMT R34, R239, 0x3340, R38 ;  /* 0x00003340ef227816 */ /* 0x000fe40000000026 */
[----:B------:R-:W-:Y:S02]  /*43cd0*/  SHF.R.U32.HI R32, RZ, 0x8, R241 ;  /* 0x00000008ff207819 */ /* 0x000fe400000116f1 */
[--C-:B0-----:R-:W-:Y:S02]  /*43ce0*/  PRMT R24, R241, 0x3340, R36.reuse ;  /* 0x00003340f1187816 */ /* 0x101fe40000000024 */
[----:B------:R-:W-:-:S02]  /*43cf0*/  SHF.R.U32.HI R33, RZ, 0x8, R36 ;  /* 0x00000008ff217819 */ /* 0x000fc40000011624 */
[----:B------:R-:W-:Y:S01]  /*43d00*/  SHF.R.U32.HI R30, RZ, 0x8, R239 ;  /* 0x00000008ff1e7819 */ /* 0x000fe200000116ef */
[----:B------:R0:W-:Y:S01]  /*43d10*/  STL [R1+0x10f4], R24 ;  /* 0x0010f41801007387 */ /* 0x0001e20000100800 */
[----:B------:R-:W-:Y:S02]  /*43d20*/  SHF.R.U32.HI R31, RZ, 0x8, R38 ;  /* 0x00000008ff1f7819 */ /* 0x000fe40000011626 */
[----:B------:R-:W-:Y:S01]  /*43d30*/  SHF.R.U32.HI R29, RZ, 0x8, R181 ;  /* 0x00000008ff1d7819 */ /* 0x000fe200000116b5 */
[----:B------:R1:W-:Y:S01]  /*43d40*/  STL [R1+0x10f8], R34 ;  /* 0x0010f82201007387 */ /* 0x0003e20000100800 */
[----:B------:R-:W-:Y:S02]  /*43d50*/  LOP3.LUT R32, R32, 0xffff, RZ, 0xc0, !PT ;  /* 0x0000ffff20207812 */ /* 0x000fe400078ec0ff */
[----:B------:R-:W-:Y:S02]  /*43d60*/  LOP3.LUT R33, R33, 0xffff, RZ, 0xc0, !PT ;  /* 0x0000ffff21217812 */ /* 0x000fe400078ec0ff */
[----:B0-----:R-:W-:-:S02]  /*43d70*/  SHF.R.U32.HI R24, RZ, 0x8, R26 ;  /* 0x00000008ff187819 */ /* 0x001fc4000001161a */
[--C-:B-1----:R-:W-:Y:S02]  /*43d80*/  PRMT R34, R26, 0x3340, R183.reuse ;  /* 0x000033401a227816 */ /* 0x102fe400000000b7 */
[----:B------:R-:W-:Y:S02]  /*43d90*/  SHF.R.U32.HI R26, RZ, 0x8, R183 ;  /* 0x00000008ff1a7819 */ /* 0x000fe400000116b7 */
[----:B------:R-:W-:Y:S02]  /*43da0*/  LOP3.LUT R30, R30, 0xffff, RZ, 0xc0, !PT ;  /* 0x0000ffff1e1e7812 */ /* 0x000fe400078ec0ff */
[----:B------:R-:W-:Y:S02]  /*43db0*/  LOP3.LUT R31, R31, 0xffff, RZ, 0xc0, !PT ;  /* 0x0000ffff1f1f7812 */ /* 0x000fe400078ec0ff */
[----:B------:R-:W-:Y:S02]  /*43dc0*/  LOP3.LUT R28, R28, 0xffff, RZ, 0xc0, !PT ;  /* 0x0000ffff1c1c7812 */ /* 0x000fe400078ec0ff */
[----:B------:R-:W-:-:S02]  /*43dd0*/  LOP3.LUT R29, R29, 0xffff, RZ, 0xc0, !PT ;  /* 0x0000ffff1d1d7812 */ /* 0x000fc400078ec0ff */
        /* <DEDUP_REMOVED lines=16> */
[----:B------:R-:W-:Y:S02]  /*43ee0*/  LOP3.LUT R80, R80, 0xffff, RZ, 0xc0, !PT ;  /* 0x0000ffff50507812 */ /* 0x000fe400078ec0ff */
[----:B------:R-:W-:Y:S02]  /*43ef0*/  PRMT R29, R26, 0x3340, R22 ;  /* 0x000033401a1d7816 */ /* 0x000fe40000000016 */
[----:B------:R-:W-:-:S02]  /*43f00*/  LOP3.LUT R177, R177, 0xffff, RZ, 0xc0, !PT ;  /* 0x0000ffffb1b17812 */ /* 0x000fc400078ec0ff */
[----:B------:R-:W-:Y:S01]  /*43f10*/  PRMT R31, R219, 0x3340, R80 ;  /* 0x00003340db1f7816 */ /* 0x000fe20000000050 */
[----:B------:R1:W-:Y:S01]  /*43f20*/  STL [R1+0x10ec], R29 ;  /* 0x0010ec1d01007387 */ /* 0x0003e20000100800 */
[----:B0-----:R-:W-:Y:S02]  /*43f30*/  SHF.R.U32.HI R24, RZ, 0x8, R26 ;  /* 0x00000008ff187819 */ /* 0x001fe4000001161a */
[----:B------:R-:W-:Y:S01]  /*43f40*/  SHF.R.U32.HI R26, RZ, 0x8, R22 ;  /* 0x00000008ff1a7819 */ /* 0x000fe20000011616 */
[----:B------:R0:W-:Y:S01]  /*43f50*/  STL [R1+0x115c], R31 ;  /* 0x00115c1f01007387 */ /* 0x0001e20000100800 */
[----:B------:R-:W-:Y:S02]  /*43f60*/  SHF.R.U32.HI R22, RZ, 0x8, R219 ;  /* 0x00000008ff167819 */ /* 0x000fe400000116db */
[----:B------:R-:W-:Y:S02]  /*43f70*/  SHF.R.U32.HI R30, RZ, 0x8, R80 ;  /* 0x00000008ff1e7819 */ /* 0x000fe40000011650 */
[----:B-1----:R-:W-:-:S02]  /*43f80*/  SHF.R.U32.HI R29, RZ, 0x8, R28 ;  /* 0x00000008ff1d7819 */ /* 0x002fc4000001161c */
[--C-:B------:R-:W-:Y:S02]  /*43f90*/  PRMT R28, R28, 0x3340, R177.reuse ;  /* 0x000033401c1c7816 */ /* 0x100fe400000000b1 */
[----:B0-----:R-:W-:Y:S02]  /*43fa0*/  SHF.R.U32.HI R31, RZ, 0x8, R177 ;  /* 0x00000008ff1f7819 */ /* 0x001fe400000116b1 */
[----:B------:R-:W-:Y:S01]  /*43fb0*/  LOP3.LUT R22, R22, 0xffff, RZ, 0xc0, !PT ;  /* 0x0000ffff16167812 */ /* 0x000fe200078ec0ff */
[----:B------:R0:W-:Y:S01]  /*43fc0*/  STL [R1+0x1160], R28 ;  /* 0x0011601c01007387 */ /* 0x0001e20000100800 */
[----:B------:R-:W-:Y:S02]  /*43fd0*/  LOP3.LUT R30, R30, 0xffff, RZ, 0xc0, !PT ;  /* 0x0000ffff1e1e7812 */ /* 0x000fe400078ec0ff */
[----:B------:R-:W-:Y:S02]  /*43fe0*/  LOP3.LUT R24, R24, 0xffff, RZ, 0xc0, !PT ;  /* 0x0000ffff18187812 */ /* 0x000fe400078ec0ff */
[----:B------:R-:W-:-:S02]  /*43ff0*/  LOP3.LUT R26, R26, 0xffff, RZ, 0xc0, !PT ;  /* 0x0000ffff1a1a7812 */ /* 0x000fc400078ec0ff */
[----:B0-----:R-:W-:Y:S02]  /*44000*/  LOP3.LUT R28, R29, 0xffff, RZ, 0xc0, !PT ;  /* 0x0000ffff1d1c7812 */ /* 0x001fe400078ec0ff */
[----:B------:R-:W-:Y:S02]  /*44010*/  LOP3.LUT R29, R31, 0xffff, RZ, 0xc0, !PT ;  /* 0x0000ffff1f1d7812 */ /* 0x000fe400078ec0ff */
[----:B------:R-:W-:Y:S02]  /*44020*/  PRMT R30, R22, 0x3340, R30 ;  /* 0x00003340161e7816 */ /* 0x000fe4000000001e */
[----:B------:R-:W-:Y:S02]  /*44030*/  PRMT R28, R28, 0x3340, R29 ;  /* 0x000033401c1c7816 */ /* 0x000fe4000000001d */
[----:B------:R-:W-:Y:S01]  /*44040*/  PRMT R24, R24, 0x3340, R26 ;  /* 0x0000334018187816 */ /* 0x000fe2000000001a */
[----:B------:R-:W-:Y:S01]  /*44050*/  STL [R1+0xf74], R30 ;  /* 0x000f741e01007387 */ /* 0x000fe20000100800 */
[----:B------:R-:W-:-:S03]  /*44060*/  LOP3.LUT R20, R20, 0xffff, RZ, 0xc0, !PT ;  /* 0x0000ffff14147812 */ /* 0x000fc600078ec0ff */
[----:B------:R-:W-:Y:S04]  /*44070*/  STL [R1+0xf78], R28 ;  /* 0x000f781c01007387 */ /* 0x000fe80000100800 */
[----:B------:R4:W-:Y:S01]  /*44080*/  STL [R1+0xefc], R24 ;  /* 0x000efc1801007387 */ /* 0x0009e20000100800 */
[----:B------:R-:W-:Y:S02]  /*44090*/  LOP3.LUT R237, R237, 0xffff, RZ, 0xc0, !PT ;  /* 0x0000ffffeded7812 */ /* 0x000fe400078ec0ff */
[----:B------:R-:W-:Y:S02]  /*440a0*/  LOP3.LUT R40, R40, 0xffff, RZ, 0xc0, !PT ;  /* 0x0000ffff28287812 */ /* 0x000fe400078ec0ff */
[----:B------:R-:W-:-:S04]  /*440b0*/  SHF.R.U32.HI R32, RZ, 0x8, R20 ;  /* 0x00000008ff207819 */ /* 0x000fc80000011614 */
[----:B------:R-:W-:Y:S02]  /*440c0*/  LOP3.LUT R32, R32, 0xffff, RZ, 0xc0, !PT ;  /* 0x0000ffff20207812 */ /* 0x000fe400078ec0ff */
[----:B------:R-:W-:Y:S02]  /*440d0*/  PRMT R35, R237, 0x3340, R40 ;  /* 0x00003340ed237816 */ /* 0x000fe40000000028 */
[----:B------:R-:W-:Y:S02]  /*440e0*/  LOP3.LUT R235, R235, 0xffff, RZ, 0xc0, !PT ;  /* 0x0000ffffebeb7812 */ /* 0x000fe400078ec0ff */
[----:B------:R-:W-:Y:S02]  /*440f0*/  LOP3.LUT R179, R179, 0xffff, RZ, 0xc0, !PT ;  /* 0x0000ffffb3b37812 */ /* 0x000fe400078ec0ff */
[----:B----4-:R-:W-:-:S04]  /*44100*/  LOP3.LUT R24, R47, 0xffff, RZ, 0xc0, !PT ;  /* 0x0000ffff2f187812 */ /* 0x010fc800078ec0ff */
[----:B------:R-:W-:Y:S02]  /*44110*/  SHF.R.U32.HI R28, RZ, 0x8, R24 ;  /* 0x00000008ff1c7819 */ /* 0x000fe40000011618 */
[----:B------:R-:W-:Y:S02]  /*44120*/  PRMT R24, R24, 0x3340, R20 ;  /* 0x0000334018187816 */ /* 0x000fe40000000014 */
[----:B------:R-:W-:-:S03]  /*44130*/  SHF.R.U32.HI R20, RZ, 0x8, R237 ;  /* 0x00000008ff147819 */ /* 0x000fc600000116ed */
[----:B------:R0:W-:Y:S01]  /*44140*/  STL [R1+0x10e4], R24 ;  /* 0x0010e41801007387 */ /* 0x0001e20000100800 */
[----:B------:R-:W-:Y:S02]  /*44150*/  LOP3.LUT R28, R28, 0xffff, RZ, 0xc0, !PT ;  /* 0x0000ffff1c1c7812 */ /* 0x000fe400078ec0ff */
[----:B------:R-:W-:Y:S02]  /*44160*/  LOP3.LUT R20, R20, 0xffff, RZ, 0xc0, !PT ;  /* 0x0000ffff14147812 */ /* 0x000fe400078ec0ff */
[----:B0-----:R-:W-:-:S04]  /*44170*/  SHF.R.U32.HI R24, RZ, 0x8, R40 ;  /* 0x00000008ff187819 */ /* 0x001fc80000011628 */
[----:B------:R-:W-:Y:S02]  /*44180*/  LOP3.LUT R24, R24, 0xffff, RZ, 0xc0, !PT ;  /* 0x0000ffff18187812 */ /* 0x000fe400078ec0ff */
[----:B------:R-:W-:Y:S02]  /*44190*/  PRMT R28, R28, 0x3340, R32 ;  /* 0x000033401c1c7816 */ /* 0x000fe40000000020 */
[----:B------:R-:W-:Y:S01]  /*441a0*/  PRMT R20, R20, 0x3340, R24 ;  /* 0x0000334014147816 */ /* 0x000fe20000000018 */
[----:B------:R-:W-:Y:S01]  /*441b0*/  STL [R1+0x10e8], R35 ;  /* 0x0010e82301007387 */ /* 0x000fe20000100800 */
[----:B------:R-:W-:-:S03]  /*441c0*/  LOP3.LUT R32, R42, 0xffff, RZ, 0xc0, !PT ;  /* 0x0000ffff2a207812 */ /* 0x000fc600078ec0ff */
[----:B------:R0:W-:Y:S04]  /*441d0*/  STL [R1+0xef0], R28 ;  /* 0x000ef01c01007387 */ /* 0x0001e80000100800 */
[----:B------:R1:W-:Y:S01]  /*441e0*/  STL [R1+0xef4], R20 ;  /* 0x000ef41401007387 */ /* 0x0003e20000100800 */
[----:B------:R-:W-:-:S03]  /*441f0*/  LOP3.LUT R24, R17, 0xffff, RZ, 0xc0, !PT ;  /* 0x0000ffff11187812 */ /* 0x000fc600078ec0ff */
[----:B------:R-:W3:Y:S01]  /*44200*/  LDL.LU R17, [R1+0x1960] ;  /* 0x0019600001117983 */ /* 0x000ee20000300800 */
[----:B0-----:R-:W-:Y:S02]  /*44210*/  SHF.R.U32.HI R28, RZ, 0x8, R235 ;  /* 0x00000008ff1c7819 */ /* 0x001fe400000116eb */
[--C-:B-1----:R-:W-:Y:S02]  /*44220*/  PRMT R20, R235, 0x3340, R32.reuse ;  /* 0x00003340eb147816 */ /* 0x102fe40000000020 */
[----:B------:R-:W-:Y:S02]  /*44230*/  SHF.R.U32.HI R32, RZ, 0x8, R32 ;  /* 0x00000008ff207819 */ /* 0x000fe40000011620 */
[----:B------:R-:W-:Y:S02]  /*44240*/  LOP3.LUT R28, R28, 0xffff, RZ, 0xc0, !PT ;  /* 0x0000ffff1c1c7812 */ /* 0x000fe400078ec0ff */
[----:B------:R-:W-:Y:S02]  /*44250*/  LOP3.LUT R32, R32, 0xffff, RZ, 0xc0, !PT ;  /* 0x0000ffff20207812 */ /* 0x000fe400078ec0ff */
[----:B------:R-:W-:-:S02]  /*44260*/  PRMT R36, R24, 0x3340, R179 ;  /* 0x0000334018247816 */ /* 0x000fc400000000b3 */
[----:B------:R-:W-:Y:S01]  /*44270*/  PRMT R28, R28, 0x3340, R32 ;  /* 0x000033401c1c7816 */ /* 0x000fe20000000020 */
[----:B------:R0:W-:Y:S04]  /*44280*/  STL [R1+0x10d4], R20 ;  /* 0x0010d41401007387 */ /* 0x0001e80000100800 */
[----:B------:R-:W-:Y:S04]  /*44290*/  STL [R1+0x1158], R36 ;  /* 0x0011582401007387 */ /* 0x000fe80000100800 */
[----:B------:R1:W-:Y:S04]  /*442a0*/  STL [R1+0xee4], R28 ;  /* 0x000ee41c01007387 */ /* 0x0003e80000100800 */
[----:B------:R-:W4:Y:S04]  /*442b0*/  LDL.LU R51, [R1+0x62c] ;  /* 0x00062c0001337983 */ /* 0x000f280000300800 */
[----:B------:R-:W2:Y:S01]  /*442c0*/  LDL.LU R49, [R1+0x628] ;  /* 0x0006280001317983 */ /* 0x000ea20000300800 */
[----:B0-----:R-:W-:-:S02]  /*442d0*/  SHF.R.U32.HI R20, RZ, 0x8, R24 ;  /* 0x00000008ff147819 */ /* 0x001fc40000011618 */
[----:B------:R-:W-:Y:S02]  /*442e0*/  SHF.R.U32.HI R24, RZ, 0x8, R179 ;  /* 0x00000008ff187819 */ /* 0x000fe400000116b3 */
[----:B------:R-:W-:Y:S02]  /*442f0*/  LOP3.LUT R20, R20, 0xffff, RZ, 0xc0, !PT ;  /* 0x0000ffff14147812 */ /* 0x000fe400078ec0ff */
[----:B------:R-:W-:Y:S02]  /*44300*/  LOP3.LUT R24, R24, 0xffff, RZ, 0xc0, !PT ;  /* 0x0000ffff18187812 */ /* 0x000fe400078ec0ff */
[----:B------:R-:W-:Y:S02]  /*44310*/  LOP3.LUT R223, R223, 0xffff, RZ, 0xc0, !PT ;  /* 0x0000ffffdfdf7812 */ /* 0x000fe400078ec0ff */
[----:B------:R-:W-:Y:S02]  /*44320*/  PRMT R20, R20, 0x3340, R24 ;  /* 0x0000334014147816 */ /* 0x000fe40000000018 */
[----:B------:R-:W-:-:S03]  /*44330*/  LOP3.LUT R76, R76, 0xffff, RZ, 0xc0, !PT ;  /* 0x0000ffff4c4c7812 */ /* 0x000fc600078ec0ff */
[----:B------:R0:W-:Y:S01]  /*44340*/  STL [R1+0xf70], R20 ;  /* 0x000f701401007387 */ /* 0x0001e20000100800 */
[----:B------:R-:W-:Y:S02]  /*44350*/  LOP3.LUT R221, R221, 0xffff, RZ, 0xc0, !PT ;  /* 0x0000ffffdddd7812 */ /* 0x000fe400078ec0ff */
[----:B------:R-:W-:Y:S02]  /*44360*/  LOP3.LUT R78, R78, 0xffff, RZ, 0xc0, !PT ;  /* 0x0000ffff4e4e7812 */ /* 0x000fe400078ec0ff */
[----:B-1----:R-:W-:Y:S02]  /*44370*/  SHF.R.U32.HI R28, RZ, 0x8, R223 ;  /* 0x00000008ff1c7819 */ /* 0x002fe400000116df */
[--C-:B0-----:R-:W-:Y:S02]  /*44380*/  PRMT R20, R223, 0x3340, R76.reuse ;  /* 0x00003340df147816 */ /* 0x101fe4000000004c */
[----:B------:R-:W-:Y:S02]  /*44390*/  SHF.R.U32.HI R32, RZ, 0x8, R76 ;  /* 0x00000008ff207819 */ /* 0x000fe4000001164c */
[----:B------:R-:W-:Y:S01]  /*443a0*/  SHF.R.U32.HI R24, RZ, 0x8, R78 ;  /* 0x00000008ff187819 */ /* 0x000fe2000001164e */
[----:B------:R0:W-:Y:S01]  /*443b0*/  STL [R1+0x1150], R20 ;  /* 0x0011501401007387 */ /* 0x0001e20000100800 */
[----:B------:R-:W-:-:S02]  /*443c0*/  LOP3.LUT R28, R28, 0xffff, RZ, 0xc0, !PT ;  /* 0x0000ffff1c1c7812 */ /* 0x000fc400078ec0ff */
[----:B------:R-:W-:Y:S02]  /*443d0*/  LOP3.LUT R32, R32, 0xffff, RZ, 0xc0, !PT ;  /* 0x0000ffff20207812 */ /* 0x000fe400078ec0ff */
[----:B------:R-:W-:Y:S02]  /*443e0*/  LOP3.LUT R24, R24, 0xffff, RZ, 0xc0, !PT ;  /* 0x0000ffff18187812 */ /* 0x000fe400078ec0ff */
[----:B0-----:R-:W-:Y:S02]  /*443f0*/  SHF.R.U32.HI R20, RZ, 0x8, R221 ;  /* 0x00000008ff147819 */ /* 0x001fe400000116dd */
[----:B------:R-:W-:Y:S02]  /*44400*/  PRMT R36, R221, 0x3340, R78 ;  /* 0x00003340dd247816 */ /* 0x000fe4000000004e */
[----:B------:R-:W-:Y:S02]  /*44410*/  LOP3.LUT R20, R20, 0xffff, RZ, 0xc0, !PT ;  /* 0x0000ffff14147812 */ /* 0x000fe400078ec0ff */
[----:B------:R-:W-:-:S02]  /*44420*/  PRMT R28, R28, 0x3340, R32 ;  /* 0x000033401c1c7816 */ /* 0x000fc40000000020 */
[----:B------:R-:W-:Y:S01]  /*44430*/  PRMT R20, R20, 0x3340, R24 ;  /* 0x0000334014147816 */ /* 0x000fe20000000018 */
[----:B------:R-:W-:Y:S04]  /*44440*/  STL [R1+0x1154], R36 ;  /* 0x0011542401007387 */ /* 0x000fe80000100800 */
[----:B------:R0:W-:Y:S04]  /*44450*/  STL [R1+0xf68], R28 ;  /* 0x000f681c01007387 */ /* 0x0001e80000100800 */
[----:B------:R4:W-:Y:S01]  /*44460*/  STL [R1+0xf6c], R20 ;  /* 0x000f6c1401007387 */ /* 0x0009e20000100800 */
[----:B0-----:R-:W-:-:S02]  /*44470*/  LOP3.LUT R28, R18, 0xffff, RZ, 0xc0, !PT ;  /* 0x0000ffff121c7812 */ /* 0x001fc400078ec0ff */
[----:B------:R-:W-:Y:S02]  /*44480*/  LOP3.LUT R19, R19, 0xffff, RZ, 0xc0, !PT ;  /* 0x0000ffff13137812 */ /* 0x000fe400078ec0ff */
[----:B----4-:R-:W-:-:S04]  /*44490*/  LOP3.LUT R20, R51, 0xffff, RZ, 0xc0, !PT ;  /* 0x0000ffff33147812 */ /* 0x010fc800078ec0ff */
[----:B------:R-:W-:Y:S02]  /*444a0*/  SHF.R.U32.HI R32, RZ, 0x8, R20 ;  /* 0x00000008ff207819 */ /* 0x000fe40000011614 */
[--C-:B------:R-:W-:Y:S02]  /*444b0*/  PRMT R20, R20, 0x3340, R28.reuse ;  /* 0x0000334014147816 */ /* 0x100fe4000000001c */
[----:B--2---:R-:W-:Y:S02]  /*444c0*/  LOP3.LUT R24, R49, 0xffff, RZ, 0xc0, !PT ;  /* 0x0000ffff31187812 */ /* 0x004fe400078ec0ff */
[----:B------:R-:W-:Y:S01]  /*444d0*/  SHF.R.U32.HI R28, RZ, 0x8, R28 ;  /* 0x00000008ff1c7819 */ /* 0x000fe2000001161c */
[----:B------:R0:W-:Y:S01]  /*444e0*/  STL [R1+0x10d8], R20 ;  /* 0x0010d81401007387 */ /* 0x0001e20000100800 */
[----:B------:R-:W-:Y:S02]  /*444f0*/  PRMT R36, R24, 0x3340, R19 ;  /* 0x0000334018247816 */ /* 0x000fe40000000013 */
[----:B------:R-:W-:-:S02]  /*44500*/  LOP3.LUT R28, R28, 0xffff, RZ, 0xc0, !PT ;  /* 0x0000ffff1c1c7812 */ /* 0x000fc400078ec0ff */
[----:B0-----:R-:W-:Y:S02]  /*44510*/  SHF.R.U32.HI R20, RZ, 0x8, R19 ;  /* 0x00000008ff147819 */ /* 0x001fe40000011613 */
[----:B------:R-:W-:Y:S02]  /*44520*/  SHF.R.U32.HI R19, RZ, 0x8, R24 ;  /* 0x00000008ff137819 */ /* 0x000fe40000011618 */
[----:B------:R-:W-:-:S04]  /*44530*/  LOP3.LUT R24, R32, 0xffff, RZ, 0xc0, !PT ;  /* 0x0000ffff20187812 */ /* 0x000fc800078ec0ff */
[----:B------:R-:W-:Y:S01]  /*44540*/  PRMT R24, R24, 0x3340, R28 ;  /* 0x0000334018187816 */ /* 0x000fe2000000001c */
[----:B------:R-:W-:Y:S04]  /*44550*/  STL [R1+0x10e0], R36 ;  /* 0x0010e02401007387 */ /* 0x000fe80000100800 */
[----:B------:R0:W-:Y:S04]  /*44560*/  STL [R1+0xee8], R24 ;  /* 0x000ee81801007387 */ /* 0x0001e80000100800 */
[----:B------:R-:W2:Y:S01]  /*44570*/  LDL.LU R49, [R1+0x49c] ;  /* 0x00049c0001317983 */ /* 0x000ea20000300800 */
[----:B------:R-:W-:-:S02]  /*44580*/  LOP3.LUT R19, R19, 0xffff, RZ, 0xc0, !PT ;  /* 0x0000ffff13137812 */ /* 0x000fc400078ec0ff */
[----:B------:R-:W-:Y:S02]  /*44590*/  LOP3.LUT R20, R20, 0xffff, RZ, 0xc0, !PT ;  /* 0x0000ffff14147812 */ /* 0x000fe400078ec0ff */
[----:B------:R-:W-:Y:S02]  /*445a0*/  LOP3.LUT R233, R233, 0xffff, RZ, 0xc0, !PT ;  /* 0x0000ffffe9e97812 */ /* 0x000fe400078ec0ff */
[----:B------:R-:W-:Y:S02]  /*445b0*/  PRMT R19, R19, 0x3340, R20 ;  /* 0x0000334013137816 */ /* 0x000fe40000000014 */
[----:B------:R-:W-:-:S03]  /*445c0*/  LOP3.LUT R44, R44, 0xffff, RZ, 0xc0, !PT ;  /* 0x0000ffff2c2c7812 */ /* 0x000fc600078ec0ff */
[----:B------:R1:W-:Y:S01]  /*445d0*/  STL [R1+0xeec], R19 ;  /* 0x000eec1301007387 */ /* 0x0003e20000100800 */
[----:B------:R-:W-:Y:S02]  /*445e0*/  LOP3.LUT R231, R231, 0xffff, RZ, 0xc0, !PT ;  /* 0x0000ffffe7e77812 */ /* 0x000fe400078ec0ff */
[----:B------:R-:W-:Y:S02]  /*445f0*/  LOP3.LUT R20, R46, 0xffff, RZ, 0xc0, !PT ;  /* 0x0000ffff2e147812 */ /* 0x000fe400078ec0ff */
[----:B0-----:R-:W-:Y:S02]  /*44600*/  SHF.R.U32.HI R24, RZ, 0x8, R233 ;  /* 0x00000008ff187819 */ /* 0x001fe400000116e9 */
[--C-:B-1----:R-:W-:Y:S02]  /*44610*/  PRMT R19, R233, 0x3340, R44.reuse ;  /* 0x00003340e9137816 */ /* 0x102fe4000000002c */
[----:B------:R-:W-:Y:S02]  /*44620*/  SHF.R.U32.HI R28, RZ, 0x8, R44 ;  /* 0x00000008ff1c7819 */ /* 0x000fe4000001162c */
[--C-:B------:R-:W-:Y:S01]  /*44630*/  PRMT R32, R231, 0x3340, R20.reuse ;  /* 0x00003340e7207816 */ /* 0x100fe20000000014 */
[----:B------:R0:W-:Y:S01]  /*44640*/  STL [R1+0x10cc], R19 ;  /* 0x0010cc1301007387 */ /* 0x0001e20000100800 */
[----:B------:R-:W-:-:S02]  /*44650*/  SHF.R.U32.HI R20, RZ, 0x8, R20 ;  /* 0x00000008ff147819 */ /* 0x000fc40000011614 */
[----:B------:R-:W-:Y:S02]  /*44660*/  LOP3.LUT R24, R24, 0xffff, RZ, 0xc0, !PT ;  /* 0x0000ffff18187812 */ /* 0x000fe400078ec0ff */
[----:B------:R-:W-:Y:S02]  /*44670*/  LOP3.LUT R28, R28, 0xffff, RZ, 0xc0, !PT ;  /* 0x0000ffff1c1c7812 */ /* 0x000fe400078ec0ff */
[----:B0-----:R-:W-:Y:S02]  /*44680*/  SHF.R.U32.HI R19, RZ, 0x8, R231 ;  /* 0x00000008ff137819 */ /* 0x001fe400000116e7 */
[----:B------:R-:W-:Y:S02]  /*44690*/  LOP3.LUT R20, R20, 0xffff, RZ, 0xc0, !PT ;  /* 0x0000ffff14147812 */ /* 0x000fe400078ec0ff */
[----:B------:R-:W-:Y:S02]  /*446a0*/  LOP3.LUT R19, R19, 0xffff, RZ, 0xc0, !PT ;  /* 0x0000ffff13137812 */ /* 0x000fe400078ec0ff */
[----:B------:R-:W-:-:S02]  /*446b0*/  PRMT R24, R24, 0x3340, R28 ;  /* 0x0000334018187816 */ /* 0x000fc4000000001c */
[----:B------:R-:W-:Y:S01]  /*446c0*/  PRMT R19, R19, 0x3340, R20 ;  /* 0x0000334013137816 */ /* 0x000fe20000000014 */
[----:B------:R-:W-:Y:S04]  /*446d0*/  STL [R1+0x10d0], R32 ;  /* 0x0010d02001007387 */ /* 0x000fe80000100800 */
[----:B------:R-:W-:Y:S04]  /*446e0*/  STL [R1+0xedc], R24 ;  /* 0x000edc1801007387 */ /* 0x000fe80000100800 */
[----:B------:R2:W-:Y:S02]  /*446f0*/  STL [R1+0xee0], R19 ;  /* 0x000ee01301007387 */ /* 0x0005e40000100800 */
[----:B--2---:R-:W-:-:S02]  /*44700*/  LOP3.LUT R19, R49, 0xffff, RZ, 0xc0, !PT ;  /* 0x0000ffff31137812 */ /* 0x004fc400078ec0ff */
[----:B------:R-:W2:Y:S01]  /*44710*/  LDL.LU R49, [R1+0x4a0] ;  /* 0x0004a00001317983 */ /* 0x000ea20000300800 */
[----:B------:R-:W-:Y:S02]  /*44720*/  LOP3.LUT R173, R173, 0xffff, RZ, 0xc0, !PT ;  /* 0x0000ffffadad7812 */ /* 0x000fe400078ec0ff */
[----:B------:R-:W-:Y:S02]  /*44730*/  SHF.R.U32.HI R24, RZ, 0x8, R19 ;  /* 0x00000008ff187819 */ /* 0x000fe40000011613 */
[--C-:B------:R-:W-:Y:S02]  /*44740*/  PRMT R19, R19, 0x3340, R173.reuse ;  /* 0x0000334013137816 */ /* 0x100fe400000000ad */
[----:B------:R-:W-:Y:S02]  /*44750*/  LOP3.LUT R20, R4, 0xffff, RZ, 0xc0, !PT ;  /* 0x0000ffff04147812 */ /* 0x000fe400078ec0ff */
[----:B------:R-:W-:Y:S01]  /*44760*/  LOP3.LUT R175, R175, 0xffff, RZ, 0xc0, !PT ;  /* 0x0000ffffafaf7812 */ /* 0x000fe200078ec0ff */
[----:B------:R-:W4:Y:S01]  /*44770*/  LDL.LU R4, [R1+0x195c] ;  /* 0x00195c0001047983 */ /* 0x000f220000300800 */
[----:B------:R-:W-:-:S02]  /*44780*/  SHF.R.U32.HI R28, RZ, 0x8, R173 ;  /* 0x00000008ff1c7819 */ /* 0x000fc400000116ad */
[--C-:B------:R-:W-:Y:S01]  /*44790*/  PRMT R32, R20, 0x3340, R175.reuse ;  /* 0x0000334014207816 */ /* 0x100fe200000000af */
[----:B------:R0:W-:Y:S01]  /*447a0*/  STL [R1+0x1148], R19 ;  /* 0x0011481301007387 */ /* 0x0001e20000100800 */
[----:B------:R-:W-:Y:S02]  /*447b0*/  LOP3.LUT R24, R24, 0xffff, RZ, 0xc0, !PT ;  /* 0x0000ffff18187812 */ /* 0x000fe400078ec0ff */
[----:B------:R-:W-:Y:S02]  /*447c0*/  LOP3.LUT R28, R28, 0xffff, RZ, 0xc0, !PT ;  /* 0x0000ffff1c1c7812 */ /* 0x000fe400078ec0ff */
[----:B0-----:R-:W-:Y:S02]  /*447d0*/  SHF.R.U32.HI R19, RZ, 0x8, R20 ;  /* 0x00000008ff137819 */ /* 0x001fe40000011614 */
[----:B------:R-:W-:Y:S02]  /*447e0*/  SHF.R.U32.HI R20, RZ, 0x8, R175 ;  /* 0x00000008ff147819 */ /* 0x000fe400000116af */
[----:B------:R-:W-:-:S02]  /*447f0*/  LOP3.LUT R19, R19, 0xffff, RZ, 0xc0, !PT ;  /* 0x0000ffff13137812 */ /* 0x000fc400078ec0ff */
[----:B------:R-:W-:Y:S02]  /*44800*/  LOP3.LUT R20, R20, 0xffff, RZ, 0xc0, !PT ;  /* 0x0000ffff14147812 */ /* 0x000fe400078ec0ff */
[----:B------:R-:W-:Y:S02]  /*44810*/  PRMT R24, R24, 0x3340, R28 ;  /* 0x0000334018187816 */ /* 0x000fe4000000001c */
[----:B------:R-:W-:Y:S01]  /*44820*/  PRMT R19, R19, 0x3340, R20 ;  /* 0x0000334013137816 */ /* 0x000fe20000000014 */
[----:B------:R-:W-:Y:S04]  /*44830*/  STL [R1+0x1144], R32 ;  /* 0x0011442001007387 */ /* 0x000fe80000100800 */
[----:B------:R-:W-:Y:S04]  /*44840*/  STL [R1+0xf60], R24 ;  /* 0x000f601801007387 */ /* 0x000fe80000100800 */
[----:B------:R0:W-:Y:S01]  /*44850*/  STL [R1+0xf64], R19 ;  /* 0x000f641301007387 */ /* 0x0001e20000100800 */
[----:B--2---:R-:W-:-:S03]  /*44860*/  LOP3.LUT R20, R49, 0xffff, RZ, 0xc0, !PT ;  /* 0x0000ffff31147812 */ /* 0x004fc600078ec0ff */
[----:B------:R-:W2:Y:S01]  /*44870*/  LDL.LU R49, [R1+0x630] ;  /* 0x0006300001317983 */ /* 0x000ea20000300800 */
[----:B------:R-:W-:Y:S02]  /*44880*/  LOP3.LUT R225, R225, 0xffff, RZ, 0xc0, !PT ;  /* 0x0000ffffe1e17812 */ /* 0x000fe400078ec0ff */
[----:B------:R-:W-:Y:S02]  /*44890*/  LOP3.LUT R72, R72, 0xffff, RZ, 0xc0, !PT ;  /* 0x0000ffff48487812 */ /* 0x000fe400078ec0ff */
[----:B------:R-:W-:Y:S02]  /*448a0*/  LOP3.LUT R169, R169, 0xffff, RZ, 0xc0, !PT ;  /* 0x0000ffffa9a97812 */ /* 0x000fe400078ec0ff */
[--C-:B0-----:R-:W-:Y:S02]  /*448b0*/  PRMT R19, R225, 0x3340, R72.reuse ;  /* 0x00003340e1137816 */ /* 0x101fe40000000048 */
[----:B------:R-:W-:Y:S02]  /*448c0*/  SHF.R.U32.HI R24, RZ, 0x8, R225 ;  /* 0x00000008ff187819 */ /* 0x000fe400000116e1 */
[----:B------:R-:W-:Y:S01]  /*448d0*/  SHF.R.U32.HI R28, RZ, 0x8, R72 ;  /* 0x00000008ff1c7819 */ /* 0x000fe20000011648 */
[----:B------:R0:W-:Y:S01]  /*448e0*/  STL [R1+0x1134], R19 ;  /* 0x0011341301007387 */ /* 0x0001e20000100800 */
[----:B------:R-:W-:-:S02]  /*448f0*/  PRMT R32, R20, 0x3340, R169 ;  /* 0x0000334014207816 */ /* 0x000fc400000000a9 */
[----:B------:R-:W-:Y:S02]  /*44900*/  LOP3.LUT R24, R24, 0xffff, RZ, 0xc0, !PT ;  /* 0x0000ffff18187812 */ /* 0x000fe400078ec0ff */
[----:B------:R-:W-:Y:S02]  /*44910*/  LOP3.LUT R28, R28, 0xffff, RZ, 0xc0, !PT ;  /* 0x0000ffff1c1c7812 */ /* 0x000fe400078ec0ff */
[----:B0-----:R-:W-:Y:S02]  /*44920*/  SHF.R.U32.HI R19, RZ, 0x8, R20 ;  /* 0x00000008ff137819 */ /* 0x001fe40000011614 */
[----:B------:R-:W-:Y:S02]  /*44930*/  SHF.R.U32.HI R20, RZ, 0x8, R169 ;  /* 0x00000008ff147819 */ /* 0x000fe400000116a9 */
[----:B------:R-:W-:Y:S02]  /*44940*/  LOP3.LUT R19, R19, 0xffff, RZ, 0xc0, !PT ;  /* 0x0000ffff13137812 */ /* 0x000fe400078ec0ff */
[----:B------:R-:W-:-:S02]  /*44950*/  LOP3.LUT R20, R20, 0xffff, RZ, 0xc0, !PT ;  /* 0x0000ffff14147812 */ /* 0x000fc400078ec0ff */
[----:B------:R-:W-:Y:S02]  /*44960*/  PRMT R24, R24, 0x3340, R28 ;  /* 0x0000334018187816 */ /* 0x000fe4000000001c */
[----:B------:R-:W-:Y:S01]  /*44970*/  PRMT R19, R19, 0x3340, R20 ;  /* 0x0000334013137816 */ /* 0x000fe20000000014 */
[----:B------:R-:W-:Y:S04]  /*44980*/  STL [R1+0x1130], R32 ;  /* 0x0011302001007387 */ /* 0x000fe80000100800 */
[----:B------:R-:W-:Y:S04]  /*44990*/  STL [R1+0xf54], R24 ;  /* 0x000f541801007387 */ /* 0x000fe80000100800 */
[----:B------:R3:W-:Y:S02]  /*449a0*/  STL [R1+0xf5c], R19 ;  /* 0x000f5c1301007387 */ /* 0x0007e40000100800 */
[----:B---3--:R-:W-:-:S02]  /*449b0*/  LOP3.LUT R19, R17, 0xffff, RZ, 0xc0, !PT ;  /* 0x0000ffff11137812 */ /* 0x008fc400078ec0ff */
[----:B--2---:R-:W-:Y:S02]  /*449c0*/  LOP3.LUT R20, R49, 0xffff, RZ, 0xc0, !PT ;  /* 0x0000ffff31147812 */ /* 0x004fe400078ec0ff */
[----:B------:R-:W2:Y:S04]  /*449d0*/  LDL.LU R49, [R1+0x634] ;  /* 0x0006340001317983 */ /* 0x000ea80000300800 */
[----:B------:R-:W3:Y:S01]  /*449e0*/  LDL.LU R17, [R1+0x1958] ;  /* 0x0019580001117983 */ /* 0x000ee20000300800 */
[----:B------:R-:W-:Y:S02]  /*449f0*/  LOP3.LUT R171, R171, 0xffff, RZ, 0xc0, !PT ;  /* 0x0000ffffabab7812 */ /* 0x000fe400078ec0ff */
[----:B------:R-:W-:Y:S02]  /*44a00*/  SHF.R.U32.HI R24, RZ, 0x8, R19 ;  /* 0x00000008ff187819 */ /* 0x000fe40000011613 */
[----:B------:R-:W-:-:S02]  /*44a10*/  PRMT R19, R19, 0x3340, R171 ;  /* 0x0000334013137816 */ /* 0x000fc400000000ab */
[----:B------:R-:W-:Y:S02]  /*44a20*/  LOP3.LUT R21, R21, 0xffff, RZ, 0xc0, !PT ;  /* 0x0000ffff15157812 */ /* 0x000fe400078ec0ff */
[----:B------:R-:W-:Y:S01]  /*44a30*/  SHF.R.U32.HI R28, RZ, 0x8, R171 ;  /* 0x00000008ff1c7819 */ /* 0x000fe200000116ab */
[----:B------:R0:W-:Y:S01]  /*44a40*/  STL [R1+0x1124], R19 ;  /* 0x0011241301007387 */ /* 0x0001e20000100800 */
[----:B------:R-:W-:Y:S02]  /*44a50*/  PRMT R32, R20, 0x3340, R21 ;  /* 0x0000334014207816 */ /* 0x000fe40000000015 */
[----:B------:R-:W-:Y:S02]  /*44a60*/  LOP3.LUT R24, R24, 0xffff, RZ, 0xc0, !PT ;  /* 0x0000ffff18187812 */ /* 0x000fe400078ec0ff */
[----:B------:R-:W-:Y:S02]  /*44a70*/  LOP3.LUT R28, R28, 0xffff, RZ, 0xc0, !PT ;  /* 0x0000ffff1c1c7812 */ /* 0x000fe400078ec0ff */
[----:B0-----:R-:W-:-:S02]  /*44a80*/  SHF.R.U32.HI R19, RZ, 0x8, R20 ;  /* 0x00000008ff137819 */ /* 0x001fc40000011614 */
[----:B------:R-:W-:Y:S02]  /*44a90*/  SHF.R.U32.HI R20, RZ, 0x8, R21 ;  /* 0x00000008ff147819 */ /* 0x000fe40000011615 */
[----:B------:R-:W-:Y:S02]  /*44aa0*/  LOP3.LUT R19, R19, 0xffff, RZ, 0xc0, !PT ;  /* 0x0000ffff13137812 */ /* 0x000fe400078ec0ff */
[----:B------:R-:W-:Y:S02]  /*44ab0*/  LOP3.LUT R20, R20, 0xffff, RZ, 0xc0, !PT ;  /* 0x0000ffff14147812 */ /* 0x000fe400078ec0ff */
[----:B------:R-:W-:Y:S02]  /*44ac0*/  PRMT R24, R24, 0x3340, R28 ;  /* 0x0000334018187816 */ /* 0x000fe4000000001c */
[----:B------:R-:W-:Y:S01]  /*44ad0*/  PRMT R19, R19, 0x3340, R20 ;  /* 0x0000334013137816 */ /* 0x000fe20000000014 */
[----:B------:R-:W-:Y:S04]  /*44ae0*/  STL [R1+0x10bc], R32 ;  /* 0x0010bc2001007387 */ /* 0x000fe80000100800 */
[----:B------:R0:W-:Y:S04]  /*44af0*/  STL [R1+0xf50], R24 ;  /* 0x000f501801007387 */ /* 0x0001e80000100800 */
[----:B------:R2:W-:Y:S01]  /*44b00*/  STL [R1+0xec4], R19 ;  /* 0x000ec41301007387 */ /* 0x0005e20000100800 */
[----:B0-----:R-:W-:-:S02]  /*44b10*/  LOP3.LUT R24, R23, 0xffff, RZ, 0xc0, !PT ;  /* 0x0000ffff17187812 */ /* 0x001fc400078ec0ff */
[----:B------:R-:W-:Y:S02]  /*44b20*/  LOP3.LUT R20, R14, 0xffff, RZ, 0xc0, !PT ;  /* 0x0000ffff0e147812 */ /* 0x000fe400078ec0ff */
[----:B------:R-:W-:Y:S01]  /*44b30*/  LOP3.LUT R48, R48, 0xffff, RZ, 0xc0, !PT ;  /* 0x0000ffff30307812 */ /* 0x000fe200078ec0ff */
[----:B------:R-:W4:Y:S03]  /*44b40*/  LDL.LU R14, [R1+0x1954] ;  /* 0x00195400010e7983 */ /* 0x000f260000300800 */
[----:B------:R-:W-:Y:S02]  /*44b50*/  PRMT R28, R20, 0x3340, R48 ;  /* 0x00003340141c7816 */ /* 0x000fe40000000030 */
[----:B------:R-:W-:Y:S02]  /*44b60*/  LOP3.LUT R50, R50, 0xffff, RZ, 0xc0, !PT ;  /* 0x0000ffff32327812 */ /* 0x000fe400078ec0ff */
[----:B------:R-:W-:-:S02]  /*44b70*/  LOP3.LUT R229, R229, 0xffff, RZ, 0xc0, !PT ;  /* 0x0000ffffe5e57812 */ /* 0x000fc400078ec0ff */
[----:B------:R-:W-:Y:S01]  /*44b80*/  LOP3.LUT R68, R68, 0xffff, RZ, 0xc0, !PT ;  /* 0x0000ffff44447812 */ /* 0x000fe200078ec0ff */
[----:B------:R-:W-:Y:S01]  /*44b90*/  IMAD R22, R0, UR4, RZ ;  /* 0x0000000400167c24 */ /* 0x000fe2000f8e02ff */
[----:B------:R-:W-:-:S03]  /*44ba0*/  ULDC UR4, c[0x0][0x248] ;  /* 0x0000920000047ab9 */ /* 0x000fc60000000800 */
[----:B------:R-:W-:Y:S01]  /*44bb0*/  VIADD R26, R22, UR4 ;  /* 0x00000004161a7c36 */ /* 0x000fe20008000000 */
        /* <DEDUP_REMOVED lines=24> */
[----:B------:R-:W-:Y:S01]  /*44d40*/  ULDC UR7, c[0x0][0x248] ;  /* 0x0000920000077ab9 */ /* 0x000fe20000000800 */
[----:B--2---:R-:W-:-:S04]  /*44d50*/  LOP3.LUT R19, R49, 0xffff, RZ, 0xc0, !PT ;  /* 0x0000ffff31137812 */ /* 0x004fc800078ec0ff */
[----:B------:R-:W-:Y:S02]  /*44d60*/  SHF.R.U32.HI R23, RZ, 0x8, R19 ;  /* 0x00000008ff177819 */ /* 0x000fe40000011613 */
[--C-:B------:R-:W-:Y:S02]  /*44d70*/  PRMT R19, R19, 0x3340, R24.reuse ;  /* 0x0000334013137816 */ /* 0x100fe40000000018 */
[----:B------:R-:W-:-:S03]  /*44d80*/  SHF.R.U32.HI R24, RZ, 0x8, R24 ;  /* 0x00000008ff187819 */ /* 0x000fc60000011618 */
[----:B------:R0:W-:Y:S01]  /*44d90*/  STL [R1+0x10b4], R19 ;  /* 0x0010b41301007387 */ /* 0x0001e20000100800 */
        /* <DEDUP_REMOVED lines=11> */
[----:B0-----:R-:W-:-:S02]  /*44e50*/  LOP3.LUT R19, R13, 0xffff, RZ, 0xc0, !PT ;  /* 0x0000ffff0d137812 */ /* 0x001fc400078ec0ff */
[----:B------:R-:W2:Y:S02]  /*44e60*/  LDL.LU R13, [R1+0x1950] ;  /* 0x00195000010d7983 */ /* 0x000ea40000300800 */
[----:B------:R-:W-:Y:S02]  /*44e70*/  SHF.R.U32.HI R23, RZ, 0x8, R19 ;  /* 0x00000008ff177819 */ /* 0x000fe40000011613 */
[--C-:B------:R-:W-:Y:S02]  /*44e80*/  PRMT R19, R19, 0x3340, R50.reuse ;  /* 0x0000334013137816 */ /* 0x100fe40000000032 */
        /* <DEDUP_REMOVED lines=12> */
[----:B------:R-:W-:Y:S04]  /*44f50*/  STL [R1+0xeb0], R23 ;  /* 0x000eb01701007387 */ /* 0x000fe80000100800 */
[----:B------:R3:W-:Y:S02]  /*44f60*/  STL [R1+0xf3c], R19 ;  /* 0x000f3c1301007387 */ /* 0x0007e40000100800 */
[----:B---3--:R-:W-:-:S02]  /*44f70*/  LOP3.LUT R19, R17, 0xffff, RZ, 0xc0, !PT ;  /* 0x0000ffff11137812 */ /* 0x008fc400078ec0ff */
[----:B------:R-:W3:Y:S04]  /*44f80*/  LDL.LU R17, [R1+0x194c] ;  /* 0x00194c0001117983 */ /* 0x000ee80000300800 */
[----:B------:R-:W4:Y:S04]  /*44f90*/  LDL.LU R53, [R1+0x640] ;  /* 0x0006400001357983 */ /* 0x000f280000300800 */
[----:B------:R-:W2:Y:S01]  /*44fa0*/  LDL.LU R51, [R1+0x63c] ;  /* 0x00063c0001337983 */ /* 0x000ea20000300800 */
        /* <DEDUP_REMOVED lines=61> */
[----:B------:R-:W-:Y:S01]  /*45380*/  LOP3.LUT R227, R227, 0xffff, RZ, 0xc0, !PT ;  /* 0x0000ffffe3e37812 */ /* 0x000fe200078ec0ff */
[----:B------:R-:W-:Y:S02]  /*45390*/  ULDC UR6, c[0x0][0x248] ;  /* 0x0000920000067ab9 */ /* 0x000fe40000000800 */
[----:B------:R-:W-:Y:S01]  /*453a0*/  VIADD R173, R212, UR7 ;  /* 0x00000007d4ad7c36 */ /* 0x000fe20008000000 */
[----:B------:R-:W-:Y:S01]  /*453b0*/  LOP3.LUT R70, R70, 0xffff, RZ, 0xc0, !PT ;  /* 0x0000ffff46467812 */ /* 0x000fe200078ec0ff */
[----:B------:R-:W-:Y:S02]  /*453c0*/  ULDC UR7, c[0x0][0x248] ;  /* 0x0000920000077ab9 */ /* 0x000fe40000000800 */
[----:B------:R-:W-:Y:S01]  /*453d0*/  VIADD R175, R173, UR5 ;  /* 0x00000005adaf7c36 */ /* 0x000fe20008000000 */
[----:B------:R-:W-:-:S03]  /*453e0*/  ULDC UR5, c[0x0][0x248] ;  /* 0x0000920000057ab9 */ /* 0x000fc60000000800 */
[----:B------:R-:W-:Y:S01]  /*453f0*/  VIADD R211, R175, UR8 ;  /* 0x00000008afd37c36 */ /* 0x000fe20008000000 */
[----:B------:R-:W-:Y:S01]  /*45400*/  PRMT R23, R227, 0x3340, R70 ;  /* 0x00003340e3177816 */ /* 0x000fe20000000046 */
[----:B------:R-:W-:Y:S02]  /*45410*/  ULDC UR8, c[0x0][0x248] ;  /* 0x0000920000087ab9 */ /* 0x000fe40000000800 */
[----:B------:R-:W-:Y:S01]  /*45420*/  VIADD R215, R211, UR4 ;  /* 0x00000004d3d77c36 */ /* 0x000fe20008000000 */
[----:B------:R-:W-:-:S03]  /*45430*/  ULDC UR4, c[0x0][0x248] ;  /* 0x0000920000047ab9 */ /* 0x000fc60000000800 */
[----:B------:R-:W-:Y:S01]  /*45440*/  VIADD R208, R215, UR4 ;  /* 0x00000004d7d07c36 */ /* 0x000fe20008000000 */
[----:B------:R-:W-:-:S03]  /*45450*/  ULDC UR4, c[0x0][0x248] ;  /* 0x0000920000047ab9 */ /* 0x000fc60000000800 */
[----:B------:R-:W-:Y:S01]  /*45460*/  VIADD R209, R208, UR5 ;  /* 0x00000005d0d17c36 */ /* 0x000fe20008000000 */
[----:B------:R-:W-:Y:S01]  /*45470*/  LOP3.LUT R165, R165, 0xffff, RZ, 0xc0, !PT ;  /* 0x0000ffffa5a57812 */ /* 0x000fe200078ec0ff */
[----:B------:R0:W-:Y:S01]  /*45480*/  STL [R1+0x10dc], R23 ;  /* 0x0010dc1701007387 */ /* 0x0001e20000100800 */
[----:B------:R-:W-:Y:S01]  /*45490*/  SHF.R.U32.HI R49, RZ, 0x8, R227 ;  /* 0x00000008ff317819 */ /* 0x000fe200000116e3 */
[----:B------:R-:W-:Y:S01]  /*454a0*/  VIADD R213, R209, UR4 ;  /* 0x00000004d1d57c36 */ /* 0x000fe20008000000 */
[----:B------:R-:W-:Y:S01]  /*454b0*/  SHF.R.U32.HI R50, RZ, 0x8, R70 ;  /* 0x00000008ff327819 */ /* 0x000fe20000011646 */
[----:B------:R-:W-:Y:S01]  /*454c0*/  ULDC UR5, c[0x0][0x248] ;  /* 0x0000920000057ab9 */ /* 0x000fe20000000800 */
[----:B------:R-:W-:Y:S01]  /*454d0*/  SHF.R.U32.HI R48, RZ, 0x8, R165 ;  /* 0x00000008ff307819 */ /* 0x000fe200000116a5 */
[----:B------:R-:W-:Y:S01]  /*454e0*/  VIADD R221, R213, UR6 ;  /* 0x00000006d5dd7c36 */ /* 0x000fe20008000000 */
[----:B------:R-:W-:Y:S01]  /*454f0*/  LOP3.LUT R49, R49, 0xffff, RZ, 0xc0, !PT ;  /* 0x0000ffff31317812 */ /* 0x000fe200078ec0ff */
[----:B------:R-:W-:Y:S01]  /*45500*/  ULDC UR4, c[0x0][0x248] ;  /* 0x0000920000047ab9 */ /* 0x000fe20000000800 */
[----:B0-----:R-:W-:Y:S01]  /*45510*/  SHF.R.U32.HI R23, RZ, 0x8, R19 ;  /* 0x00000008ff177819 */ /* 0x001fe20000011613 */
[----:B------:R-:W-:Y:S01]  /*45520*/  VIADD R216, R221, UR7 ;  /* 0x00000007ddd87c36 */ /* 0x000fe20008000000 */
[----:B------:R-:W-:Y:S01]  /*45530*/  LOP3.LUT R50, R50, 0xffff, RZ, 0xc0, !PT ;  /* 0x0000ffff32327812 */ /* 0x000fe200078ec0ff */
[----:B------:R-:W-:Y:S01]  /*45540*/  ULDC UR6, c[0x0][0x248] ;  /* 0x0000920000067ab9 */ /* 0x000fe20000000800 */
[----:B------:R-:W-:Y:S01]  /*45550*/  LOP3.LUT R23, R23, 0xffff, RZ, 0xc0, !PT ;  /* 0x0000ffff17177812 */ /* 0x000fe200078ec0ff */
[----:B------:R-:W-:Y:S01]  /*45560*/  VIADD R224, R216, UR5 ;  /* 0x00000005d8e07c36 */ /* 0x000fe20008000000 */
[----:B------:R-:W-:Y:S01]  /*45570*/  LOP3.LUT R48, R48, 0xffff, RZ, 0xc0, !PT ;  /* 0x0000ffff30307812 */ /* 0x000fe200078ec0ff */
[----:B------:R-:W-:Y:S01]  /*45580*/  ULDC UR5, c[0x0][0x248] ;  /* 0x0000920000057ab9 */ /* 0x000fe20000000800 */
[----:B------:R-:W-:Y:S01]  /*45590*/  PRMT R55, R19, 0x3340, R165 ;  /* 0x0000334013377816 */ /* 0x000fe200000000a5 */
[----:B------:R-:W-:Y:S01]  /*455a0*/  ULDC UR7, c[0x0][0x248] ;  /* 0x0000920000077ab9 */ /* 0x000fe20000000800 */
[----:B------:R-:W-:Y:S01]  /*455b0*/  PRMT R49, R49, 0x3340, R50 ;  /* 0x0000334031317816 */ /* 0x000fe20000000032 */
[----:B------:R-:W-:Y:S01]  /*455c0*/  VIADD R223, R224, UR8 ;  /* 0x00000008e0df7c36 */ /* 0x000fe20008000000 */
[----:B------:R-:W-:Y:S01]  /*455d0*/  PRMT R23, R23, 0x3340, R48 ;  /* 0x0000334017177816 */ /* 0x000fe20000000030 */
[----:B------:R-:W-:Y:S01]  /*455e0*/  STL [R1+0x10c0], R55 ;  /* 0x0010c03701007387 */ /* 0x000fe20000100800 */
[----:B------:R-:W-:Y:S01]  /*455f0*/  LOP3.LUT R153, R153, 0xffff, RZ, 0xc0, !PT ;  /* 0x0000ffff99997812 */ /* 0x000fe200078ec0ff */
[----:B------:R-:W-:Y:S01]  /*45600*/  VIADD R225, R223, UR4 ;  /* 0x00000004dfe17c36 */ /* 0x000fe20008000000 */
[----:B------:R-:W-:Y:S01]  /*45610*/  ULDC UR4, c[0x0][0x248] ;  /* 0x0000920000047ab9 */ /* 0x000fe20000000800 */
[----:B------:R-:W-:Y:S01]  /*45620*/  STL [R1+0xf38], R49 ;  /* 0x000f383101007387 */ /* 0x000fe20000100800 */
[----:B------:R-:W-:Y:S01]  /*45630*/  LOP3.LUT R155, R155, 0xffff, RZ, 0xc0, !PT ;  /* 0x0000ffff9b9b7812 */ /* 0x000fe200078ec0ff */
[----:B------:R-:W-:-:S02]  /*45640*/  ULDC UR8, c[0x0][0x248] ;  /* 0x0000920000087ab9 */ /* 0x000fc40000000800 */
[----:B------:R2:W-:Y:S01]  /*45650*/  STL [R1+0xef8], R23 ;  /* 0x000ef81701007387 */ /* 0x0005e20000100800 */
[----:B------:R-:W-:Y:S01]  /*45660*/  VIADD R217, R225, UR4 ;  /* 0x00000004e1d97c36 */ /* 0x000fe20008000000 */
[----:B------:R-:W-:Y:S01]  /*45670*/  SHF.R.U32.HI R50, RZ, 0x8, R153 ;  /* 0x00000008ff327819 */ /* 0x000fe20000011699 */
[----:B------:R-:W-:Y:S02]  /*45680*/  ULDC UR4, c[0x0][0x248] ;  /* 0x0000920000047ab9 */ /* 0x000fe40000000800 */
[----:B------:R-:W-:Y:S01]  /*45690*/  VIADD R220, R217, UR5 ;  /* 0x00000005d9dc7c36 */ /* 0x000fe20008000000 */
[----:B------:R-:W-:Y:S01]  /*456a0*/  LOP3.LUT R50, R50, 0xffff, RZ, 0xc0, !PT ;  /* 0x0000ffff32327812 */ /* 0x000fe200078ec0ff */
[----:B------:R-:W-:Y:S02]  /*456b0*/  ULDC UR5, c[0x0][0x248] ;  /* 0x0000920000057ab9 */ /* 0x000fe40000000800 */
        /* <DEDUP_REMOVED lines=24> */
[----:B----4-:R-:W-:Y:S02]  /*45840*/  LOP3.LUT R48, R53, 0xffff, RZ, 0xc0, !PT ;  /* 0x0000ffff35307812 */ /* 0x010fe400078ec0ff */
[----:B--2---:R-:W-:Y:S02]  /*45850*/  LOP3.LUT R23, R51, 0xffff, RZ, 0xc0, !PT ;  /* 0x0000ffff33177812 */ /* 0x004fe400078ec0ff */
[----:B------:R-:W-:Y:S02]  /*45860*/  SHF.R.U32.HI R49, RZ, 0x8, R48 ;  /* 0x00000008ff317819 */ /* 0x000fe40000011630 */
[----:B------:R-:W-:Y:S02]  /*45870*/  PRMT R48, R48, 0x3340, R153 ;  /* 0x0000334030307816 */ /* 0x000fe40000000099 */
[----:B------:R-:W-:-:S02]  /*45880*/  SHF.R.U32.HI R51, RZ, 0x8, R23 ;  /* 0x00000008ff337819 */ /* 0x000fc40000011617 */
[----:B------:R-:W-:Y:S01]  /*45890*/  PRMT R23, R23, 0x3340, R155 ;  /* 0x0000334017177816 */ /* 0x000fe2000000009b */
[----:B------:R0:W-:Y:S01]  /*458a0*/  STL [R1+0x10a8], R48 ;  /* 0x0010a83001007387 */ /* 0x0001e20000100800 */
[----:B------:R-:W-:-:S03]  /*458b0*/  LOP3.LUT R49, R49, 0xffff, RZ, 0xc0, !PT ;  /* 0x0000ffff31317812 */ /* 0x000fc600078ec0ff */
[----:B------:R1:W-:Y:S01]  /*458c0*/  STL [R1+0x10a4], R23 ;  /* 0x0010a41701007387 */ /* 0x0003e20000100800 */
[----:B0-----:R-:W-:Y:S02]  /*458d0*/  SHF.R.U32.HI R48, RZ, 0x8, R155 ;  /* 0x00000008ff307819 */ /* 0x001fe4000001169b */
[----:B-1----:R-:W-:Y:S02]  /*458e0*/  LOP3.LUT R23, R51, 0xffff, RZ, 0xc0, !PT ;  /* 0x0000ffff33177812 */ /* 0x002fe400078ec0ff */
[----:B------:R-:W-:Y:S02]  /*458f0*/  LOP3.LUT R48, R48, 0xffff, RZ, 0xc0, !PT ;  /* 0x0000ffff30307812 */ /* 0x000fe400078ec0ff */
[----:B------:R-:W-:Y:S02]  /*45900*/  PRMT R49, R49, 0x3340, R50 ;  /* 0x0000334031317816 */ /* 0x000fe40000000032 */
[----:B------:R-:W-:Y:S02]  /*45910*/  PRMT R23, R23, 0x3340, R48 ;  /* 0x0000334017177816 */ /* 0x000fe40000000030 */
[----:B------:R-:W-:Y:S01]  /*45920*/  LOP3.LUT R48, R15, 0xffff, RZ, 0xc0, !PT ;  /* 0x0000ffff0f307812 */ /* 0x000fe200078ec0ff */
[----:B------:R-:W-:Y:S04]  /*45930*/  STL [R1+0xeb4], R49 ;  /* 0x000eb43101007387 */ /* 0x000fe80000100800 */
[----:B------:R0:W-:Y:S04]  /*45940*/  STL [R1+0xeb8], R23 ;  /* 0x000eb81701007387 */ /* 0x0001e80000100800 */
        /* <DEDUP_REMOVED lines=42> */
[----:B0-----:R-:W-:Y:S01]  /*45bf0*/  LOP3.LUT R23, R3, 0xffff, RZ, 0xc0, !PT ;  /* 0x0000ffff03177812 */ /* 0x001fe200078ec0ff */
[----:B------:R-:W-:Y:S01]  /*45c00*/  ULDC UR4, c[0x0][0x248] ;  /* 0x0000920000047ab9 */ /* 0x000fe20000000800 */
[----:B------:R-:W4:Y:S01]  /*45c10*/  LDL.LU R3, [R1+0x1944] ;  /* 0x0019440001037983 */ /* 0x000f220000300800 */
        /* <DEDUP_REMOVED lines=52> */
[----:B------:R-:W-:Y:S01]  /*45f60*/  SHF.R.U32.HI R49, RZ, 0x8, R48 ;  /* 0x00000008ff317819 */ /* 0x000fe20000011630 */
[----:B------:R-:W-:Y:S02]  /*45f70*/  ULDC UR7, c[0x0][0x248] ;  /* 0x0000920000077ab9 */ /* 0x000fe40000000800 */
[----:B------:R-:W-:Y:S01]  /*45f80*/  VIADD R133, R134, UR5 ;  /* 0x0000000586857c36 */ /* 0x000fe20008000000 */
[----:B------:R-:W-:Y:S01]  /*45f90*/  LOP3.LUT R54, R54, 0xffff, RZ, 0xc0, !PT ;  /* 0x0000ffff36367812 */ /* 0x000fe200078ec0ff */
[----:B------:R-:W-:-:S02]  /*45fa0*/  ULDC UR5, c[0x0][0x248] ;  /* 0x0000920000057ab9 */ /* 0x000fc40000000800 */
[----:B------:R-:W-:Y:S01]  /*45fb0*/  VIADD R132, R133, UR8 ;  /* 0x0000000885847c36 */ /* 0x000fe20008000000 */
[----:B------:R-:W-:Y:S01]  /*45fc0*/  PRMT R48, R48, 0x3340, R52 ;  /* 0x0000334030307816 */ /* 0x000fe20000000034 */
[----:B------:R-:W-:Y:S02]  /*45fd0*/  ULDC UR8, c[0x0][0x248] ;  /* 0x0000920000087ab9 */ /* 0x000fe40000000800 */
[----:B------:R-:W-:Y:S01]  /*45fe0*/  VIADD R131, R132, UR4 ;  /* 0x0000000484837c36 */ /* 0x000fe20008000000 */
[----:B------:R-:W-:Y:S01]  /*45ff0*/  ULDC UR4, c[0x0][0x248] ;  /* 0x0000920000047ab9 */ /* 0x000fe20000000800 */
[----:B------:R-:W-:Y:S02]  /*46000*/  SHF.R.U32.HI R51, RZ, 0x8, R23 ;  /* 0x00000008ff337819 */ /* 0x000fe40000011617 */
[----:B------:R-:W-:Y:S01]  /*46010*/  VIADD R130, R131, UR4 ;  /* 0x0000000483827c36 */ /* 0x000fe20008000000 */
[----:B------:R-:W-:Y:S01]  /*46020*/  PRMT R23, R23, 0x3340, R54 ;  /* 0x0000334017177816 */ /* 0x000fe20000000036 */
[----:B------:R0:W-:Y:S01]  /*46030*/  STL [R1+0x10a0], R48 ;  /* 0x0010a03001007387 */ /* 0x0001e20000100800 */
[----:B------:R-:W-:Y:S01]  /*46040*/  SHF.R.U32.HI R50, RZ, 0x8, R52 ;  /* 0x00000008ff327819 */ /* 0x000fe20000011634 */
[----:B------:R-:W-:Y:S01]  /*46050*/  VIADD R248, R130, UR5 ;  /* 0x0000000582f87c36 */ /* 0x000fe20008000000 */
[----:B------:R-:W-:Y:S01]  /*46060*/  ULDC UR4, c[0x0][0x248] ;  /* 0x0000920000047ab9 */ /* 0x000fe20000000800 */
[----:B------:R1:W-:Y:S01]  /*46070*/  STL [R1+0x1098], R23 ;  /* 0x0010981701007387 */ /* 0x0003e20000100800 */
[----:B------:R-:W-:Y:S01]  /*46080*/  LOP3.LUT R49, R49, 0xffff, RZ, 0xc0, !PT ;  /* 0x0000ffff31317812 */ /* 0x000fe200078ec0ff */
[----:B------:R-:W-:Y:S01]  /*46090*/  VIADD R244, R248, UR4 ;  /* 0x00000004f8f47c36 */ /* 0x000fe20008000000 */
[----:B------:R-:W-:Y:S01]  /*460a0*/  LOP3.LUT R50, R50, 0xffff, RZ, 0xc0, !PT ;  /* 0x0000ffff32327812 */ /* 0x000fe200078ec0ff */
[----:B------:R-:W-:Y:S01]  /*460b0*/  ULDC UR5, c[0x0][0x248] ;  /* 0x0000920000057ab9 */ /* 0x000fe20000000800 */
[----:B------:R-:W-:-:S02]  /*460c0*/  LOP3.LUT R167, R167, 0xffff, RZ, 0xc0, !PT ;  /* 0x0000ffffa7a77812 */ /* 0x000fc400078ec0ff */
[----:B0-----:R-:W-:Y:S02]  /*460d0*/  SHF.R.U32.HI R48, RZ, 0x8, R54 ;  /* 0x00000008ff307819 */ /* 0x001fe40000011636 */
[----:B-1----:R-:W-:Y:S01]  /*460e0*/  LOP3.LUT R23, R51, 0xffff, RZ, 0xc0, !PT ;  /* 0x0000ffff33177812 */ /* 0x002fe200078ec0ff */
[----:B------:R-:W-:Y:S01]  /*460f0*/  ULDC UR4, c[0x0][0x248] ;  /* 0x0000920000047ab9 */ /* 0x000fe20000000800 */
[----:B------:R-:W-:Y:S01]  /*46100*/  LOP3.LUT R48, R48, 0xffff, RZ, 0xc0, !PT ;  /* 0x0000ffff30307812 */ /* 0x000fe200078ec0ff */
[----:B------:R-:W-:Y:S01]  /*46110*/  VIADD R129, R244, UR6 ;  /* 0x00000006f4817c36 */ /* 0x000fe20008000000 */
[----:B------:R-:W-:Y:S01]  /*46120*/  PRMT R49, R49, 0x3340, R50 ;  /* 0x0000334031317816 */ /* 0x000fe20000000032 */
[----:B------:R-:W-:Y:S01]  /*46130*/  ULDC UR6, c[0x0][0x248] ;  /* 0x0000920000067ab9 */ /* 0x000fe20000000800 */
[----:B------:R-:W-:Y:S01]  /*46140*/  PRMT R23, R23, 0x3340, R48 ;  /* 0x0000334017177816 */ /* 0x000fe20000000030 */
[----:B------:R-:W-:Y:S01]  /*46150*/  VIADD R128, R129, UR7 ;  /* 0x0000000781807c36 */ /* 0x000fe20008000000 */
[----:B------:R-:W-:Y:S01]  /*46160*/  LOP3.LUT R48, R4, 0xffff, RZ, 0xc0, !PT ;  /* 0x0000ffff04307812 */ /* 0x000fe200078ec0ff */
[----:B------:R0:W-:Y:S01]  /*46170*/  STL [R1+0xea8], R49 ;  /* 0x000ea83101007387 */ /* 0x0001e20000100800 */
[----:B------:R-:W-:Y:S01]  /*46180*/  LOP3.LUT R64, R64, 0xffff, RZ, 0xc0, !PT ;  /* 0x0000ffff40407812 */ /* 0x000fe200078ec0ff */
[----:B------:R-:W-:Y:S01]  /*46190*/  VIADD R127, R128, UR5 ;  /* 0x00000005807f7c36 */ /* 0x000fe20008000000 */
[----:B------:R-:W-:Y:S01]  /*461a0*/  SHF.R.U32.HI R50, RZ, 0x8, R167 ;  /* 0x00000008ff327819 */ /* 0x000fe200000116a7 */
[----:B------:R1:W-:Y:S01]  /*461b0*/  STL [R1+0xeac], R23 ;  /* 0x000eac1701007387 */ /* 0x0003e20000100800 */
[----:B------:R-:W-:Y:S01]  /*461c0*/  ULDC UR5, c[0x0][0x248] ;  /* 0x0000920000057ab9 */ /* 0x000fe20000000800 */
[----:B------:R-:W-:Y:S01]  /*461d0*/  LOP3.LUT R161, R161, 0xffff, RZ, 0xc0, !PT ;  /* 0x0000ffffa1a17812 */ /* 0x000fe200078ec0ff */
[----:B------:R-:W-:Y:S01]  /*461e0*/  ULDC UR7, c[0x0][0x248] ;  /* 0x0000920000077ab9 */ /* 0x000fe20000000800 */
[----:B------:R-:W4:Y:S01]  /*461f0*/  LDL.LU R4, [R1+0x1940] ;  /* 0x0019400001047983 */ /* 0x000f220000300800 */
[----:B0-----:R-:W-:-:S02]  /*46200*/  SHF.R.U32.HI R49, RZ, 0x8, R48 ;  /* 0x00000008ff317819 */ /* 0x001fc40000011630 */
[----:B------:R-:W-:Y:S02]  /*46210*/  PRMT R48, R48, 0x3340, R167 ;  /* 0x0000334030307816 */ /* 0x000fe400000000a7 */
[----:B-1----:R-:W-:Y:S01]  /*46220*/  LOP3.LUT R23, R9, 0xffff, RZ, 0xc0, !PT ;  /* 0x0000ffff09177812 */ /* 0x002fe200078ec0ff */
[----:B------:R-:W-:Y:S01]  /*46230*/  VIADD R126, R127, UR8 ;  /* 0x000000087f7e7c36 */ /* 0x000fe20008000000 */
[----:B------:R-:W4:Y:S01]  /*46240*/  LDL.LU R9, [R1+0x193c] ;  /* 0x00193c0001097983 */ /* 0x000f220000300800 */
[----:B------:R-:W-:Y:S01]  /*46250*/  LOP3.LUT R49, R49, 0xffff, RZ, 0xc0, !PT ;  /* 0x0000ffff31317812 */ /* 0x000fe200078ec0ff */
[----:B------:R-:W-:Y:S01]  /*46260*/  ULDC UR8, c[0x0][0x248] ;  /* 0x0000920000087ab9 */ /* 0x000fe20000000800 */
[----:B------:R-:W-:Y:S01]  /*46270*/  SHF.R.U32.HI R51, RZ, 0x8, R23 ;  /* 0x00000008ff337819 */ /* 0x000fe20000011617 */
[----:B------:R0:W-:Y:S01]  /*46280*/  STL [R1+0x109c], R48 ;  /* 0x00109c3001007387 */ /* 0x0001e20000100800 */
[----:B------:R-:W-:Y:S01]  /*46290*/  PRMT R23, R23, 0x3340, R64 ;  /* 0x0000334017177816 */ /* 0x000fe20000000040 */
[----:B------:R-:W-:Y:S01]  /*462a0*/  VIADD R125, R126, UR4 ;  /* 0x000000047e7d7c36 */ /* 0x000fe20008000000 */
[----:B------:R-:W-:Y:S01]  /*462b0*/  LOP3.LUT R50, R50, 0xffff, RZ, 0xc0, !PT ;  /* 0x0000ffff32327812 */ /* 0x000fe200078ec0ff */
[----:B------:R-:W-:-:S02]  /*462c0*/  ULDC UR4, c[0x0][0x248] ;  /* 0x0000920000047ab9 */ /* 0x000fc40000000800 */
[----:B------:R1:W-:Y:S01]  /*462d0*/  STL [R1+0x1094], R23 ;  /* 0x0010941701007387 */ /* 0x0003e20000100800 */
[----:B0-----:R-:W-:Y:S01]  /*462e0*/  SHF.R.U32.HI R48, RZ, 0x8, R64 ;  /* 0x00000008ff307819 */ /* 0x001fe20000011640 */
[----:B------:R-:W-:Y:S01]  /*462f0*/  VIADD R124, R125, UR4 ;  /* 0x000000047d7c7c36 */ /* 0x000fe20008000000 */
[----:B------:R-:W-:Y:S01]  /*46300*/  PRMT R49, R49, 0x3340, R50 ;  /* 0x0000334031317816 */ /* 0x000fe20000000032 */
[----:B------:R-:W-:Y:S01]  /*46310*/  ULDC UR4, c[0x0][0x248] ;  /* 0x0000920000047ab9 */ /* 0x000fe20000000800 */
[----:B------:R-:W-:Y:S02]  /*46320*/  LOP3.LUT R48, R48, 0xffff, RZ, 0xc0, !PT ;  /* 0x0000ffff30307812 */ /* 0x000fe400078ec0ff */
[----:B-1----:R-:W-:Y:S01]  /*46330*/  LOP3.LUT R23, R51, 0xffff, RZ, 0xc0, !PT ;  /* 0x0000ffff33177812 */ /* 0x002fe200078ec0ff */
[----:B------:R-:W-:Y:S01]  /*46340*/  VIADD R123, R124, UR5 ;  /* 0x000000057c7b7c36 */ /* 0x000fe20008000000 */
[----:B------:R-:W-:Y:S01]  /*46350*/  STL [R1+0xed0], R49 ;  /* 0x000ed03101007387 */ /* 0x000fe20000100800 */
[----:B------:R-:W-:Y:S01]  /*46360*/  LOP3.LUT R163, R163, 0xffff, RZ, 0xc0, !PT ;  /* 0x0000ffffa3a37812 */ /* 0x000fe200078ec0ff */
[----:B------:R-:W-:Y:S01]  /*46370*/  ULDC UR5, c[0x0][0x248] ;  /* 0x0000920000057ab9 */ /* 0x000fe20000000800 */
[----:B------:R-:W-:Y:S01]  /*46380*/  PRMT R23, R23, 0x3340, R48 ;  /* 0x0000334017177816 */ /* 0x000fe20000000030 */
[----:B------:R-:W-:Y:S01]  /*46390*/  VIADD R122, R123, UR4 ;  /* 0x000000047b7a7c36 */ /* 0x000fe20008000000 */
[----:B------:R-:W-:Y:S01]  /*463a0*/  LOP3.LUT R48, R14, 0xffff, RZ, 0xc0, !PT ;  /* 0x0000ffff0e307812 */ /* 0x000fe200078ec0ff */
[----:B------:R-:W-:-:S02]  /*463b0*/  ULDC UR4, c[0x0][0x248] ;  /* 0x0000920000047ab9 */ /* 0x000fc40000000800 */
[----:B------:R0:W-:Y:S01]  /*463c0*/  STL [R1+0xed4], R23 ;  /* 0x000ed41701007387 */ /* 0x0001e20000100800 */
[----:B------:R-:W-:Y:S01]  /*463d0*/  VIADD R121, R122, UR6 ;  /* 0x000000067a797c36 */ /* 0x000fe20008000000 */
[----:B------:R-:W-:Y:S01]  /*463e0*/  SHF.R.U32.HI R50, RZ, 0x8, R161 ;  /* 0x00000008ff327819 */ /* 0x000fe200000116a1 */
[----:B------:R-:W-:Y:S01]  /*463f0*/  ULDC UR6, c[0x0][0x248] ;  /* 0x0000920000067ab9 */ /* 0x000fe20000000800 */
[----:B0-----:R-:W-:Y:S01]  /*46400*/  LOP3.LUT R23, R13, 0xffff, RZ, 0xc0, !PT ;  /* 0x0000ffff0d177812 */ /* 0x001fe200078ec0ff */
[----:B------:R-:W-:Y:S01]  /*46410*/  VIADD R120, R121, UR7 ;  /* 0x0000000779787c36 */ /* 0x000fe20008000000 */
[----:B------:R-:W4:Y:S01]  /*46420*/  LDL.LU R13, [R1+0x1938] ;  /* 0x00193800010d7983 */ /* 0x000f220000300800 */
[----:B------:R-:W-:Y:S01]  /*46430*/  PRMT R51, R48, 0x3340, R163 ;  /* 0x0000334030337816 */ /* 0x000fe200000000a3 */
[----:B------:R-:W-:Y:S01]  /*46440*/  ULDC UR7, c[0x0][0x248] ;  /* 0x0000920000077ab9 */ /* 0x000fe20000000800 */
[----:B------:R-:W-:Y:S01]  /*46450*/  SHF.R.U32.HI R49, RZ, 0x8, R23 ;  /* 0x00000008ff317819 */ /* 0x000fe20000011617 */
[----:B------:R-:W4:Y:S01]  /*46460*/  LDL.LU R14, [R1+0x1934] ;  /* 0x00193400010e7983 */ /* 0x000f220000300800 */
[----:B------:R-:W-:Y:S01]  /*46470*/  PRMT R23, R23, 0x3340, R161 ;  /* 0x0000334017177816 */ /* 0x000fe200000000a1 */
[----:B------:R-:W-:Y:S01]  /*46480*/  VIADD R119, R120, UR5 ;  /* 0x0000000578777c36 */ /* 0x000fe20008000000 */
[----:B------:R-:W-:Y:S01]  /*46490*/  LOP3.LUT R49, R49, 0xffff, RZ, 0xc0, !PT ;  /* 0x0000ffff31317812 */ /* 0x000fe200078ec0ff */
[----:B------:R-:W-:-:S02]  /*464a0*/  ULDC UR5, c[0x0][0x248] ;  /* 0x0000920000057ab9 */ /* 0x000fc40000000800 */
[----:B------:R0:W-:Y:S01]  /*464b0*/  STL [R1+0x1088], R23 ;  /* 0x0010881701007387 */ /* 0x0001e20000100800 */
[----:B------:R-:W-:Y:S01]  /*464c0*/  LOP3.LUT R50, R50, 0xffff, RZ, 0xc0, !PT ;  /* 0x0000ffff32327812 */ /* 0x000fe200078ec0ff */
[----:B------:R-:W-:Y:S01]  /*464d0*/  VIADD R118, R119, UR8 ;  /* 0x0000000877767c36 */ /* 0x000fe20008000000 */
[----:B------:R-:W-:Y:S02]  /*464e0*/  LOP3.LUT R157, R157, 0xffff, RZ, 0xc0, !PT ;  /* 0x0000ffff9d9d7812 */ /* 0x000fe400078ec0ff */
[----:B0-----:R-:W-:Y:S01]  /*464f0*/  SHF.R.U32.HI R23, RZ, 0x8, R48 ;  /* 0x00000008ff177819 */ /* 0x001fe20000011630 */
[----:B------:R-:W-:Y:S01]  /*46500*/  STL [R1+0x1084], R51 ;  /* 0x0010843301007387 */ /* 0x000fe20000100800 */
[----:B------:R-:W-:Y:S01]  /*46510*/  SHF.R.U32.HI R48, RZ, 0x8, R163 ;  /* 0x00000008ff307819 */ /* 0x000fe200000116a3 */
[----:B------:R-:W-:Y:S01]  /*46520*/  ULDC UR8, c[0x0][0x248] ;  /* 0x0000920000087ab9 */ /* 0x000fe20000000800 */
[----:B------:R-:W-:Y:S02]  /*46530*/  LOP3.LUT R23, R23, 0xffff, RZ, 0xc0, !PT ;  /* 0x0000ffff17177812 */ /* 0x000fe400078ec0ff */
[----:B------:R-:W-:Y:S01]  /*46540*/  LOP3.LUT R48, R48, 0xffff, RZ, 0xc0, !PT ;  /* 0x0000ffff30307812 */ /* 0x000fe200078ec0ff */
[----:B------:R-:W-:Y:S01]  /*46550*/  VIADD R117, R118, UR4 ;  /* 0x0000000476757c36 */ /* 0x000fe20008000000 */
[----:B------:R-:W-:Y:S01]  /*46560*/  PRMT R49, R49, 0x3340, R50 ;  /* 0x0000334031317816 */ /* 0x000fe20000000032 */
[----:B------:R-:W-:Y:S01]  /*46570*/  ULDC UR4, c[0x0][0x248] ;  /* 0x0000920000047ab9 */ /* 0x000fe20000000800 */
[----:B------:R-:W-:-:S02]  /*46580*/  PRMT R23, R23, 0x3340, R48 ;  /* 0x0000334017177816 */ /* 0x000fc40000000030 */
[----:B--2---:R-:W-:Y:S01]  /*46590*/  LOP3.LUT R48, R15, 0xffff, RZ, 0xc0, !PT ;  /* 0x0000ffff0f307812 */ /* 0x004fe200078ec0ff */
[----:B------:R0:W-:Y:S01]  /*465a0*/  STL [R1+0xec8], R49 ;  /* 0x000ec83101007387 */ /* 0x0001e20000100800 */
[----:B------:R-:W-:Y:S01]  /*465b0*/  VIADD R116, R117, UR4 ;  /* 0x0000000475747c36 */ /* 0x000fe20008000000 */
[----:B------:R-:W-:Y:S01]  /*465c0*/  LOP3.LUT R159, R159, 0xffff, RZ, 0xc0, !PT ;  /* 0x0000ffff9f9f7812 */ /* 0x000fe200078ec0ff */
[----:B------:R-:W-:Y:S01]  /*465d0*/  ULDC UR4, c[0x0][0x248] ;  /* 0x0000920000047ab9 */ /* 0x000fe20000000800 */
[----:B------:R3:W-:Y:S01]  /*465e0*/  STL [R1+0xecc], R23 ;  /* 0x000ecc1701007387 */ /* 0x0007e20000100800 */
[----:B------:R-:W-:Y:S01]  /*465f0*/  VIADD R115, R116, UR5 ;  /* 0x0000000574737c36 */ /* 0x000fe20008000000 */
[----:B------:R-:W-:Y:S01]  /*46600*/  SHF.R.U32.HI R50, RZ, 0x8, R157 ;  /* 0x00000008ff327819 */ /* 0x000fe2000001169d */
[----:B------:R-:W-:Y:S01]  /*46610*/  ULDC UR5, c[0x0][0x248] ;  /* 0x0000920000057ab9 */ /* 0x000fe20000000800 */
[----:B------:R-:W2:Y:S01]  /*46620*/  LDL.LU R15, [R1+0x1930] ;  /* 0x00193000010f7983 */ /* 0x000ea20000300800 */
[----:B0-----:R-:W-:-:S02]  /*46630*/  SHF.R.U32.HI R49, RZ, 0x8, R48 ;  /* 0x00000008ff317819 */ /* 0x001fc40000011630 */
[----:B------:R-:W-:Y:S02]  /*46640*/  PRMT R48, R48, 0x3340, R157 ;  /* 0x0000334030307816 */ /* 0x000fe4000000009d */
[----:B---3--:R-:W-:Y:S01]  /*46650*/  LOP3.LUT R23, R17, 0xffff, RZ, 0xc0, !PT ;  /* 0x0000ffff11177812 */ /* 0x008fe200078ec0ff */
[----:B------:R-:W-:Y:S01]  /*46660*/  VIADD R114, R115, UR4 ;  /* 0x0000000473727c36 */ /* 0x000fe20008000000 */
[----:B------:R-:W3:Y:S01]  /*46670*/  LDL.LU R17, [R1+0x192c] ;  /* 0x00192c0001117983 */ /* 0x000ee20000300800 */
        /* <DEDUP_REMOVED lines=16> */
[----:B------:R-:W-:Y:S01]  /*46780*/  LOP3.LUT R56, R56, 0xffff, RZ, 0xc0, !PT ;  /* 0x0000ffff38387812 */ /* 0x000fe200078ec0ff */
[----:B------:R-:W-:Y:S01]  /*46790*/  STL [R1+0xe90], R49 ;  /* 0x000e903101007387 */ /* 0x000fe20000100800 */
[----:B------:R-:W-:Y:S01]  /*467a0*/  PRMT R23, R23, 0x3340, R48 ;  /* 0x0000334017177816 */ /* 0x000fe20000000030 */
[----:B------:R-:W-:Y:S01]  /*467b0*/  ULDC UR5, c[0x0][0x248] ;  /* 0x0000920000057ab9 */ /* 0x000fe20000000800 */
[----:B------:R-:W-:Y:S01]  /*467c0*/  LOP3.LUT R48, R16, 0xffff, RZ, 0xc0, !PT ;  /* 0x0000ffff10307812 */ /* 0x000fe200078ec0ff */
[----:B------:R-:W-:Y:S01]  /*467d0*/  VIADD R110, R111, UR8 ;  /* 0x000000086f6e7c36 */ /* 0x000fe20008000000 */
[----:B------:R-:W-:Y:S01]  /*467e0*/  LOP3.LUT R58, R58, 0xffff, RZ, 0xc0, !PT ;  /* 0x0000ffff3a3a7812 */ /* 0x000fe200078ec0ff */
[----:B------:R0:W-:Y:S01]  /*467f0*/  STL [R1+0xe94], R23 ;  /* 0x000e941701007387 */ /* 0x0001e20000100800 */
[----:B------:R-:W-:Y:S01]  /*46800*/  SHF.R.U32.HI R167, RZ, 0x8, R48 ;  /* 0x00000008ffa77819 */ /* 0x000fe20000011630 */
[----:B------:R-:W-:Y:S01]  /*46810*/  ULDC UR8, c[0x0][0x248] ;  /* 0x0000920000087ab9 */ /* 0x000fe20000000800 */
[----:B------:R-:W-:Y:S01]  /*46820*/  PRMT R48, R48, 0x3340, R56 ;  /* 0x0000334030307816 */ /* 0x000fe20000000038 */
[----:B------:R-:W3:Y:S01]  /*46830*/  LDL.LU R16, [R1+0x1928] ;  /* 0x0019280001107983 */ /* 0x000ee20000300800 */
[----:B------:R-:W-:Y:S01]  /*46840*/  VIADD R109, R110, UR4 ;  /* 0x000000046e6d7c36 */ /* 0x000fe20008000000 */
[----:B------:R-:W-:Y:S01]  /*46850*/  ULDC UR4, c[0x0][0x248] ;  /* 0x0000920000047ab9 */ /* 0x000fe20000000800 */
[----:B0-----:R-:W-:-:S02]  /*46860*/  LOP3.LUT R23, R12, 0xffff, RZ, 0xc0, !PT ;  /* 0x0000ffff0c177812 */ /* 0x001fc400078ec0ff */
[----:B------:R-:W3:Y:S02]  /*46870*/  LDL.LU R12, [R1+0x1924] ;  /* 0x00192400010c7983 */ /* 0x000ee40000300800 */
[----:B------:R-:W-:Y:S02]  /*46880*/  SHF.R.U32.HI R50, RZ, 0x8, R23 ;  /* 0x00000008ff327819 */ /* 0x000fe40000011617 */
[----:B------:R-:W-:Y:S01]  /*46890*/  PRMT R23, R23, 0x3340, R58 ;  /* 0x0000334017177816 */ /* 0x000fe2000000003a */
[----:B------:R0:W-:Y:S01]  /*468a0*/  STL [R1+0x1060], R48 ;  /* 0x0010603001007387 */ /* 0x0001e20000100800 */
[----:B------:R-:W-:Y:S01]  /*468b0*/  VIADD R108, R109, UR4 ;  /* 0x000000046d6c7c36 */ /* 0x000fe20008000000 */
[----:B------:R-:W-:Y:S01]  /*468c0*/  F2FP.SATFINITE.E4M3.F32.PACK_AB_MERGE_C R27, R107, R106, RZ ;  /* 0x0000006a6b1b723e */ /* 0x000fe200048070ff */
[----:B------:R-:W-:Y:S01]  /*468d0*/  ULDC UR4, c[0x0][0x248] ;  /* 0x0000920000047ab9 */ /* 0x000fe20000000800 */
[----:B------:R1:W-:Y:S01]  /*468e0*/  STL [R1+0x1054], R23 ;  /* 0x0010541701007387 */ /* 0x0003e20000100800 */
[----:B------:R-:W-:-:S02]  /*468f0*/  SHF.R.U32.HI R49, RZ, 0x8, R56 ;  /* 0x00000008ff317819 */ /* 0x000fc40000011638 */
[----:B0-----:R-:W-:Y:S01]  /*46900*/  SHF.R.U32.HI R48, RZ, 0x8, R58 ;  /* 0x00000008ff307819 */ /* 0x001fe2000001163a */
[----:B------:R-:W-:Y:S01]  /*46910*/  VIADD R107, R108, UR5 ;  /* 0x000000056c6b7c36 */ /* 0x000fe20008000000 */
[----:B-1----:R-:W-:Y:S02]  /*46920*/  LOP3.LUT R23, R50, 0xffff, RZ, 0xc0, !PT ;  /* 0x0000ffff32177812 */ /* 0x002fe400078ec0ff */
[----:B------:R-:W-:Y:S01]  /*46930*/  LOP3.LUT R48, R48, 0xffff, RZ, 0xc0, !PT ;  /* 0x0000ffff30307812 */ /* 0x000fe200078ec0ff */
[----:B------:R-:W-:Y:S01]  /*46940*/  VIADD R106, R107, UR4 ;  /* 0x000000046b6a7c36 */ /* 0x000fe20008000000 */
[----:B------:R-:W-:Y:S01]  /*46950*/  LOP3.LUT R167, R167, 0xffff, RZ, 0xc0, !PT ;  /* 0x0000ffffa7a77812 */ /* 0x000fe200078ec0ff */
[----:B------:R-:W-:Y:S01]  /*46960*/  ULDC UR5, c[0x0][0x248] ;  /* 0x0000920000057ab9 */ /* 0x000fe20000000800 */
[----:B------:R-:W-:Y:S01]  /*46970*/  PRMT R23, R23, 0x3340, R48 ;  /* 0x0000334017177816 */ /* 0x000fe20000000030 */
[----:B------:R-:W-:Y:S01]  /*46980*/  ULDC UR4, c[0x0][0x248] ;  /* 0x0000920000047ab9 */ /* 0x000fe20000000800 */
[----:B------:R-:W-:-:S02]  /*46990*/  LOP3.LUT R49, R49, 0xffff, RZ, 0xc0, !PT ;  /* 0x0000ffff31317812 */ /* 0x000fc400078ec0ff */
[----:B------:R-:W-:Y:S02]  /*469a0*/  LOP3.LUT R48, R10, 0xffff, RZ, 0xc0, !PT ;  /* 0x0000ffff0a307812 */ /* 0x000fe400078ec0ff */
[----:B------:R-:W-:Y:S01]  /*469b0*/  LOP3.LUT R60, R60, 0xffff, RZ, 0xc0, !PT ;  /* 0x0000ffff3c3c7812 */ /* 0x000fe200078ec0ff */
[----:B------:R0:W-:Y:S01]  /*469c0*/  STL [R1+0xe8c], R23 ;  /* 0x000e8c1701007387 */ /* 0x0001e20000100800 */
[----:B------:R-:W-:Y:S01]  /*469d0*/  PRMT R167, R167, 0x3340, R49 ;  /* 0x00003340a7a77816 */ /* 0x000fe20000000031 */
[----:B------:R-:W-:Y:S01]  /*469e0*/  VIADD R105, R106, UR6 ;  /* 0x000000066a697c36 */ /* 0x000fe20008000000 */
[----:B------:R-:W-:Y:S01]  /*469f0*/  SHF.R.U32.HI R49, RZ, 0x8, R48 ;  /* 0x00000008ff317819 */ /* 0x000fe20000011630 */
[----:B------:R-:W3:Y:S01]  /*46a00*/  LDL.LU R10, [R1+0x1920] ;  /* 0x00192000010a7983 */ /* 0x000ee20000300800 */
[----:B------:R-:W-:Y:S01]  /*46a10*/  LOP3.LUT R62, R62, 0xffff, RZ, 0xc0, !PT ;  /* 0x0000ffff3e3e7812 */ /* 0x000fe200078ec0ff */
[----:B------:R-:W-:Y:S01]  /*46a20*/  ULDC UR6, c[0x0][0x248] ;  /* 0x0000920000067ab9 */ /* 0x000fe20000000800 */
[----:B------:R-:W-:-:S02]  /*46a30*/  PRMT R48, R48, 0x3340, R60 ;  /* 0x0000334030307816 */ /* 0x000fc4000000003c */
[----:B0-----:R-:W-:Y:S01]  /*46a40*/  LOP3.LUT R23, R11, 0xffff, RZ, 0xc0, !PT ;  /* 0x0000ffff0b177812 */ /* 0x001fe200078ec0ff */
[----:B------:R-:W-:Y:S01]  /*46a50*/  VIADD R104, R105, UR7 ;  /* 0x0000000769687c36 */ /* 0x000fe20008000000 */
[----:B------:R-:W3:Y:S01]  /*46a60*/  LDL.LU R11, [R1+0x191c] ;  /* 0x00191c00010b7983 */ /* 0x000ee20000300800 */
[----:B------:R-:W-:Y:S01]  /*46a70*/  SHF.R.U32.HI R50, RZ, 0x8, R60 ;  /* 0x00000008ff327819 */ /* 0x000fe2000001163c */
[----:B------:R-:W-:Y:S01]  /*46a80*/  ULDC UR7, c[0x0][0x248] ;  /* 0x0000920000077ab9 */ /* 0x000fe20000000800 */
[----:B------:R-:W-:Y:S01]  /*46a90*/  SHF.R.U32.HI R51, RZ, 0x8, R23 ;  /* 0x00000008ff337819 */ /* 0x000fe20000011617 */
[----:B------:R0:W-:Y:S01]  /*46aa0*/  STL [R1+0x1058], R48 ;  /* 0x0010583001007387 */ /* 0x0001e20000100800 */
[--C-:B------:R-:W-:Y:S01]  /*46ab0*/  PRMT R23, R23, 0x3340, R62.reuse ;  /* 0x0000334017177816 */ /* 0x100fe2000000003e */
[----:B------:R-:W-:Y:S01]  /*46ac0*/  VIADD R103, R104, UR5 ;  /* 0x0000000568677c36 */ /* 0x000fe20008000000 */
[----:B------:R-:W-:Y:S01]  /*46ad0*/  LOP3.LUT R49, R49, 0xffff, RZ, 0xc0, !PT ;  /* 0x0000ffff31317812 */ /* 0x000fe200078ec0ff */
[----:B------:R-:W-:Y:S01]  /*46ae0*/  ULDC UR5, c[0x0][0x248] ;  /* 0x0000920000057ab9 */ /* 0x000fe20000000800 */
[----:B------:R-:W-:Y:S01]  /*46af0*/  LOP3.LUT R50, R50, 0xffff, RZ, 0xc0, !PT ;  /* 0x0000ffff32327812 */ /* 0x000fe200078ec0ff */
[----:B------:R1:W-:Y:S01]  /*46b00*/  STL [R1+0x1050], R23 ;  /* 0x0010501701007387 */ /* 0x0003e20000100800 */
[----:B0-----:R-:W-:Y:S01]  /*46b10*/  SHF.R.U32.HI R48, RZ, 0x8, R62 ;  /* 0x00000008ff307819 */ /* 0x001fe2000001163e */
[----:B------:R-:W-:Y:S01]  /*46b20*/  VIADD R102, R103, UR8 ;  /* 0x0000000867667c36 */ /* 0x000fe20008000000 */
[----:B------:R-:W-:Y:S01]  /*46b30*/  PRMT R49, R49, 0x3340, R50 ;  /* 0x0000334031317816 */ /* 0x000fe20000000032 */
[----:B------:R-:W-:Y:S01]  /*46b40*/  ULDC UR8, c[0x0][0x248] ;  /* 0x0000920000087ab9 */ /* 0x000fe20000000800 */
[----:B------:R-:W-:-:S02]  /*46b50*/  LOP3.LUT R48, R48, 0xffff, RZ, 0xc0, !PT ;  /* 0x0000ffff30307812 */ /* 0x000fc400078ec0ff */
[----:B-1----:R-:W-:Y:S01]  /*46b60*/  LOP3.LUT R23, R51, 0xffff, RZ, 0xc0, !PT ;  /* 0x0000ffff33177812 */ /* 0x002fe200078ec0ff */
[----:B------:R-:W-:Y:S01]  /*46b70*/  VIADD R101, R102, UR4 ;  /* 0x0000000466657c36 */ /* 0x000fe20008000000 */
[----:B------:R-:W-:Y:S02]  /*46b80*/  ULDC UR4, c[0x0][0x248] ;  /* 0x0000920000047ab9 */ /* 0x000fe40000000800 */
[----:B------:R-:W-:Y:S01]  /*46b90*/  PRMT R23, R23, 0x3340, R48 ;  /* 0x0000334017177816 */ /* 0x000fe20000000030 */
[----:B------:R-:W-:Y:S01]  /*46ba0*/  STL [R1+0xea0], R49 ;  /* 0x000ea03101007387 */ /* 0x000fe20000100800 */
[----:B------:R-:W-:Y:S01]  /*46bb0*/  VIADD R100, R101, UR4 ;  /* 0x0000000465647c36 */ /* 0x000fe20008000000 */
[----:B------:R-:W-:Y:S01]  /*46bc0*/  LOP3.LUT R66, R66, 0xffff, RZ, 0xc0, !PT ;  /* 0x0000ffff42427812 */ /* 0x000fe200078ec0ff */
[----:B------:R-:W-:Y:S01]  /*46bd0*/  ULDC UR4, c[0x0][0x248] ;  /* 0x0000920000047ab9 */ /* 0x000fe20000000800 */
[----:B------:R0:W-:Y:S01]  /*46be0*/  STL [R1+0xea4], R23 ;  /* 0x000ea41701007387 */ /* 0x0001e20000100800 */
[----:B------:R-:W-:Y:S01]  /*46bf0*/  F2FP.SATFINITE.E4M3.F32.PACK_AB_MERGE_C R25, R99, R98, RZ ;  /* 0x000000626319723e */ /* 0x000fe200048070ff */
[----:B------:R-:W-:Y:S01]  /*46c00*/  VIADD R99, R100, UR5 ;  /* 0x0000000564637c36 */ /* 0x000fe20008000000 */
[----:B------:R-:W-:Y:S01]  /*46c10*/  LOP3.LUT R48, R5, 0xffff, RZ, 0xc0, !PT ;  /* 0x0000ffff05307812 */ /* 0x000fe200078ec0ff */
[----:B------:R-:W-:Y:S01]  /*46c20*/  ULDC UR5, c[0x0][0x248] ;  /* 0x0000920000057ab9 */ /* 0x000fe20000000800 */
[----:B0-----:R-:W-:Y:S01]  /*46c30*/  LOP3.LUT R23, R2, 0xffff, RZ, 0xc0, !PT ;  /* 0x0000ffff02177812 */ /* 0x001fe200078ec0ff */
[----:B------:R-:W-:Y:S01]  /*46c40*/  VIADD R98, R99, UR4 ;  /* 0x0000000463627c36 */ /* 0x000fe20008000000 */
[----:B------:R-:W-:Y:S01]  /*46c50*/  LOP3.LUT R74, R74, 0xffff, RZ, 0xc0, !PT ;  /* 0x0000ffff4a4a7812 */ /* 0x000fe200078ec0ff */
[----:B------:R-:W3:Y:S01]  /*46c60*/  LDL.LU R2, [R1+0x1918] ;  /* 0x0019180001027983 */ /* 0x000ee20000300800 */
[----:B------:R-:W-:Y:S01]  /*46c70*/  SHF.R.U32.HI R49, RZ, 0x8, R23 ;  /* 0x00000008ff317819 */ /* 0x000fe20000011617 */
[----:B------:R-:W-:Y:S01]  /*46c80*/  ULDC UR4, c[0x0][0x248] ;  /* 0x0000920000047ab9 */ /* 0x000fe20000000800 */
[--C-:B------:R-:W-:Y:S01]  /*46c90*/  PRMT R23, R23, 0x3340, R66.reuse ;  /* 0x0000334017177816 */ /* 0x100fe20000000042 */
[----:B------:R-:W3:Y:S01]  /*46ca0*/  LDL.LU R5, [R1+0x1914] ;  /* 0x0019140001057983 */ /* 0x000ee20000300800 */
[----:B------:R-:W-:Y:S01]  /*46cb0*/  SHF.R.U32.HI R50, RZ, 0x8, R66 ;  /* 0x00000008ff327819 */ /* 0x000fe20000011642 */
[----:B------:R-:W-:Y:S01]  /*46cc0*/  VIADD R97, R98, UR6 ;  /* 0x0000000662617c36 */ /* 0x000fe20008000000 */
[----:B------:R-:W-:Y:S01]  /*46cd0*/  PRMT R51, R48, 0x3340, R74 ;  /* 0x0000334030337816 */ /* 0x000fe2000000004a */
[----:B------:R0:W-:Y:S01]  /*46ce0*/  STL [R1+0x1044], R23 ;  /* 0x0010441701007387 */ /* 0x0001e20000100800 */
[----:B------:R-:W-:Y:S01]  /*46cf0*/  LOP3.LUT R49, R49, 0xffff, RZ, 0xc0, !PT ;  /* 0x0000ffff31317812 */ /* 0x000fe200078ec0ff */
[----:B------:R-:W-:Y:S01]  /*46d00*/  VIADD R96, R97, UR7 ;  /* 0x0000000761607c36 */ /* 0x000fe20008000000 */
[----:B------:R-:W-:Y:S01]  /*46d10*/  LOP3.LUT R50, R50, 0xffff, RZ, 0xc0, !PT ;  /* 0x0000ffff32327812 */ /* 0x000fe200078ec0ff */
[----:B------:R-:W-:Y:S01]  /*46d20*/  ULDC UR6, c[0x0][0x248] ;  /* 0x0000920000067ab9 */ /* 0x000fe20000000800 */
[----:B0-----:R-:W-:Y:S01]  /*46d30*/  SHF.R.U32.HI R23, RZ, 0x8, R48 ;  /* 0x00000008ff177819 */ /* 0x001fe20000011630 */
[----:B------:R-:W-:Y:S01]  /*46d40*/  STL [R1+0x105c], R51 ;  /* 0x00105c3301007387 */ /* 0x000fe20000100800 */
[----:B------:R-:W-:Y:S01]  /*46d50*/  SHF.R.U32.HI R48, RZ, 0x8, R74 ;  /* 0x00000008ff307819 */ /* 0x000fe2000001164a */
[----:B------:R-:W-:Y:S01]  /*46d60*/  ULDC UR7, c[0x0][0x248] ;  /* 0x0000920000077ab9 */ /* 0x000fe20000000800 */
[----:B------:R-:W-:-:S02]  /*46d70*/  LOP3.LUT R23, R23, 0xffff, RZ, 0xc0, !PT ;  /* 0x0000ffff17177812 */ /* 0x000fc400078ec0ff */
[----:B------:R-:W-:Y:S01]  /*46d80*/  LOP3.LUT R48, R48, 0xffff, RZ, 0xc0, !PT ;  /* 0x0000ffff30307812 */ /* 0x000fe200078ec0ff */
[----:B------:R-:W-:Y:S01]  /*46d90*/  VIADD R95, R96, UR5 ;  /* 0x00000005605f7c36 */ /* 0x000fe20008000000 */
[----:B------:R-:W-:Y:S01]  /*46da0*/  PRMT R49, R49, 0x3340, R50 ;  /* 0x0000334031317816 */ /* 0x000fe20000000032 */
[----:B------:R-:W-:Y:S01]  /*46db0*/  ULDC UR5, c[0x0][0x248] ;  /* 0x0000920000057ab9 */ /* 0x000fe20000000800 */
[----:B------:R-:W-:Y:S01]  /*46dc0*/  PRMT R23, R23, 0x3340, R48 ;  /* 0x0000334017177816 */ /* 0x000fe20000000030 */
[----:B------:R-:W-:Y:S02]  /*46dd0*/  VIADD R94, R95, UR8 ;  /* 0x000000085f5e7c36 */ /* 0x000fe40008000000 */
[----:B------:R-:W-:Y:S01]  /*46de0*/  STL [R1+0xe9c], R49 ;  /* 0x000e9c3101007387 */ /* 0x000fe20000100800 */
[----:B------:R-:W-:Y:S01]  /*46df0*/  LOP3.LUT R82, R82, 0xffff, RZ, 0xc0, !PT ;  /* 0x0000ffff52527812 */ /* 0x000fe200078ec0ff */
[----:B------:R-:W-:Y:S01]  /*46e00*/  VIADD R93, R94, UR4 ;  /* 0x000000045e5d7c36 */ /* 0x000fe20008000000 */
[----:B------:R-:W-:Y:S01]  /*46e10*/  F2FP.SATFINITE.E4M3.F32.PACK_AB_MERGE_C R90, R91, R90, RZ ;  /* 0x0000005a5b5a723e */ /* 0x000fe200048070ff */
[----:B------:R0:W-:Y:S01]  /*46e20*/  STL [R1+0xed8], R23 ;  /* 0x000ed81701007387 */ /* 0x0001e20000100800 */
[----:B------:R-:W-:Y:S01]  /*46e30*/  ULDC UR4, c[0x0][0x248] ;  /* 0x0000920000047ab9 */ /* 0x000fe20000000800 */
[----:B------:R-:W-:Y:S01]  /*46e40*/  LOP3.LUT R48, R7, 0xffff, RZ, 0xc0, !PT ;  /* 0x0000ffff07307812 */ /* 0x000fe200078ec0ff */
[----:B------:R-:W-:Y:S01]  /*46e50*/  VIADD R92, R93, UR4 ;  /* 0x000000045d5c7c36 */ /* 0x000fe20008000000 */
[----:B------:R-:W-:Y:S01]  /*46e60*/  LOP3.LUT R90, R90, 0xffff, RZ, 0xc0, !PT ;  /* 0x0000ffff5a5a7812 */ /* 0x000fe200078ec0ff */
[----:B------:R-:W-:Y:S01]  /*46e70*/  ULDC UR4, c[0x0][0x248] ;  /* 0x0000920000047ab9 */ /* 0x000fe20000000800 */
[----:B------:R-:W-:Y:S01]  /*46e80*/  ULDC UR8, c[0x0][0x248] ;  /* 0x0000920000087ab9 */ /* 0x000fe20000000800 */
[----:B0-----:R-:W-:Y:S01]  /*46e90*/  LOP3.LUT R23, R6, 0xffff, RZ, 0xc0, !PT ;  /* 0x0000ffff06177812 */ /* 0x001fe200078ec0ff */
[----:B------:R-:W-:Y:S01]  /*46ea0*/  VIADD R91, R92, UR5 ;  /* 0x000000055c5b7c36 */ /* 0x000fe20008000000 */
[----:B------:R-:W3:Y:S01]  /*46eb0*/  LDL.LU R6, [R1+0x1910] ;  /* 0x0019100001067983 */ /* 0x000ee20000300800 */
[--C-:B------:R-:W-:Y:S01]  /*46ec0*/  SHF.R.U32.HI R50, RZ, 0x8, R82.reuse ;  /* 0x00000008ff327819 */ /* 0x100fe20000011652 */
[----:B------:R-:W-:Y:S01]  /*46ed0*/  ULDC UR5, c[0x0][0x248] ;  /* 0x0000920000057ab9 */ /* 0x000fe20000000800 */
[----:B------:R-:W-:Y:S01]  /*46ee0*/  SHF.R.U32.HI R49, RZ, 0x8, R23 ;  /* 0x00000008ff317819 */ /* 0x000fe20000011617 */
[----:B------:R-:W3:Y:S01]  /*46ef0*/  LDL.LU R7, [R1+0x190c] ;  /* 0x00190c0001077983 */ /* 0x000ee20000300800 */
[----:B------:R-:W-:-:S02]  /*46f00*/  PRMT R23, R23, 0x3340, R82 ;  /* 0x0000334017177816 */ /* 0x000fc40000000052 */
[----:B------:R-:W-:-:S03]  /*46f10*/  PRMT R51, R48, 0x3340, R90 ;  /* 0x0000334030337816 */ /* 0x000fc6000000005a */
[----:B------:R0:W-:Y:S01]  /*46f20*/  STL [R1+0x1064], R23 ;  /* 0x0010641701007387 */ /* 0x0001e20000100800 */
[----:B------:R-:W-:Y:S02]  /*46f30*/  LOP3.LUT R50, R50, 0xffff, RZ, 0xc0, !PT ;  /* 0x0000ffff32327812 */ /* 0x000fe400078ec0ff */
[----:B------:R-:W-:Y:S02]  /*46f40*/  LOP3.LUT R49, R49, 0xffff, RZ, 0xc0, !PT ;  /* 0x0000ffff31317812 */ /* 0x000fe400078ec0ff */
[----:B0-----:R-:W-:Y:S02]  /*46f50*/  SHF.R.U32.HI R23, RZ, 0x8, R48 ;  /* 0x00000008ff177819 */ /* 0x001fe40000011630 */
[----:B------:R-:W-:Y:S01]  /*46f60*/  SHF.R.U32.HI R48, RZ, 0x8, R90 ;  /* 0x00000008ff307819 */ /* 0x000fe2000001165a */
[----:B------:R-:W-:Y:S01]  /*46f70*/  VIADD R90, R91, UR4 ;  /* 0x000000045b5a7c36 */ /* 0x000fe20008000000 */
[----:B------:R-:W-:Y:S01]  /*46f80*/  LOP3.LUT R23, R23, 0xffff, RZ, 0xc0, !PT ;  /* 0x0000ffff17177812 */ /* 0x000fe200078ec0ff */
[----:B------:R-:W-:Y:S01]  /*46f90*/  STL [R1+0x1070], R51 ;  /* 0x0010703301007387 */ /* 0x000fe20000100800 */
[----:B------:R-:W-:Y:S01]  /*46fa0*/  LOP3.LUT R48, R48, 0xffff, RZ, 0xc0, !PT ;  /* 0x0000ffff30307812 */ /* 0x000fe200078ec0ff */
[----:B------:R-:W-:Y:S01]  /*46fb0*/  VIADD R89, R90, UR6 ;  /* 0x000000065a597c36 */ /* 0x000fe20008000000 */
[----:B------:R-:W-:Y:S01]  /*46fc0*/  PRMT R49, R49, 0x3340, R50 ;  /* 0x0000334031317816 */ /* 0x000fe20000000032 */
[----:B------:R-:W-:Y:S01]  /*46fd0*/  ULDC UR4, c[0x0][0x248] ;  /* 0x0000920000047ab9 */ /* 0x000fe20000000800 */
[----:B------:R-:W-:Y:S01]  /*46fe0*/  PRMT R23, R23, 0x3340, R48 ;  /* 0x0000334017177816 */ /* 0x000fe20000000030 */
[----:B------:R-:W0:Y:S01]  /*46ff0*/  LDC R50, c[0x0][0x244] ;  /* 0x00009100ff327b82 */ /* 0x000e220000000800 */
[----:B------:R-:W-:Y:S01]  /*47000*/  VIADD R88, R89, UR7 ;  /* 0x0000000759587c36 */ /* 0x000fe20008000000 */
[----:B------:R-:W-:Y:S01]  /*47010*/  STL [R1+0xf00], R49 ;  /* 0x000f003101007387 */ /* 0x000fe20000100800 */
[----:B------:R-:W-:Y:S01]  /*47020*/  LOP3.LUT R48, R25, 0xffff, RZ, 0xc0, !PT ;  /* 0x0000ffff19307812 */ /* 0x000fe200078ec0ff */
[----:B------:R-:W-:Y:S01]  /*47030*/  ULDC UR6, c[0x0][0x248] ;  /* 0x0000920000067ab9 */ /* 0x000fe20000000800 */
[----:B------:R-:W-:Y:S01]  /*47040*/  VIADD R87, R88, UR5 ;  /* 0x0000000558577c36 */ /* 0x000fe20008000000 */
[----:B------:R1:W-:Y:S01]  /*47050*/  STL [R1+0xf2c], R23 ;  /* 0x000f2c1701007387 */ /* 0x0003e20000100800 */
[----:B------:R-:W-:Y:S01]  /*47060*/  LOP3.LUT R25, R27, 0xffff, RZ, 0xc0, !PT ;  /* 0x0000ffff1b197812 */ /* 0x000fe200078ec0ff */
[----:B------:R-:W-:Y:S01]  /*47070*/  ULDC UR5, c[0x0][0x248] ;  /* 0x0000920000057ab9 */ /* 0x000fe20000000800 */
[----:B------:R-:W-:Y:S01]  /*47080*/  VIADD R86, R87, UR8 ;  /* 0x0000000857567c36 */ /* 0x000fe20008000000 */
[----:B------:R-:W-:Y:S01]  /*47090*/  SHF.R.S32.HI R159, RZ, 0x1f, R19 ;  /* 0x0000001fff9f7819 */ /* 0x000fe20000011413 */
[----:B------:R-:W-:Y:S01]  /*470a0*/  ULDC UR8, c[0x0][0x248] ;  /* 0x0000920000087ab9 */ /* 0x000fe20000000800 */
[----:B-1----:R-:W-:Y:S01]  /*470b0*/  LOP3.LUT R23, R8, 0xffff, RZ, 0xc0, !PT ;  /* 0x0000ffff08177812 */ /* 0x002fe200078ec0ff */
[----:B------:R-:W-:Y:S01]  /*470c0*/  VIADD R85, R86, UR9 ;  /* 0x0000000956557c36 */ /* 0x000fe20008000000 */
[----:B------:R-:W-:Y:S01]  /*470d0*/  LOP3.LUT R49, R190, 0xffff, RZ, 0xc0, !PT ;  /* 0x0000ffffbe317812 */ /* 0x000fe200078ec0ff */
[----:B------:R-:W3:Y:S01]  /*470e0*/  LDL.LU R8, [R1+0x1908] ;  /* 0x0019080001087983 */ /* 0x000ee20000300800 */
[--C-:B------:R-:W-:Y:S01]  /*470f0*/  PRMT R51, R23, 0x3340, R48.reuse ;  /* 0x0000334017337816 */ /* 0x100fe20000000030 */
[----:B------:R-:W-:Y:S01]  /*47100*/  ULDC UR9, c[0x0][0x248] ;  /* 0x0000920000097ab9 */ /* 0x000fe20000000800 */
[----:B------:R-:W-:Y:S01]  /*47110*/  SHF.R.U32.HI R27, RZ, 0x8, R23 ;  /* 0x00000008ff1b7819 */ /* 0x000fe20000011617 */
[----:B------:R-:W-:Y:S01]  /*47120*/  VIADD R84, R85, UR4 ;  /* 0x0000000455547c36 */ /* 0x000fe20008000000 */
[----:B------:R-:W-:Y:S01]  /*47130*/  SHF.R.U32.HI R48, RZ, 0x8, R48 ;  /* 0x00000008ff307819 */ /* 0x000fe20000011630 */
[----:B------:R-:W-:Y:S01]  /*47140*/  ULDC UR4, c[0x0][0x244] ;  /* 0x0000910000047ab9 */ /* 0x000fe20000000800 */
[----:B------:R-:W-:Y:S01]  /*47150*/  LOP3.LUT R27, R27, 0xffff, RZ, 0xc0, !PT ;  /* 0x0000ffff1b1b7812 */ /* 0x000fe200078ec0ff */
[----:B------:R-:W3:Y:S01]  /*47160*/  LDL.LU R190, [R1+0x1904] ;  /* 0x0019040001be7983 */ /* 0x000ee20000300800 */
[----:B------:R-:W-:-:S02]  /*47170*/  LOP3.LUT R48, R48, 0xffff, RZ, 0xc0, !PT ;  /* 0x0000ffff30307812 */ /* 0x000fc400078ec0ff */
[----:B------:R-:W-:Y:S02]  /*47180*/  SHF.R.U32.HI R23, RZ, 0x8, R49 ;  /* 0x00000008ff177819 */ /* 0x000fe40000011631 */
[--C-:B------:R-:W-:Y:S02]  /*47190*/  PRMT R49, R49, 0x3340, R25.reuse ;  /* 0x0000334031317816 */ /* 0x100fe40000000019 */
[----:B------:R-:W-:Y:S01]  /*471a0*/  PRMT R27, R27, 0x3340, R48 ;  /* 0x000033401b1b7816 */ /* 0x000fe20000000030 */
[----:B----4-:R-:W-:Y:S01]  /*471b0*/  IMAD R48, R3, UR4, RZ ;  /* 0x0000000403307c24 */ /* 0x010fe2000f8e02ff */
[----:B------:R-:W-:Y:S01]  /*471c0*/  SHF.R.U32.HI R25, RZ, 0x8, R25 ;  /* 0x00000008ff197819 */ /* 0x000fe20000011619 */
[----:B------:R-:W-:Y:S01]  /*471d0*/  STL [R1+0x1078], R51 ;  /* 0x0010783301007387 */ /* 0x000fe20000100800 */
[----:B------:R-:W-:Y:S01]  /*471e0*/  VIADD R83, R84, UR5 ;  /* 0x0000000554537c36 */ /* 0x000fe20008000000 */
[----:B------:R-:W-:Y:S01]  /*471f0*/  LOP3.LUT R23, R23, 0xffff, RZ, 0xc0, !PT ;  /* 0x0000ffff17177812 */ /* 0x000fe200078ec0ff */
[----:B------:R-:W-:Y:S01]  /*47200*/  ULDC.64 UR4, c[0x0][0x220] ;  /* 0x0000880000047ab9 */ /* 0x000fe20000000a00 */
[----:B------:R0:W-:Y:S01]  /*47210*/  STL [R1+0x1080], R49 ;  /* 0x0010803101007387 */ /* 0x0001e20000100800 */
[----:B------:R-:W-:Y:S01]  /*47220*/  LOP3.LUT R25, R25, 0xffff, RZ, 0xc0, !PT ;  /* 0x0000ffff19197812 */ /* 0x000fe200078ec0ff */
[----:B------:R-:W-:Y:S01]  /*47230*/  VIADD R82, R83, UR6 ;  /* 0x0000000653527c36 */ /* 0x000fe20008000000 */
[----:B------:R-:W-:-:S02]  /*47240*/  ULDC.64 UR6, c[0x0][0x220] ;  /* 0x0000880000067ab9 */ /* 0x000fc40000000a00 */
[----:B------:R-:W-:Y:S01]  /*47250*/  PRMT R23, R23, 0x3340, R25 ;  /* 0x0000334017177816 */ /* 0x000fe20000000019 */
[----:B0-----:R-:W-:Y:S01]  /*47260*/  IMAD R49, R50, 0x80, R48 ;  /* 0x0000008032317824 */ /* 0x001fe200078e0230 */
[C---:B------:R-:W-:Y:S01]  /*47270*/  IADD3 R51, P3, R48.reuse, UR4, RZ ;  /* 0x0000000430337c10 */ /* 0x040fe2000ff7e0ff */
[----:B------:R0:W-:Y:S01]  /*47280*/  STL [R1+0xf4c], R27 ;  /* 0x000f4c1b01007387 */ /* 0x0001e20000100800 */
[----:B------:R-:W-:Y:S02]  /*47290*/  SHF.R.S32.HI R25, RZ, 0x1f, R29 ;  /* 0x0000001fff197819 */ /* 0x000fe4000001141d */
[----:B------:R-:W-:Y:S02]  /*472a0*/  SHF.R.S32.HI R157, RZ, 0x1f, R169 ;  /* 0x0000001fff9d7819 */ /* 0x000fe400000114a9 */
[C---:B------:R-:W-:Y:S01]  /*472b0*/  IADD3 R52, P4, R49.reuse, UR6, RZ ;  /* 0x0000000631347c10 */ /* 0x040fe2000ff9e0ff */
[----:B------:R1:W-:Y:S01]  /*472c0*/  STL [R1+0xf58], R23 ;  /* 0x000f581701007387 */ /* 0x0003e20000100800 */
[----:B------:R-:W-:Y:S01]  /*472d0*/  LEA.HI.X.SX32 R48, R48, UR5, 0x1, P3 ;  /* 0x0000000530307c11 */ /* 0x000fe200098f0eff */
[----:B------:R-:W-:Y:S01]  /*472e0*/  VIADD R81, R82, UR8 ;  /* 0x0000000852517c36 */ /* 0x000fe20008000000 */
[----:B------:R-:W-:Y:S01]  /*472f0*/  LEA.HI.X.SX32 R49, R49, UR7, 0x1, P4 ;  /* 0x0000000731317c11 */ /* 0x000fe2000a0f0eff */
[----:B------:R-:W-:Y:S01]  /*47300*/  ULDC UR4, c[0x0][0x248] ;  /* 0x0000920000047ab9 */ /* 0x000fe20000000800 */
[----:B0-----:R-:W-:Y:S01]  /*47310*/  SHF.R.S32.HI R27, RZ, 0x1f, R22 ;  /* 0x0000001fff1b7819 */ /* 0x001fe20000011416 */
[----:B------:R-:W-:Y:S01]  /*47320*/  ULDC UR5, c[0x0][0x248] ;  /* 0x0000920000057ab9 */ /* 0x000fe20000000800 */
[-C--:B------:R-:W-:Y:S01]  /*47330*/  IADD3 R236, P3, R22, R51.reuse, RZ ;  /* 0x0000003316ec7210 */ /* 0x080fe20007f7e0ff */
[----:B------:R-:W-:Y:S01]  /*47340*/  ULDC UR6, c[0x0][0x248] ;  /* 0x0000920000067ab9 */ /* 0x000fe20000000800 */
[-C--:B------:R-:W-:Y:S01]  /*47350*/  IADD3 R232, P4, R26, R51.reuse, RZ ;  /* 0x000000331ae87210 */ /* 0x080fe20007f9e0ff */
[----:B------:R-:W-:Y:S01]  /*47360*/  ULDC UR7, c[0x0][0x248] ;  /* 0x0000920000077ab9 */ /* 0x000fe20000000800 */
[----:B-1----:R-:W-:Y:S01]  /*47370*/  SHF.R.S32.HI R23, RZ, 0x1f, R26 ;  /* 0x0000001fff177819 */ /* 0x002fe2000001141a */
[----:B------:R-:W-:Y:S01]  /*47380*/  IMAD.X R237, R27, 0x1, R48, P3 ;  /* 0x000000011bed7824 */ /* 0x000fe200018e0630 */
[----:B------:R-:W-:Y:S01]  /*47390*/  IADD3 R242, P6, R29, R51, RZ ;  /* 0x000000331df27210 */ /* 0x000fe20007fde0ff */
[----:B------:R-:W-:-:S02]  /*473a0*/  ULDC UR8, c[0x0][0x248] ;  /* 0x0000920000087ab9 */ /* 0x000fc40000000800 */
[----:B------:R-:W-:Y:S01]  /*473b0*/  IMAD.X R233, R23, 0x1, R48, P4 ;  /* 0x0000000117e97824 */ /* 0x000fe200020e0630 */
[----:B------:R-:W-:Y:S04]  /*473c0*/  STL.64 [R1+0xe58], R236 ;  /* 0x000e58ec01007387 */ /* 0x000fe80000100a00 */
[----:B------:R0:W-:Y:S01]  /*473d0*/  STL.64 [R1+0xe50], R232 ;  /* 0x000e50e801007387 */ /* 0x0001e20000100a00 */
[-C--:B------:R-:W-:Y:S02]  /*473e0*/  IADD3 R240, P4, R26, R52.reuse, RZ ;  /* 0x000000341af07210 */ /* 0x080fe40007f9e0ff */
[-C--:B0-----:R-:W-:Y:S02]  /*473f0*/  IADD3 R232, P5, R22, R52.reuse, RZ ;  /* 0x0000003416e87210 */ /* 0x081fe40007fbe0ff */
[----:B------:R-:W-:-:S03]  /*47400*/  IADD3 R236, P3, R29, R52, RZ ;  /* 0x000000341dec7210 */ /* 0x000fc60007f7e0ff */
[--C-:B------:R-:W-:Y:S01]  /*47410*/  IMAD.X R233, R27, 0x1, R49.reuse, P5 ;  /* 0x000000011be97824 */ /* 0x100fe200028e0631 */
[----:B------:R-:W-:Y:S01]  /*47420*/  SHF.R.S32.HI R22, RZ, 0x1f, R30 ;  /* 0x0000001fff167819 */ /* 0x000fe2000001141e */
[C-C-:B------:R-:W-:Y:S01]  /*47430*/  IMAD.X R237, R25.reuse, 0x1, R49.reuse, P3 ;  /* 0x0000000119ed7824 */ /* 0x140fe200018e0631 */
[----:B------:R-:W-:Y:S02]  /*47440*/  IADD3 R26, P3, R30, R52, RZ ;  /* 0x000000341e1a7210 */ /* 0x000fe40007f7e0ff */
[----:B------:R0:W-:Y:S01]  /*47450*/  STL.64 [R1+0xe40], R232 ;  /* 0x000e40e801007387 */ /* 0x0001e20000100a00 */
[--C-:B------:R-:W-:Y:S02]  /*47460*/  IMAD.X R243, R25, 0x1, R48.reuse, P6 ;  /* 0x0000000119f37824 */ /* 0x100fe400030e0630 */
[--C-:B------:R-:W-:Y:S02]  /*47470*/  IMAD.X R241, R23, 0x1, R49.reuse, P4 ;  /* 0x0000000117f17824 */ /* 0x100fe400020e0631 */
[----:B------:R-:W-:Y:S01]  /*47480*/  IMAD.X R27, R22, 0x1, R49, P3 ;  /* 0x00000001161b7824 */ /* 0x000fe200018e0631 */
[----:B0-----:R-:W-:Y:S01]  /*47490*/  IADD3 R232, P5, R30, R51, RZ ;  /* 0x000000331ee87210 */ /* 0x001fe20007fbe0ff */
[----:B------:R-:W-:Y:S04]  /*474a0*/  STL.64 [R1+0xe48], R242 ;  /* 0x000e48f201007387 */ /* 0x000fe80000100a00 */
[----:B------:R-:W-:Y:S01]  /*474b0*/  IMAD.X R233, R22, 0x1, R48, P5 ;  /* 0x0000000116e97824 */ /* 0x000fe200028e0630 */
[----:B------:R-:W-:Y:S01]  /*474c0*/  STL.64 [R1+0xe38], R240 ;  /* 0x000e38f001007387 */ /* 0x000fe20000100a00 */
[----:B------:R-:W-:-:S03]  /*474d0*/  SHF.R.S32.HI R23, RZ, 0x1f, R31 ;  /* 0x0000001fff177819 */ /* 0x000fc6000001141f */
[----:B------:R-:W-:Y:S04]  /*474e0*/  STL.64 [R1+0xe30], R236 ;  /* 0x000e30ec01007387 */ /* 0x000fe80000100a00 */
[----:B------:R-:W-:Y:S04]  /*474f0*/  STL.64 [R1+0xe28], R232 ;  /* 0x000e28e801007387 */ /* 0x000fe80000100a00 */
[----:B------:R0:W-:Y:S01]  /*47500*/  STL.64 [R1+0xe20], R26 ;  /* 0x000e201a01007387 */ /* 0x0001e20000100a00 */
[----:B------:R-:W-:Y:S02]  /*47510*/  SHF.R.S32.HI R22, RZ, 0x1f, R33 ;  /* 0x0000001fff167819 */ /* 0x000fe40000011421 */
[----:B0-----:R-:W-:-:S05]  /*47520*/  IADD3 R26, P3, R31, R52, RZ ;  /* 0x000000341f1a7210 */ /* 0x001fca0007f7e0ff */
[--C-:B------:R-:W-:Y:S01]  /*47530*/  IMAD.X R27, R23, 0x1, R49.reuse, P3 ;  /* 0x00000001171b7824 */ /* 0x100fe200018e0631 */
[-C--:B------:R-:W-:Y:S02]  /*47540*/  IADD3 R236, P4, R31, R51.reuse, RZ ;  /* 0x000000331fec7210 */ /* 0x080fe40007f9e0ff */
[----:B------:R-:W-:Y:S02]  /*47550*/  IADD3 R232, P5, R33, R51, RZ ;  /* 0x0000003321e87210 */ /* 0x000fe40007fbe0ff */
[----:B------:R0:W-:Y:S01]  /*47560*/  STL.64 [R1+0xe10], R26 ;  /* 0x000e101a01007387 */ /* 0x0001e20000100a00 */
[--C-:B------:R-:W-:Y:S02]  /*47570*/  IMAD.X R237, R23, 0x1, R48.reuse, P4 ;  /* 0x0000000117ed7824 */ /* 0x100fe400020e0630 */
[C---:B------:R-:W-:Y:S01]  /*47580*/  IMAD.X R233, R22.reuse, 0x1, R48, P5 ;  /* 0x0000000116e97824 */ /* 0x040fe200028e0630 */
[----:B0-----:R-:W-:Y:S02]  /*47590*/  IADD3 R26, P3, R33, R52, RZ ;  /* 0x00000034211a7210 */ /* 0x001fe40007f7e0ff */
[----:B------:R-:W-:Y:S03]  /*475a0*/  STL.64 [R1+0xe18], R236 ;  /* 0x000e18ec01007387 */ /* 0x000fe60000100a00 */
[----:B------:R-:W-:Y:S01]  /*475b0*/  IMAD.X R27, R22, 0x1, R49, P3 ;  /* 0x00000001161b7824 */ /* 0x000fe200018e0631 */
[----:B------:R-:W-:Y:S01]  /*475c0*/  STL.64 [R1+0xe08], R232 ;  /* 0x000e08e801007387 */ /* 0x000fe20000100a00 */
[----:B------:R-:W-:-:S03]  /*475d0*/  SHF.R.S32.HI R23, RZ, 0x1f, R34 ;  /* 0x0000001fff177819 */ /* 0x000fc60000011422 */
        /* <DEDUP_REMOVED lines=15> */
[C---:B------:R-:W-:Y:S02]  /*476d0*/  IADD3 R34, P4, R37.reuse, R51, RZ ;  /* 0x0000003325227210 */ /* 0x040fe40007f9e0ff */
[----:B0-----:R-:W-:-:S05]  /*476e0*/  IADD3 R26, P3, R37, R52, RZ ;  /* 0x00000034251a7210 */ /* 0x001fca0007f7e0ff */
[C-C-:B------:R-:W-:Y:S01]  /*476f0*/  IMAD.X R27, R23.reuse, 0x1, R49.reuse, P3 ;  /* 0x00000001171b7824 */ /* 0x140fe200018e0631 */
[----:B------:R-:W-:Y:S02]  /*47700*/  SHF.R.S32.HI R22, RZ, 0x1f, R38 ;  /* 0x0000001fff167819 */ /* 0x000fe40000011426 */
[----:B------:R-:W-:Y:S02]  /*47710*/  IADD3 R30, P5, R38, R51, RZ ;  /* 0x00000033261e7210 */ /* 0x000fe40007fbe0ff */
[----:B------:R0:W-:Y:S01]  /*47720*/  STL.64 [R1+0xdd0], R26 ;  /* 0x000dd01a01007387 */ /* 0x0001e20000100a00 */
[--C-:B------:R-:W-:Y:S02]  /*47730*/  IMAD.X R35, R23, 0x1, R48.reuse, P4 ;  /* 0x0000000117237824 */ /* 0x100fe400020e0630 */
[----:B------:R-:W-:Y:S01]  /*47740*/  IMAD.X R31, R22, 0x1, R48, P5 ;  /* 0x00000001161f7824 */ /* 0x000fe200028e0630 */
[----:B0-----:R-:W-:Y:S02]  /*47750*/  IADD3 R26, P3, R38, R52, RZ ;  /* 0x00000034261a7210 */ /* 0x001fe40007f7e0ff */
[----:B------:R0:W-:Y:S03]  /*47760*/  STL.64 [R1+0xdd8], R34 ;  /* 0x000dd82201007387 */ /* 0x0001e60000100a00 */
[----:B------:R-:W-:Y:S01]  /*47770*/  IMAD.X R27, R22, 0x1, R49, P3 ;  /* 0x00000001161b7824 */ /* 0x000fe200018e0631 */
[----:B------:R-:W-:Y:S01]  /*47780*/  STL.64 [R1+0xdc8], R30 ;  /* 0x000dc81e01007387 */ /* 0x000fe20000100a00 */
[----:B------:R-:W-:-:S03]  /*47790*/  SHF.R.S32.HI R23, RZ, 0x1f, R39 ;  /* 0x0000001fff177819 */ /* 0x000fc60000011427 */
[----:B------:R1:W-:Y:S01]  /*477a0*/  STL.64 [R1+0xdc0], R26 ;  /* 0x000dc01a01007387 */ /* 0x0003e20000100a00 */
[----:B------:R-:W-:Y:S02]  /*477b0*/  SHF.R.S32.HI R22, RZ, 0x1f, R41 ;  /* 0x0000001fff167819 */ /* 0x000fe40000011429 */
[C---:B0-----:R-:W-:Y:S02]  /*477c0*/  IADD3 R34, P4, R39.reuse, R51, RZ ;  /* 0x0000003327227210 */ /* 0x041fe40007f9e0ff */
[----:B-1----:R-:W-:-:S05]  /*477d0*/  IADD3 R26, P3, R39, R52, RZ ;  /* 0x00000034271a7210 */ /* 0x002fca0007f7e0ff */
[----:B------:R-:W-:Y:S01]  /*477e0*/  IMAD.X R27, R23, 0x1, R49, P3 ;  /* 0x00000001171b7824 */ /* 0x000fe200018e0631 */
[----:B------:R-:W-:-:S04]  /*477f0*/  IADD3 R30, P5, R41, R51, RZ ;  /* 0x00000033291e7210 */ /* 0x000fc80007fbe0ff */
[----:B------:R0:W-:Y:S01]  /*47800*/  STL.64 [R1+0xdb0], R26 ;  /* 0x000db01a01007387 */ /* 0x0001e20000100a00 */
[--C-:B------:R-:W-:Y:S02]  /*47810*/  IMAD.X R35, R23, 0x1, R48.reuse, P4 ;  /* 0x0000000117237824 */ /* 0x100fe400020e0630 */
[C---:B------:R-:W-:Y:S01]  /*47820*/  IMAD.X R31, R22.reuse, 0x1, R48, P5 ;  /* 0x00000001161f7824 */ /* 0x040fe200028e0630 */
        /* <DEDUP_REMOVED lines=351> */
[----:B------:R-:W-:Y:S03]  /*48e20*/  STL.64 [R1+0xa98], R34 ;  /* 0x000a982201007387 */ /* 0x000fe60000100a00 */
[----:B------:R-:W-:Y:S01]  /*48e30*/  IMAD.X R27, R22, 0x1, R49, P3 ;  /* 0x00000001161b7824 */ /* 0x000fe200018e0631 */
[----:B------:R0:W-:Y:S01]  /*48e40*/  STL.64 [R1+0xa88], R30 ;  /* 0x000a881e01007387 */ /* 0x0001e20000100a00 */
[----:B------:R-:W-:-:S03]  /*48e50*/  SHF.R.S32.HI R18, RZ, 0x1f, R21 ;  /* 0x0000001fff127819 */ /* 0x000fc60000011415 */
[----:B------:R1:W-:Y:S01]  /*48e60*/  STL.64 [R1+0xa80], R26 ;  /* 0x000a801a01007387 */ /* 0x0003e20000100a00 */
[-C--:B------:R-:W-:Y:S02]  /*48e70*/  IADD3 R240, P5, R238, R51.reuse, RZ ;  /* 0x00000033eef07210 */ /* 0x080fe40007fbe0ff */
[C---:B0-----:R-:W-:Y:S02]  /*48e80*/  IADD3 R30, P4, R21.reuse, R51, RZ ;  /* 0x00000033151e7210 */ /* 0x041fe40007f9e0ff */
[----:B-1----:R-:W-:Y:S02]  /*48e90*/  IADD3 R26, P3, R21, R52, RZ ;  /* 0x00000034151a7210 */ /* 0x002fe40007f7e0ff */
[----:B------:R-:W-:-:S03]  /*48ea0*/  SHF.R.S32.HI R21, RZ, 0x1f, R238 ;  /* 0x0000001fff157819 */ /* 0x000fc600000114ee */
[--C-:B------:R-:W-:Y:S01]  /*48eb0*/  IMAD.X R27, R18, 0x1, R49.reuse, P3 ;  /* 0x00000001121b7824 */ /* 0x100fe200018e0631 */
[-C--:B------:R-:W-:Y:S01]  /*48ec0*/  IADD3 R238, P3, R238, R52.reuse, RZ ;  /* 0x00000034eeee7210 */ /* 0x080fe20007f7e0ff */
[----:B------:R-:W-:Y:S01]  /*48ed0*/  IMAD.X R31, R18, 0x1, R48, P4 ;  /* 0x00000001121f7824 */ /* 0x000fe200020e0630 */
[----:B------:R-:W-:Y:S02]  /*48ee0*/  SHF.R.S32.HI R18, RZ, 0x1f, R234 ;  /* 0x0000001fff127819 */ /* 0x000fe400000114ea */
[CC--:B------:R-:W-:Y:S01]  /*48ef0*/  IADD3 R236, P4, R234.reuse, R51.reuse, RZ ;  /* 0x00000033eaec7210 */ /* 0x0c0fe20007f9e0ff */
[C-C-:B------:R-:W-:Y:S01]  /*48f00*/  IMAD.X R239, R21.reuse, 0x1, R49.reuse, P3 ;  /* 0x0000000115ef7824 */ /* 0x140fe200018e0631 */
[-C--:B------:R-:W-:Y:S01]  /*48f10*/  IADD3 R234, P3, R234, R52.reuse, RZ ;  /* 0x00000034eaea7210 */ /* 0x080fe20007f7e0ff */
[----:B------:R-:W-:Y:S01]  /*48f20*/  IMAD.X R241, R21, 0x1, R48, P5 ;  /* 0x0000000115f17824 */ /* 0x000fe200028e0630 */
[----:B------:R-:W-:Y:S02]  /*48f30*/  SHF.R.S32.HI R21, RZ, 0x1f, R230 ;  /* 0x0000001fff157819 */ /* 0x000fe400000114e6 */
[----:B------:R-:W-:Y:S01]  /*48f40*/  IADD3 R232, P5, R230, R51, RZ ;  /* 0x00000033e6e87210 */ /* 0x000fe20007fbe0ff */
[----:B------:R-:W-:Y:S01]  /*48f50*/  IMAD.X R235, R18, 0x1, R49, P3 ;  /* 0x0000000112eb7824 */ /* 0x000fe200018e0631 */
[----:B------:R-:W-:Y:S01]  /*48f60*/  IADD3 R230, P3, R230, R52, RZ ;  /* 0x00000034e6e67210 */ /* 0x000fe20007f7e0ff */
[----:B------:R-:W-:Y:S01]  /*48f70*/  IMAD.X R237, R18, 0x1, R48, P4 ;  /* 0x0000000112ed7824 */ /* 0x000fe200020e0630 */
[----:B------:R-:W-:-:S02]  /*48f80*/  SHF.R.S32.HI R18, RZ, 0x1f, R226 ;  /* 0x0000001fff127819 */ /* 0x000fc400000114e2 */
        /* <DEDUP_REMOVED lines=82> */
[----:B------:R-:W-:Y:S01]  /*494b0*/  IADD3 R32, P3, R32, R52, RZ ;  /* 0x0000003420207210 */ /* 0x000fe20007f7e0ff */
[----:B------:R0:W-:Y:S01]  /*494c0*/  STL.64 [R1+0xa78], R30 ;  /* 0x000a781e01007387 */ /* 0x0001e20000100a00 */
[----:B------:R-:W-:Y:S01]  /*494d0*/  IMAD.X R39, R21, 0x1, R48, P5 ;  /* 0x0000000115277824 */ /* 0x000fe200028e0630 */
[----:B------:R-:W-:Y:S02]  /*494e0*/  SHF.R.S32.HI R21, RZ, 0x1f, R28 ;  /* 0x0000001fff157819 */ /* 0x000fe4000001141c */
[C---:B------:R-:W-:Y:S01]  /*494f0*/  IMAD.X R33, R18.reuse, 0x1, R49, P3 ;  /* 0x0000000112217824 */ /* 0x040fe200018e0631 */
[----:B------:R1:W-:Y:S01]  /*49500*/  STL.64 [R1+0xa70], R26 ;  /* 0x000a701a01007387 */ /* 0x0003e20000100a00 */
[----:B------:R-:W-:Y:S01]  /*49510*/  IMAD.X R35, R18, 0x1, R48, P4 ;  /* 0x0000000112237824 */ /* 0x000fe200020e0630 */
[----:B0-----:R-:W-:-:S02]  /*49520*/  IADD3 R30, P5, R28, R51, RZ ;  /* 0x000000331c1e7210 */ /* 0x001fc40007fbe0ff */
[-C--:B------:R-:W-:Y:S02]  /*49530*/  IADD3 R28, P3, R28, R52.reuse, RZ ;  /* 0x000000341c1c7210 */ /* 0x080fe40007f7e0ff */
[----:B------:R-:W-:Y:S02]  /*49540*/  SHF.R.S32.HI R18, RZ, 0x1f, R24 ;  /* 0x0000001fff127819 */ /* 0x000fe40000011418 */
[CC--:B-1----:R-:W-:Y:S01]  /*49550*/  IADD3 R26, P4, R24.reuse, R51.reuse, RZ ;  /* 0x00000033181a7210 */ /* 0x0c2fe20007f9e0ff */
[C-C-:B------:R-:W-:Y:S01]  /*49560*/  IMAD.X R29, R21.reuse, 0x1, R49.reuse, P3 ;  /* 0x00000001151d7824 */ /* 0x140fe200018e0631 */
[-C--:B------:R-:W-:Y:S01]  /*49570*/  IADD3 R24, P3, R24, R52.reuse, RZ ;  /* 0x0000003418187210 */ /* 0x080fe20007f7e0ff */
[----:B------:R-:W-:Y:S01]  /*49580*/  IMAD.X R31, R21, 0x1, R48, P5 ;  /* 0x00000001151f7824 */ /* 0x000fe200028e0630 */
[----:B------:R-:W-:Y:S02]  /*49590*/  SHF.R.S32.HI R21, RZ, 0x1f, R20 ;  /* 0x0000001fff157819 */ /* 0x000fe40000011414 */
[----:B------:R-:W-:Y:S01]  /*495a0*/  IADD3 R22, P5, R20, R51, RZ ;  /* 0x0000003314167210 */ /* 0x000fe20007fbe0ff */
[----:B------:R-:W-:Y:S01]  /*495b0*/  IMAD.X R25, R18, 0x1, R49, P3 ;  /* 0x0000000112197824 */ /* 0x000fe200018e0631 */
[----:B------:R-:W-:-:S03]  /*495c0*/  IADD3 R20, P3, R20, R52, RZ ;  /* 0x0000003414147210 */ /* 0x000fc60007f7e0ff */
[C---:B------:R-:W-:Y:S02]  /*495d0*/  IMAD.X R23, R21.reuse, 0x1, R48, P5 ;  /* 0x0000000115177824 */ /* 0x040fe400028e0630 */
[----:B------:R-:W-:Y:S01]  /*495e0*/  IMAD.X R21, R21, 0x1, R49, P3 ;  /* 0x0000000115157824 */ /* 0x000fe200018e0631 */
[----:B------:R-:W-:Y:S02]  /*495f0*/  IADD3 R170, P3, R19, R52, RZ ;  /* 0x0000003413aa7210 */ /* 0x000fe40007f7e0ff */
[----:B------:R-:W-:-:S03]  /*49600*/  IADD3 R172, P5, R169, R51, RZ ;  /* 0x00000033a9ac7210 */ /* 0x000fc60007fbe0ff */
[----:B------:R-:W-:Y:S02]  /*49610*/  IMAD.X R171, R159, 0x1, R49, P3 ;  /* 0x000000019fab7824 */ /* 0x000fe400018e0631 */
[--C-:B------:R-:W-:Y:S01]  /*49620*/  IMAD.X R27, R18, 0x1, R48.reuse, P4 ;  /* 0x00000001121b7824 */ /* 0x100fe200020e0630 */
[----:B------:R-:W-:Y:S01]  /*49630*/  IADD3 R18, P4, R19, R51, RZ ;  /* 0x0000003313127210 */ /* 0x000fe20007f9e0ff */
[--C-:B------:R-:W-:Y:S01]  /*49640*/  IMAD.X R173, R157, 0x1, R48.reuse, P5 ;  /* 0x000000019dad7824 */ /* 0x100fe200028e0630 */
[----:B------:R0:W-:Y:S03]  /*49650*/  STL.64 [R1+0xa68], R170 ;  /* 0x000a68aa01007387 */ /* 0x0001e60000100a00 */
[----:B------:R-:W-:Y:S01]  /*49660*/  IMAD.X R19, R159, 0x1, R48, P4 ;  /* 0x000000019f137824 */ /* 0x000fe200020e0630 */
[----:B------:R1:W-:Y:S01]  /*49670*/  STL.64 [R1+0xa60], R172 ;  /* 0x000a60ac01007387 */ /* 0x0003e20000100a00 */
[----:B------:R-:W-:-:S02]  /*49680*/  SHF.R.S32.HI R159, RZ, 0x1f, R168 ;  /* 0x0000001fff9f7819 */ /* 0x000fc400000114a8 */
[----:B0-----:R-:W-:Y:S02]  /*49690*/  IADD3 R170, P3, R169, R52, RZ ;  /* 0x00000034a9aa7210 */ /* 0x001fe40007f7e0ff */
[----:B-1----:R-:W-:-:S03]  /*496a0*/  IADD3 R172, P4, R168, R51, RZ ;  /* 0x00000033a8ac7210 */ /* 0x002fc60007f9e0ff */
[----:B------:R-:W-:Y:S01]  /*496b0*/  IMAD.X R171, R157, 0x1, R49, P3 ;  /* 0x000000019dab7824 */ /* 0x000fe200018e0631 */
[----:B------:R-:W-:-:S05]  /*496c0*/  IADD3 R168, P3, R168, R52, RZ ;  /* 0x00000034a8a87210 */ /* 0x000fca0007f7e0ff */
[----:B------:R-:W-:Y:S01]  /*496d0*/  IMAD.X R169, R159, 0x1, R49, P3 ;  /* 0x000000019fa97824 */ /* 0x000fe200018e0631 */
[----:B------:R0:W-:Y:S01]  /*496e0*/  STL.64 [R1+0xa58], R170 ;  /* 0x000a58aa01007387 */ /* 0x0001e20000100a00 */
[----:B------:R-:W-:-:S03]  /*496f0*/  SHF.R.S32.HI R157, RZ, 0x1f, R166 ;  /* 0x0000001fff9d7819 */ /* 0x000fc600000114a6 */
[----:B------:R1:W-:Y:S01]  /*49700*/  STL.64 [R1+0xa48], R168 ;  /* 0x000a48a801007387 */ /* 0x0003e20000100a00 */
[----:B------:R-:W-:Y:S01]  /*49710*/  IMAD.X R173, R159, 0x1, R48, P4 ;  /* 0x000000019fad7824 */ /* 0x000fe200020e0630 */
[C---:B0-----:R-:W-:Y:S02]  /*49720*/  IADD3 R170, P5, R166.reuse, R51, RZ ;  /* 0x00000033a6aa7210 */ /* 0x041fe40007fbe0ff */
[----:B-1----:R-:W-:-:S03]  /*49730*/  IADD3 R168, P3, R166, R52, RZ ;  /* 0x00000034a6a87210 */ /* 0x002fc60007f7e0ff */
[C---:B------:R-:W-:Y:S01]  /*49740*/  IMAD.X R171, R157.reuse, 0x1, R48, P5 ;  /* 0x000000019dab7824 */ /* 0x040fe200028e0630 */
[----:B------:R0:W-:Y:S01]  /*49750*/  STL.64 [R1+0xa50], R172 ;  /* 0x000a50ac01007387 */ /* 0x0001e20000100a00 */
[----:B------:R-:W-:Y:S01]  /*49760*/  IMAD.X R169, R157, 0x1, R49, P3 ;  /* 0x000000019da97824 */ /* 0x000fe200018e0631 */
[----:B------:R-:W-:Y:S02]  /*49770*/  SHF.R.S32.HI R159, RZ, 0x1f, R165 ;  /* 0x0000001fff9f7819 */ /* 0x000fe400000114a5 */
[----:B------:R1:W-:Y:S01]  /*49780*/  STL.64 [R1+0xa40], R170 ;  /* 0x000a40aa01007387 */ /* 0x0003e20000100a00 */
[----:B------:R-:W-:-:S03]  /*49790*/  SHF.R.S32.HI R157, RZ, 0x1f, R164 ;  /* 0x0000001fff9d7819 */ /* 0x000fc600000114a4 */
[----:B------:R4:W-:Y:S01]  /*497a0*/  STL.64 [R1+0xa38], R168 ;  /* 0x000a38a801007387 */ /* 0x0009e20000100a00 */
[C---:B0-----:R-:W-:Y:S02]  /*497b0*/  IADD3 R172, P4, R165.reuse, R51, RZ ;  /* 0x00000033a5ac7210 */ /* 0x041fe40007f9e0ff */
[----:B-1----:R-:W-:-:S03]  /*497c0*/  IADD3 R170, P3, R165, R52, RZ ;  /* 0x00000034a5aa7210 */ /* 0x002fc60007f7e0ff */
[C---:B------:R-:W-:Y:S01]  /*497d0*/  IMAD.X R173, R159.reuse, 0x1, R48, P4 ;  /* 0x000000019fad7824 */ /* 0x040fe200020e0630 */
[C---:B----4-:R-:W-:Y:S01]  /*497e0*/  IADD3 R168, P5, R164.reuse, R51, RZ ;  /* 0x00000033a4a87210 */ /* 0x050fe20007fbe0ff */
[----:B------:R-:W-:Y:S01]  /*497f0*/  IMAD.X R171, R159, 0x1, R49, P3 ;  /* 0x000000019fab7824 */ /* 0x000fe200018e0631 */
[----:B------:R-:W-:-:S03]  /*49800*/  IADD3 R164, P3, R164, R52, RZ ;  /* 0x00000034a4a47210 */ /* 0x000fc60007f7e0ff */
[C---:B------:R-:W-:Y:S01]  /*49810*/  IMAD.X R169, R157.reuse, 0x1, R48, P5 ;  /* 0x000000019da97824 */ /* 0x040fe200028e0630 */
[----:B------:R-:W-:Y:S01]  /*49820*/  STL.64 [R1+0xa30], R172 ;  /* 0x000a30ac01007387 */ /* 0x000fe20000100a00 */
[----:B------:R-:W-:Y:S01]  /*49830*/  SHF.R.S32.HI R159, RZ, 0x1f, R162 ;  /* 0x0000001fff9f7819 */ /* 0x000fe200000114a2 */
[----:B------:R-:W-:Y:S02]  /*49840*/  IMAD.X R165, R157, 0x1, R49, P3 ;  /* 0x000000019da57824 */ /* 0x000fe400018e0631 */
[----:B------:R-:W-:Y:S04]  /*49850*/  STL.64 [R1+0xa28], R170 ;  /* 0x000a28aa01007387 */ /* 0x000fe80000100a00 */
[----:B------:R0:W-:Y:S01]  /*49860*/  STL.64 [R1+0xa20], R168 ;  /* 0x000a20a801007387 */ /* 0x0001e20000100a00 */
[----:B------:R-:W-:-:S03]  /*49870*/  SHF.R.S32.HI R157, RZ, 0x1f, R160 ;  /* 0x0000001fff9d7819 */ /* 0x000fc600000114a0 */
[----:B------:R1:W-:Y:S01]  /*49880*/  STL.64 [R1+0xa18], R164 ;  /* 0x000a18a401007387 */ /* 0x0003e20000100a00 */
[CC--:B0-----:R-:W-:Y:S02]  /*49890*/  IADD3 R168, P4, R162.reuse, R51.reuse, RZ ;  /* 0x00000033a2a87210 */ /* 0x0c1fe40007f9e0ff */
[----:B------:R-:W-:Y:S02]  /*498a0*/  IADD3 R162, P3, R162, R52, RZ ;  /* 0x00000034a2a27210 */ /* 0x000fe40007f7e0ff */
[----:B-1----:R-:W-:-:S03]  /*498b0*/  IADD3 R164, P5, R160, R51, RZ ;  /* 0x00000033a0a47210 */ /* 0x002fc60007fbe0ff */
[C-C-:B------:R-:W-:Y:S01]  /*498c0*/  IMAD.X R163, R159.reuse, 0x1, R49.reuse, P3 ;  /* 0x000000019fa37824 */ /* 0x140fe200018e0631 */
[----:B------:R-:W-:Y:S01]  /*498d0*/  IADD3 R160, P3, R160, R52, RZ ;  /* 0x00000034a0a07210 */ /* 0x000fe20007f7e0ff */
[--C-:B------:R-:W-:Y:S02]  /*498e0*/  IMAD.X R169, R159, 0x1, R48.reuse, P4 ;  /* 0x000000019fa97824 */ /* 0x100fe400020e0630 */
[C---:B------:R-:W-:Y:S02]  /*498f0*/  IMAD.X R165, R157.reuse, 0x1, R48, P5 ;  /* 0x000000019da57824 */ /* 0x040fe400028e0630 */
        /* <DEDUP_REMOVED lines=8> */
[----:B------:R-:W-:Y:S01]  /*49980*/  IMAD.X R161, R159, 0x1, R49, P3 ;  /* 0x000000019fa17824 */ /* 0x000fe200018e0631 */
[----:B------:R-:W-:-:S04]  /*49990*/  IADD3 R164, P4, R158, R51, RZ ;  /* 0x000000339ea47210 */ /* 0x000fc80007f9e0ff */
[----:B------:R0:W-:Y:S01]  /*499a0*/  STL.64 [R1+0x9e8], R160 ;  /* 0x0009e8a001007387 */ /* 0x0001e20000100a00 */
[C---:B------:R-:W-:Y:S01]  /*499b0*/  IADD3 R162, P5, R156.reuse, R51, RZ ;  /* 0x000000339ca27210 */ /* 0x040fe20007fbe0ff */
[----:B------:R-:W-:Y:S01]  /*499c0*/  IMAD.X R165, R159, 0x1, R48, P4 ;  /* 0x000000019fa57824 */ /* 0x000fe200020e0630 */
[----:B0-----:R-:W-:Y:S02]  /*499d0*/  IADD3 R160, P3, R156, R52, RZ ;  /* 0x000000349ca07210 */ /* 0x001fe40007f7e0ff */
[----:B------:R-:W-:-:S03]  /*499e0*/  SHF.R.S32.HI R156, RZ, 0x1f, R155 ;  /* 0x0000001fff9c7819 */ /* 0x000fc6000001149b */
[--C-:B------:R-:W-:Y:S01]  /*499f0*/  IMAD.X R161, R157, 0x1, R49.reuse, P3 ;  /* 0x000000019da17824 */ /* 0x100fe200018e0631 */
[----:B------:R-:W-:Y:S01]  /*49a00*/  IADD3 R158, P3, R155, R52, RZ ;  /* 0x000000349b9e7210 */ /* 0x000fe20007f7e0ff */
[----:B------:R-:W-:Y:S01]  /*49a10*/  IMAD.X R163, R157, 0x1, R48, P5 ;  /* 0x000000019da37824 */ /* 0x000fe200028e0630 */
[----:B------:R-:W-:Y:S03]  /*49a20*/  STL.64 [R1+0x9f0], R164 ;  /* 0x0009f0a401007387 */ /* 0x000fe60000100a00 */
[----:B------:R-:W-:Y:S01]  /*49a30*/  IMAD.X R159, R156, 0x1, R49, P3 ;  /* 0x000000019c9f7824 */ /* 0x000fe200018e0631 */
[----:B------:R0:W-:Y:S04]  /*49a40*/  STL.64 [R1+0x9e0], R162 ;  /* 0x0009e0a201007387 */ /* 0x0001e80000100a00 */
[----:B------:R1:W-:Y:S04]  /*49a50*/  STL.64 [R1+0x9d8], R160 ;  /* 0x0009d8a001007387 */ /* 0x0003e80000100a00 */
[----:B------:R4:W-:Y:S01]  /*49a60*/  STL.64 [R1+0x9c8], R158 ;  /* 0x0009c89e01007387 */ /* 0x0009e20000100a00 */
[----:B0-----:R-:W-:-:S02]  /*49a70*/  IADD3 R162, P4, R155, R51, RZ ;  /* 0x000000339ba27210 */ /* 0x001fc40007f9e0ff */
[----:B------:R-:W-:Y:S02]  /*49a80*/  SHF.R.S32.HI R155, RZ, 0x1f, R154 ;  /* 0x0000001fff9b7819 */ /* 0x000fe4000001149a */
[C---:B-1----:R-:W-:Y:S02]  /*49a90*/  IADD3 R160, P5, R154.reuse, R51, RZ ;  /* 0x000000339aa07210 */ /* 0x042fe40007fbe0ff */
[----:B----4-:R-:W-:Y:S01]  /*49aa0*/  IADD3 R158, P3, R154, R52, RZ ;  /* 0x000000349a9e7210 */ /* 0x010fe20007f7e0ff */
[----:B------:R-:W-:Y:S01]  /*49ab0*/  IMAD.X R163, R156, 0x1, R48, P4 ;  /* 0x000000019ca37824 */ /* 0x000fe200020e0630 */
        /* <DEDUP_REMOVED lines=165> */
[CC--:B-1----:R-:W-:Y:S02]  /*4a510*/  IADD3 R136, P5, R130.reuse, R51.reuse, RZ ;  /* 0x0000003382887210 */ /* 0x0c2fe40007fbe0ff */
[-C--:B----4-:R-:W-:Y:S01]  /*4a520*/  IADD3 R134, P3, R130, R52.reuse, RZ ;  /* 0x0000003482867210 */ /* 0x090fe20007f7e0ff */
[----:B------:R-:W-:Y:S01]  /*4a530*/  IMAD.X R139, R132, 0x1, R48, P4 ;  /* 0x00000001848b7824 */ /* 0x000fe200020e0630 */
[----:B------:R-:W-:Y:S02]  /*4a540*/  SHF.R.S32.HI R130, RZ, 0x1f, R248 ;  /* 0x0000001fff827819 */ /* 0x000fe400000114f8 */
[C---:B------:R-:W-:Y:S01]  /*4a550*/  IADD3 R250, P4, R248.reuse, R51, RZ ;  /* 0x00000033f8fa7210 */ /* 0x040fe20007f9e0ff */
[C---:B------:R-:W-:Y:S01]  /*4a560*/  IMAD.X R135, R131.reuse, 0x1, R49, P3 ;  /* 0x0000000183877824 */ /* 0x040fe200018e0631 */
[----:B------:R-:W-:Y:S01]  /*4a570*/  IADD3 R248, P3, R248, R52, RZ ;  /* 0x00000034f8f87210 */ /* 0x000fe20007f7e0ff */
[----:B------:R-:W-:Y:S01]  /*4a580*/  IMAD.X R137, R131, 0x1, R48, P5 ;  /* 0x0000000183897824 */ /* 0x000fe200028e0630 */
[----:B------:R-:W-:-:S02]  /*4a590*/  SHF.R.S32.HI R131, RZ, 0x1f, R244 ;  /* 0x0000001fff837819 */ /* 0x000fc400000114f4 */
[----:B------:R-:W-:Y:S01]  /*4a5a0*/  IADD3 R246, P5, R244, R51, RZ ;  /* 0x00000033f4f67210 */ /* 0x000fe20007fbe0ff */
[----:B------:R-:W-:Y:S01]  /*4a5b0*/  IMAD.X R249, R130, 0x1, R49, P3 ;  /* 0x0000000182f97824 */ /* 0x000fe200018e0631 */
[----:B------:R-:W-:Y:S01]  /*4a5c0*/  IADD3 R244, P3, R244, R52, RZ ;  /* 0x00000034f4f47210 */ /* 0x000fe20007f7e0ff */
[----:B------:R-:W-:Y:S01]  /*4a5d0*/  IMAD.X R251, R130, 0x1, R48, P4 ;  /* 0x0000000182fb7824 */ /* 0x000fe200020e0630 */
[----:B------:R-:W-:-:S03]  /*4a5e0*/  SHF.R.S32.HI R130, RZ, 0x1f, R129 ;  /* 0x0000001fff827819 */ /* 0x000fc60000011481 */
[--C-:B------:R-:W-:Y:S01]  /*4a5f0*/  IMAD.X R245, R131, 0x1, R49.reuse, P3 ;  /* 0x0000000183f57824 */ /* 0x100fe200018e0631 */
[C---:B------:R-:W-:Y:S01]  /*4a600*/  IADD3 R132, P3, R129.reuse, R52, RZ ;  /* 0x0000003481847210 */ /* 0x040fe20007f7e0ff */
[----:B------:R-:W-:Y:S04]  /*4a610*/  STL.64 [R1+0x18], R138 ;  /* 0x0000188a01007387 */ /* 0x000fe80000100a00 */
[----:B------:R-:W-:Y:S01]  /*4a620*/  IMAD.X R133, R130, 0x1, R49, P3 ;  /* 0x0000000182857824 */ /* 0x000fe200018e0631 */
[----:B------:R-:W-:Y:S01]  /*4a630*/  STL.64 [R1+0x8], R136 ;  /* 0x0000088801007387 */ /* 0x000fe20000100a00 */
[----:B------:R-:W-:-:S03]  /*4a640*/  IADD3 R242, P4, R129, R51, RZ ;  /* 0x0000003381f27210 */ /* 0x000fc60007f9e0ff */
[----:B------:R0:W-:Y:S01]  /*4a650*/  STL.64 [R1], R134 ;  /* 0x0000008601007387 */ /* 0x0001e20000100a00 */
[----:B------:R-:W-:-:S03]  /*4a660*/  SHF.R.S32.HI R129, RZ, 0x1f, R128 ;  /* 0x0000001fff817819 */ /* 0x000fc60000011480 */
[----:B------:R1:W-:Y:S01]  /*4a670*/  STL.64 [R1+0x8e8], R132 ;  /* 0x0008e88401007387 */ /* 0x0003e20000100a00 */
[--C-:B------:R-:W-:Y:S02]  /*4a680*/  IMAD.X R247, R131, 0x1, R48.reuse, P5 ;  /* 0x0000000183f77824 */ /* 0x100fe400028e0630 */
[----:B------:R-:W-:Y:S01]  /*4a690*/  IMAD.X R243, R130, 0x1, R48, P4 ;  /* 0x0000000182f37824 */ /* 0x000fe200020e0630 */
[C---:B0-----:R-:W-:Y:S02]  /*4a6a0*/  IADD3 R134, P5, R128.reuse, R51, RZ ;  /* 0x0000003380867210 */ /* 0x041fe40007fbe0ff */
[----:B-1----:R-:W-:Y:S02]  /*4a6b0*/  IADD3 R132, P3, R128, R52, RZ ;  /* 0x0000003480847210 */ /* 0x002fe40007f7e0ff */
[----:B------:R-:W-:-:S03]  /*4a6c0*/  SHF.R.S32.HI R128, RZ, 0x1f, R127 ;  /* 0x0000001fff807819 */ /* 0x000fc6000001147f */
[----:B------:R-:W-:Y:S01]  /*4a6d0*/  IMAD.X R133, R129, 0x1, R49, P3 ;  /* 0x0000000181857824 */ /* 0x000fe200018e0631 */
[----:B------:R-:W-:Y:S01]  /*4a6e0*/  IADD3 R130, P3, R127, R52, RZ ;  /* 0x000000347f827210 */ /* 0x000fe20007f7e0ff */
[----:B------:R-:W-:-:S04]  /*4a6f0*/  IMAD.X R135, R129, 0x1, R48, P5 ;  /* 0x0000000181877824 */ /* 0x000fc800028e0630 */
        /* <DEDUP_REMOVED lines=321> */
[----:B------:R-:W-:Y:S01]  /*4bb10*/  STL.64 [R1+0x6d0], R90 ;  /* 0x0006d05a01007387 */ /* 0x000fe20000100a00 */
[C---:B------:R-:W-:Y:S01]  /*4bb20*/  VIADD R80, R81.reuse, UR4 ;  /* 0x0000000451507c36 */ /* 0x040fe20008000000 */
[----:B------:R-:W-:Y:S01]  /*4bb30*/  ULDC UR4, c[0x0][0x248] ;  /* 0x0000920000047ab9 */ /* 0x000fe20000000800 */
[----:B------:R-:W-:Y:S01]  /*4bb40*/  IMAD.X R85, R82, 0x1, R49, P3 ;  /* 0x0000000152557824 */ /* 0x000fe200018e0631 */
[----:B------:R0:W-:Y:S01]  /*4bb50*/  STL.64 [R1+0x6c8], R88 ;  /* 0x0006c85801007387 */ /* 0x0001e20000100a00 */
[----:B------:R-:W-:Y:S01]  /*4bb60*/  VIADD R79, R80, UR4 ;  /* 0x00000004504f7c36 */ /* 0x000fe20008000000 */
[----:B------:R-:W-:Y:S02]  /*4bb70*/  ULDC UR4, c[0x0][0x248] ;  /* 0x0000920000047ab9 */ /* 0x000fe40000000800 */
        /* <DEDUP_REMOVED lines=208> */
[----:B------:R-:W-:Y:S02]  /*4c880*/  IMAD.X R65, R59, 0x1, R48, P5 ;  /* 0x000000013b417824 */ /* 0x000fe400028e0630 */
[C---:B------:R-:W-:Y:S01]  /*4c890*/  VIADD R56, R57.reuse, UR50 ;  /* 0x0000003239387c36 */ /* 0x040fe20008000000 */
[----:B------:R-:W-:Y:S01]  /*4c8a0*/  STL.64 [R1+0x610], R66 ;  /* 0x0006104201007387 */ /* 0x000fe20000100a00 */
[----:B------:R-:W-:Y:S01]  /*4c8b0*/  IMAD.X R61, R58, 0x1, R49, P3 ;  /* 0x000000013a3d7824 */ /* 0x000fe200018e0631 */
[----:B------:R-:W-:Y:S02]  /*4c8c0*/  ULDC UR50, c[0x0][0x248] ;  /* 0x0000920000327ab9 */ /* 0x000fe40000000800 */
[----:B------:R0:W-:Y:S04]  /*4c8d0*/  STL.64 [R1+0x608], R64 ;  /* 0x0006084001007387 */ /* 0x0001e80000100a00 */
[----:B------:R1:W-:Y:S04]  /*4c8e0*/  STL.64 [R1+0x538], R62 ;  /* 0x0005383e01007387 */ /* 0x0003e80000100a00 */
[----:B------:R4:W-:Y:S01]  /*4c8f0*/  STL.64 [R1+0x568], R60 ;  /* 0x0005683c01007387 */ /* 0x0009e20000100a00 */
[----:B0-----:R-:W-:-:S02]  /*4c900*/  IADD3 R64, P4, R57, R51, RZ ;  /* 0x0000003339407210 */ /* 0x001fc40007f9e0ff */
[----:B------:R-:W-:Y:S02]  /*4c910*/  SHF.R.S32.HI R57, RZ, 0x1f, R56 ;  /* 0x0000001fff397819 */ /* 0x000fe40000011438 */
[----:B-1----:R-:W-:Y:S01]  /*4c920*/  IADD3 R62, P5, R56, R51, RZ ;  /* 0x00000033383e7210 */ /* 0x002fe20007fbe0ff */
[----:B------:R-:W-:Y:S01]  /*4c930*/  IMAD.X R65, R58, 0x1, R48, P4 ;  /* 0x000000013a417824 */ /* 0x000fe200020e0630 */
[----:B----4-:R-:W-:-:S03]  /*4c940*/  IADD3 R60, P3, R56, R52, RZ ;  /* 0x00000034383c7210 */ /* 0x010fc60007f7e0ff */
[C---:B------:R-:W-:Y:S02]  /*4c950*/  IMAD.X R63, R57.reuse, 0x1, R48, P5 ;  /* 0x00000001393f7824 */ /* 0x040fe400028e0630 */
[----:B------:R-:W-:Y:S01]  /*4c960*/  VIADD R55, R56, UR53 ;  /* 0x0000003538377c36 */ /* 0x000fe20008000000 */
[----:B------:R-:W-:Y:S01]  /*4c970*/  STL.64 [R1+0x600], R64 ;  /* 0x0006004001007387 */ /* 0x000fe20000100a00 */
[----:B------:R-:W-:Y:S01]  /*4c980*/  IMAD.X R61, R57, 0x1, R49, P3 ;  /* 0x00000001393d7824 */ /* 0x000fe200018e0631 */
[----:B------:R-:W-:Y:S02]  /*4c990*/  ULDC UR53, c[0x0][0x248] ;  /* 0x0000920000357ab9 */ /* 0x000fe40000000800 */
[----:B------:R0:W-:Y:S01]  /*4c9a0*/  STL.64 [R1+0x5f8], R62 ;  /* 0x0005f83e01007387 */ /* 0x0001e20000100a00 */
[----:B------:R-:W-:Y:S01]  /*4c9b0*/  VIADD R53, R55, UR9 ;  /* 0x0000000937357c36 */ /* 0x000fe20008000000 */
[----:B------:R-:W-:Y:S01]  /*4c9c0*/  SHF.R.S32.HI R56, RZ, 0x1f, R55 ;  /* 0x0000001fff387819 */ /* 0x000fe20000011437 */
[----:B------:R-:W-:Y:S01]  /*4c9d0*/  ULDC UR9, c[0x0][0x248] ;  /* 0x0000920000097ab9 */ /* 0x000fe20000000800 */
[----:B------:R1:W-:Y:S02]  /*4c9e0*/  STL.64 [R1+0x540], R60 ;  /* 0x0005403c01007387 */ /* 0x0003e40000100a00 */
[----:B------:R-:W-:-:S02]  /*4c9f0*/  IADD3 R58, P5, R53, R51, RZ ;  /* 0x00000033353a7210 */ /* 0x000fc40007fbe0ff */
[C---:B0-----:R-:W-:Y:S02]  /*4ca00*/  IADD3 R62, P4, R55.reuse, R51, RZ ;  /* 0x00000033373e7210 */ /* 0x041fe40007f9e0ff */
[----:B-1----:R-:W-:Y:S02]  /*4ca10*/  IADD3 R60, P3, R55, R52, RZ ;  /* 0x00000034373c7210 */ /* 0x002fe40007f7e0ff */
[----:B------:R-:W-:-:S03]  /*4ca20*/  SHF.R.S32.HI R55, RZ, 0x1f, R53 ;  /* 0x0000001fff377819 */ /* 0x000fc60000011435 */
[C---:B------:R-:W-:Y:S02]  /*4ca30*/  IMAD.X R61, R56.reuse, 0x1, R49, P3 ;  /* 0x00000001383d7824 */ /* 0x040fe400018e0631 */
[--C-:B------:R-:W-:Y:S02]  /*4ca40*/  IMAD.X R63, R56, 0x1, R48.reuse, P4 ;  /* 0x00000001383f7824 */ /* 0x100fe400020e0630 */
[----:B------:R-:W-:Y:S01]  /*4ca50*/  IMAD.X R59, R55, 0x1, R48, P5 ;  /* 0x00000001373b7824 */ /* 0x000fe200028e0630 */
[----:B------:R0:W-:Y:S01]  /*4ca60*/  STL.64 [R1+0x560], R60 ;  /* 0x0005603c01007387 */ /* 0x0001e20000100a00 */
[C---:B------:R-:W-:Y:S01]  /*4ca70*/  VIADD R54, R53.reuse, UR6 ;  /* 0x0000000635367c36 */ /* 0x040fe20008000000 */
[----:B------:R-:W-:Y:S02]  /*4ca80*/  ULDC UR6, c[0x0][0x248] ;  /* 0x0000920000067ab9 */ /* 0x000fe40000000800 */
[----:B------:R-:W-:Y:S04]  /*4ca90*/  STL.64 [R1+0x5f0], R62 ;  /* 0x0005f03e01007387 */ /* 0x000fe80000100a00 */
[----:B------:R1:W-:Y:S01]  /*4caa0*/  STL.64 [R1+0x5e8], R58 ;  /* 0x0005e83a01007387 */ /* 0x0003e20000100a00 */
[----:B0-----:R-:W-:-:S02]  /*4cab0*/  IADD3 R60, P3, R53, R52, RZ ;  /* 0x00000034353c7210 */ /* 0x001fc40007f7e0ff */
[----:B------:R-:W-:-:S03]  /*4cac0*/  SHF.R.S32.HI R53, RZ, 0x1f, R54 ;  /* 0x0000001fff357819 */ /* 0x000fc60000011436 */
[--C-:B------:R-:W-:Y:S01]  /*4cad0*/  IMAD.X R61, R55, 0x1, R49.reuse, P3 ;  /* 0x00000001373d7824 */ /* 0x100fe200018e0631 */
[C---:B------:R-:W-:Y:S02]  /*4cae0*/  IADD3 R56, P3, R54.reuse, R52, RZ ;  /* 0x0000003436387210 */ /* 0x040fe40007f7e0ff */
[C---:B-1----:R-:W-:Y:S01]  /*4caf0*/  IADD3 R58, P4, R54.reuse, R51, RZ ;  /* 0x00000033363a7210 */ /* 0x042fe20007f9e0ff */
[----:B------:R-:W-:Y:S01]  /*4cb00*/  VIADD R50, R54, UR5 ;  /* 0x0000000536327c36 */ /* 0x000fe20008000000 */
[----:B------:R-:W-:Y:S01]  /*4cb10*/  STL.64 [R1+0x550], R60 ;  /* 0x0005503c01007387 */ /* 0x000fe20000100a00 */
[----:B------:R-:W-:Y:S01]  /*4cb20*/  IMAD.X R57, R53, 0x1, R49, P3 ;  /* 0x0000000135397824 */ /* 0x000fe200018e0631 */
[----:B------:R-:W-:Y:S01]  /*4cb30*/  LOP3.LUT R9, R9, 0xffffdfff, RZ, 0xc0, !PT ;  /* 0xffffdfff09097812 */ /* 0x000fe200078ec0ff */
[----:B------:R-:W-:Y:S01]  /*4cb40*/  IMAD.X R59, R53, 0x1, R48, P4 ;  /* 0x00000001353b7824 */ /* 0x000fe200020e0630 */
[----:B------:R-:W-:Y:S01]  /*4cb50*/  SHF.R.S32.HI R55, RZ, 0x1f, R50 ;  /* 0x0000001fff377819 */ /* 0x000fe20000011432 */
[----:B------:R-:W-:-:S03]  /*4cb60*/  ULDC UR5, c[0x0][0x248] ;  /* 0x0000920000057ab9 */ /* 0x000fc60000000800 */
[----:B------:R0:W-:Y:S04]  /*4cb70*/  STL.64 [R1+0x5e0], R58 ;  /* 0x0005e03a01007387 */ /* 0x0001e80000100a00 */
[----:B------:R1:W-:Y:S01]  /*4cb80*/  STL.64 [R1+0x558], R56 ;  /* 0x0005583801007387 */ /* 0x0003e20000100a00 */
[C---:B------:R-:W-:Y:S01]  /*4cb90*/  VIADD R54, R50.reuse, UR4 ;  /* 0x0000000432367c36 */ /* 0x040fe20008000000 */
[----:B------:R-:W-:Y:S01]  /*4cba0*/  ULDC UR4, c[0x0][0x22c] ;  /* 0x00008b0000047ab9 */ /* 0x000fe20000000800 */
[C---:B0-----:R-:W-:Y:S02]  /*4cbb0*/  IADD3 R58, P4, R50.reuse, R51, RZ ;  /* 0x00000033323a7210 */ /* 0x041fe40007f9e0ff */
[----:B-1----:R-:W-:-:S03]  /*4cbc0*/  IADD3 R56, P3, R50, R52, RZ ;  /* 0x0000003432387210 */ /* 0x002fc60007f7e0ff */
[C---:B------:R-:W-:Y:S02]  /*4cbd0*/  IMAD.X R59, R55.reuse, 0x1, R48, P4 ;  /* 0x00000001373b7824 */ /* 0x040fe400020e0630 */
[----:B------:R-:W-:-:S03]  /*4cbe0*/  IMAD.X R57, R55, 0x1, R49, P3 ;  /* 0x0000000137397824 */ /* 0x000fc600018e0631 */
[----:B------:R0:W-:Y:S01]  /*4cbf0*/  STL.64 [R1+0x548], R58 ;  /* 0x0005483a01007387 */ /* 0x0001e20000100a00 */
[----:B------:R-:W-:-:S03]  /*4cc00*/  SHF.R.S32.HI R53, RZ, 0x1f, R54 ;  /* 0x0000001fff357819 */ /* 0x000fc60000011436 */
        /* <DEDUP_REMOVED lines=19> */
[----:B------:R-:W-:Y:S01]  /*4cd40*/  LOP3.LUT R13, R13, 0x7fffffff, RZ, 0xc0, !PT ;  /* 0x7fffffff0d0d7812 */ /* 0x000fe200078ec0ff */
        /* <DEDUP_REMOVED lines=17> */
[----:B------:R-:W-:Y:S01]  /*4ce60*/  ULDC.64 UR42, c[0x0][0x228] ;  /* 0x00008a00002a7ab9 */ /* 0x000fe20000000a00 */
        /* <DEDUP_REMOVED lines=286> */
[----:B------:R-:W-:Y:S01]  /*4e050*/  UMOV UR11, UR14 ;  /* 0x0000000e000b7c82 */ /* 0x000fe20008000000 */
[----:B------:R-:W-:Y:S01]  /*4e060*/  IMAD.U32 R66, RZ, RZ, UR27 ;  /* 0x0000001bff427e24 */ /* 0x000fe2000f8e00ff */
        /* <DEDUP_REMOVED lines=108> */
[----:B------:R-:W-:Y:S01]  /*4e730*/  VIADD R54, R50, UR6 ;  /* 0x0000000632367c36 */ /* 0x000fe20008000000 */
[----:B------:R-:W-:Y:S01]  /*4e740*/  SHF.R.S32.HI R55, RZ, 0x1f, R50 ;  /* 0x0000001fff377819 */ /* 0x000fe20000011432 */
[----:B------:R-:W-:Y:S01]  /*4e750*/  IMAD.X R57, R53, 0x1, R49, P3 ;  /* 0x0000000135397824 */ /* 0x000fe200018e0631 */
[----:B------:R0:W-:Y:S01]  /*4e760*/  STL.64 [R1+0xf0], R58 ;  /* 0x0000f03a01007387 */ /* 0x0001e20000100a00 */
[----:B------:R-:W-:Y:S01]  /*4e770*/  UMOV UR13, UR8 ;  /* 0x00000008000d7c82 */ /* 0x000fe20008000000 */
[-C--:B------:R-:W-:Y:S01]  /*4e780*/  IADD3 R62, P3, R54, R51.reuse, RZ ;  /* 0x00000033363e7210 */ /* 0x080fe20007f7e0ff */
[----:B------:R-:W-:Y:S01]  /*4e790*/  ULDC UR6, c[0x0][0x22c] ;  /* 0x00008b0000067ab9 */ /* 0x000fe20000000800 */
[----:B------:R1:W-:Y:S01]  /*4e7a0*/  STL.64 [R1+0xe8], R56 ;  /* 0x0000e83801007387 */ /* 0x0003e20000100a00 */
[----:B0-----:R-:W-:-:S02]  /*4e7b0*/  IADD3 R58, P4, R50, R51, RZ ;  /* 0x00000033323a7210 */ /* 0x001fc40007f9e0ff */
[-C--:B-1----:R-:W-:Y:S02]  /*4e7c0*/  IADD3 R56, P5, R50, R52.reuse, RZ ;  /* 0x0000003432387210 */ /* 0x082fe40007fbe0ff */
[----:B------:R-:W-:Y:S01]  /*4e7d0*/  SHF.R.S32.HI R50, RZ, 0x1f, R54 ;  /* 0x0000001fff327819 */ /* 0x000fe20000011436 */
[----:B------:R-:W-:Y:S01]  /*4e7e0*/  IMAD.X R59, R55, 0x1, R48, P4 ;  /* 0x00000001373b7824 */ /* 0x000fe200020e0630 */
[----:B------:R-:W-:-:S03]  /*4e7f0*/  IADD3 R60, P4, R54, R52, RZ ;  /* 0x00000034363c7210 */ /* 0x000fc60007f9e0ff */
[C---:B------:R-:W-:Y:S01]  /*4e800*/  IMAD.X R63, R50.reuse, 0x1, R48, P3 ;  /* 0x00000001323f7824 */ /* 0x040fe200018e0630 */
[----:B------:R-:W-:Y:S01]  /*4e810*/  ISETP.GE.AND P3, PT, R3, UR13, PT ;  /* 0x0000000d03007c0c */ /* 0x000fe2000bf66270 */
[----:B------:R-:W-:-:S03]  /*4e820*/  IMAD.X R61, R50, 0x1, R49, P4 ;  /* 0x00000001323d7824 */ /* 0x000fc600020e0631 */
[----:B------:R-:W-:Y:S02]  /*4e830*/  ISETP.LT.AND P4, PT, R0, UR43, !P3 ;  /* 0x0000002b00007c0c */ /* 0x000fe4000df81270 */
[----:B------:R-:W-:Y:S01]  /*4e840*/  ISETP.LT.AND P3, PT, R4, UR11, !P2 ;  /* 0x0000000b04007c0c */ /* 0x000fe2000d761270 */
[----:B------:R-:W-:Y:S01]  /*4e850*/  UMOV UR8, UR9 ;  /* 0x0000000900087c82 */ /* 0x000fe20008000000 */
[----:B------:R-:W-:Y:S01]  /*4e860*/  UMOV UR9, UR15 ;  /* 0x0000000f00097c82 */ /* 0x000fe20008000000 */
[----:B------:R-:W-:Y:S02]  /*4e870*/  ULDC.64 UR14, c[0x0][0x228] ;  /* 0x00008a00000e7ab9 */ /* 0x000fe40000000a00 */
[----:B------:R-:W-:Y:S02]  /*4e880*/  UMOV UR25, UR14 ;  /* 0x0000000e00197c82 */ /* 0x000fe40008000000 */
[----:B------:R-:W-:-:S04]  /*4e890*/  ISETP.LT.AND P2, PT, R3, UR25, !P2 ;  /* 0x0000001903007c0c */ /* 0x000fc8000d741270 */
[----:B------:R-:W-:Y:S01]  /*4e8a0*/  @P4 LOP3.LUT R9, R9, 0x2000, RZ, 0xfc, !PT ;  /* 0x0000200009094812 */ /* 0x000fe200078efcff */
[----:B------:R-:W-:Y:S01]  /*4e8b0*/  IMAD.U32 R73, RZ, RZ, UR15 ;  /* 0x0000000fff497e24 */ /* 0x000fe2000f8e00ff */
[----:B------:R-:W-:Y:S02]  /*4e8c0*/  ULDC.64 UR14, c[0x0][0x228] ;  /* 0x00008a00000e7ab9 */ /* 0x000fe40000000a00 */
[----:B------:R-:W-:Y:S01]  /*4e8d0*/  LOP3.LUT R9, R9, 0xffffefff, RZ, 0xc0, !PT ;  /* 0xffffefff09097812 */ /* 0x000fe200078ec0ff */
[----:B------:R-:W-:-:S03]  /*4e8e0*/  UMOV UR23, UR14 ;  /* 0x0000000e00177c82 */ /* 0x000fc60008000000 */
[----:B------:R-:W-:Y:S02]  /*4e8f0*/  @P3 LOP3.LUT R9, R9, 0x1000, RZ, 0xfc, !PT ;  /* 0x0000100009093812 */ /* 0x000fe400078efcff */
[----:B------:R-:W-:Y:S02]  /*4e900*/  ISETP.LT.AND P3, PT, R4, UR23, !P1 ;  /* 0x0000001704007c0c */ /* 0x000fe4000cf61270 */
[----:B------:R-:W-:Y:S01]  /*4e910*/  LOP3.LUT R9, R9, 0xfffff7ff, RZ, 0xc0, !PT ;  /* 0xfffff7ff09097812 */ /* 0x000fe200078ec0ff */
[----:B------:R-:W-:Y:S01]  /*4e920*/  IMAD.U32 R72, RZ, RZ, UR15 ;  /* 0x0000000fff487e24 */ /* 0x000fe2000f8e00ff */
[----:B------:R-:W-:Y:S02]  /*4e930*/  ULDC.64 UR14, c[0x0][0x228] ;  /* 0x00008a00000e7ab9 */ /* 0x000fe40000000a00 */
[----:B------:R-:W-:Y:S01]  /*4e940*/  @P2 LOP3.LUT R9, R9, 0x800, RZ, 0xfc, !PT ;  /* 0x0000080009092812 */ /* 0x000fe200078efcff */
[----:B------:R-:W-:Y:S02]  /*4e950*/  UMOV UR21, UR14 ;  /* 0x0000000e00157c82 */ /* 0x000fe40008000000 */
[----:B------:R-:W-:-:S02]  /*4e960*/  ISETP.LT.AND P2, PT, R3, UR21, !P1 ;  /* 0x0000001503007c0c */ /* 0x000fc4000cf41270 */
[----:B------:R-:W-:Y:S01]  /*4e970*/  LOP3.LUT R9, R9, 0xfffffbff, RZ, 0xc0, !PT ;  /* 0xfffffbff09097812 */ /* 0x000fe200078ec0ff */
[----:B------:R-:W-:Y:S01]  /*4e980*/  IMAD.U32 R71, RZ, RZ, UR15 ;  /* 0x0000000fff477e24 */ /* 0x000fe2000f8e00ff */
[----:B------:R-:W-:Y:S02]  /*4e990*/  ULDC.64 UR14, c[0x0][0x228] ;  /* 0x00008a00000e7ab9 */ /* 0x000fe40000000a00 */
[----:B------:R-:W-:Y:S01]  /*4e9a0*/  @P3 LOP3.LUT R9, R9, 0x400, RZ, 0xfc, !PT ;  /* 0x0000040009093812 */ /* 0x000fe200078efcff */
[----:B------:R-:W-:Y:S02]  /*4e9b0*/  UMOV UR20, UR14 ;  /* 0x0000000e00147c82 */ /* 0x000fe40008000000 */
[----:B------:R-:W-:Y:S01]  /*4e9c0*/  ISETP.LT.AND P1, PT, R4, UR20, !P0 ;  /* 0x0000001404007c0c */ /* 0x000fe2000c721270 */
[----:B------:R-:W-:Y:S01]  /*4e9d0*/  IMAD.U32 R70, RZ, RZ, UR15 ;  /* 0x0000000fff467e24 */ /* 0x000fe2000f8e00ff */
[----:B------:R-:W-:Y:S01]  /*4e9e0*/  LOP3.LUT R9, R9, 0xfffffdff, RZ, 0xc0, !PT ;  /* 0xfffffdff09097812 */ /* 0x000fe200078ec0ff */
[----:B------:R-:W-:Y:S01]  /*4e9f0*/  ULDC.64 UR14, c[0x0][0x228] ;  /* 0x00008a00000e7ab9 */ /* 0x000fe20000000a00 */
[----:B------:R-:W-:Y:S01]  /*4ea00*/  VIADD R53, R54, UR5 ;  /* 0x0000000536357c36 */ /* 0x000fe20008000000 */
[----:B------:R-:W-:Y:S01]  /*4ea10*/  UMOV UR19, UR14 ;  /* 0x0000000e00137c82 */ /* 0x000fe20008000000 */
[----:B------:R-:W-:Y:S01]  /*4ea20*/  @P2 LOP3.LUT R9, R9, 0x200, RZ, 0xfc, !PT ;  /* 0x0000020009092812 */ /* 0x000fe200078efcff */
[----:B------:R-:W-:Y:S01]  /*4ea30*/  IMAD.X R57, R55, 0x1, R49, P5 ;  /* 0x0000000137397824 */ /* 0x000fe200028e0631 */
[----:B------:R-:W-:Y:S01]  /*4ea40*/  ISETP.LT.AND P0, PT, R3, UR19, !P0 ;  /* 0x0000001303007c0c */ /* 0x000fe2000c701270 */
[----:B------:R0:W-:Y:S01]  /*4ea50*/  STL.64 [R1+0xe0], R58 ;  /* 0x0000e03a01007387 */ /* 0x0001e20000100a00 */
[----:B------:R-:W-:Y:S01]  /*4ea60*/  LOP3.LUT R9, R9, 0xfffffeff, RZ, 0xc0, !PT ;  /* 0xfffffeff09097812 */ /* 0x000fe200078ec0ff */
[----:B------:R-:W-:Y:S01]  /*4ea70*/  IMAD.U32 R69, RZ, RZ, UR15 ;  /* 0x0000000fff457e24 */ /* 0x000fe2000f8e00ff */
[----:B------:R-:W-:Y:S01]  /*4ea80*/  ULDC.64 UR14, c[0x0][0x228] ;  /* 0x00008a00000e7ab9 */ /* 0x000fe20000000a00 */
[----:B------:R-:W-:Y:S01]  /*4ea90*/  ULDC UR5, c[0x0][0x22c] ;  /* 0x00008b0000057ab9 */ /* 0x000fe20000000800 */
[----:B------:R-:W-:Y:S01]  /*4eaa0*/  @P1 LOP3.LUT R9, R9, 0x100, RZ, 0xfc, !PT ;  /* 0x0000010009091812 */ /* 0x000fe200078efcff */
[----:B------:R-:W-:Y:S01]  /*4eab0*/  VIADD R50, R0, 0x53 ;  /* 0x0000005300327836 */ /* 0x000fe20000000000 */
[----:B------:R-:W-:Y:S01]  /*4eac0*/  UMOV UR43, UR9 ;  /* 0x00000009002b7c82 */ /* 0x000fe20008000000 */
[----:B------:R-:W-:Y:S01]  /*4ead0*/  ULDC.64 UR20, c[0x0][0x228] ;  /* 0x00008a0000147ab9 */ /* 0x000fe20000000a00 */
[----:B0-----:R-:W-:-:S02]  /*4eae0*/  IADD3 R58, P5, R53, R51, RZ ;  /* 0x00000033353a7210 */ /* 0x001fc40007fbe0ff */
[----:B------:R-:W-:Y:S02]  /*4eaf0*/  SHF.R.S32.HI R51, RZ, 0x1f, R53 ;  /* 0x0000001fff337819 */ /* 0x000fe40000011435 */
[----:B------:R-:W-:-:S03]  /*4eb00*/  LOP3.LUT R9, R9, 0xffffff7f, RZ, 0xc0, !PT ;  /* 0xffffff7f09097812 */ /* 0x000fc600078ec0ff */
[----:B------:R-:W-:Y:S02]  /*4eb10*/  IMAD.X R59, R51, 0x1, R48, P5 ;  /* 0x00000001333b7824 */ /* 0x000fe400028e0630 */
[----:B------:R-:W-:Y:S01]  /*4eb20*/  VIADD R48, R0, 0x55 ;  /* 0x0000005500307836 */ /* 0x000fe20000000000 */
[----:B------:R-:W-:Y:S01]  /*4eb30*/  @P0 LOP3.LUT R9, R9, 0x80, RZ, 0xfc, !PT ;  /* 0x0000008009090812 */ /* 0x000fe200078efcff */
[----:B------:R-:W-:-:S03]  /*4eb40*/  UMOV UR17, UR14 ;  /* 0x0000000e00117c82 */ /* 0x000fc60008000000 */
[----:B------:R-:W-:Y:S01]  /*4eb50*/  ISETP.GE.AND P0, PT, R48, UR7, PT ;  /* 0x0000000730007c0c */ /* 0x000fe2000bf06270 */
[----:B------:R-:W-:Y:S01]  /*4eb60*/  IMAD.U32 R68, RZ, RZ, UR15 ;  /* 0x0000000fff447e24 */ /* 0x000fe2000f8e00ff */
[----:B------:R-:W-:Y:S02]  /*4eb70*/  ULDC.64 UR14, c[0x0][0x228] ;  /* 0x00008a00000e7ab9 */ /* 0x000fe40000000a00 */
[----:B------:R-:W-:Y:S01]  /*4eb80*/  ISETP.LT.AND P2, PT, R4, UR17, !P0 ;  /* 0x0000001104007c0c */ /* 0x000fe2000c741270 */
[----:B------:R-:W-:Y:S01]  /*4eb90*/  IMAD.U32 R67, RZ, RZ, UR15 ;  /* 0x0000000fff437e24 */ /* 0x000fe2000f8e00ff */
[----:B------:R0:W-:Y:S01]  /*4eba0*/  STL.64 [R1+0xd8], R56 ;  /* 0x0000d83801007387 */ /* 0x0001e20000100a00 */
[----:B------:R-:W-:Y:S01]  /*4ebb0*/  UMOV UR15, UR14 ;  /* 0x0000000e000f7c82 */ /* 0x000fe20008000000 */
[----:B------:R-:W-:Y:S02]  /*4ebc0*/  LOP3.LUT R9, R9, 0xffffffbf, RZ, 0xc0, !PT ;  /* 0xffffffbf09097812 */ /* 0x000fe400078ec0ff */
[----:B------:R-:W-:-:S02]  /*4ebd0*/  ISETP.LT.AND P1, PT, R3, UR15, !P0 ;  /* 0x0000000f03007c0c */ /* 0x000fc4000c721270 */
[----:B0-----:R-:W-:-:S05]  /*4ebe0*/  IADD3 R56, P6, R53, R52, RZ ;  /* 0x0000003435387210 */ /* 0x001fca0007fde0ff */
[----:B------:R-:W-:Y:S01]  /*4ebf0*/  @P2 LOP3.LUT R9, R9, 0x40, RZ, 0xfc, !PT ;  /* 0x0000004009092812 */ /* 0x000fe200078efcff */
[----:B------:R-:W-:Y:S02]  /*4ec00*/  IMAD.X R57, R51, 0x1, R49, P6 ;  /* 0x0000000133397824 */ /* 0x000fe400030e0631 */
[----:B------:R-:W-:Y:S01]  /*4ec10*/  VIADD R49, R0, 0x54 ;  /* 0x0000005400317836 */ /* 0x000fe20000000000 */
[----:B------:R-:W-:Y:S01]  /*4ec20*/  LOP3.LUT R9, R9, 0xffffffdf, RZ, 0xc0, !PT ;  /* 0xffffffdf09097812 */ /* 0x000fe200078ec0ff */
[----:B------:R-:W-:Y:S01]  /*4ec30*/  UMOV UR14, UR26 ;  /* 0x0000001a000e7c82 */ /* 0x000fe20008000000 */
[----:B------:R-:W-:Y:S02]  /*4ec40*/  ULDC.64 UR26, c[0x0][0x228] ;  /* 0x00008a00001a7ab9 */ /* 0x000fe40000000a00 */
[----:B------:R-:W-:Y:S02]  /*4ec50*/  ISETP.GE.AND P0, PT, R49, UR5, PT ;  /* 0x0000000531007c0c */ /* 0x000fe4000bf06270 */
[----:B------:R-:W-:-:S02]  /*4ec60*/  @P1 LOP3.LUT R9, R9, 0x20, RZ, 0xfc, !PT ;  /* 0x0000002009091812 */ /* 0x000fc400078efcff */
[----:B------:R-:W-:Y:S01]  /*4ec70*/  ISETP.LT.AND P1, PT, R4, UR14, !P0 ;  /* 0x0000000e04007c0c */ /* 0x000fe2000c721270 */
[----:B------:R-:W-:Y:S01]  /*4ec80*/  UMOV UR13, UR26 ;  /* 0x0000001a000d7c82 */ /* 0x000fe20008000000 */
[----:B------:R-:W-:Y:S01]  /*4ec90*/  LOP3.LUT R9, R9, 0xffffffef, RZ, 0xc0, !PT ;  /* 0xffffffef09097812 */ /* 0x000fe200078ec0ff */
[----:B------:R-:W-:Y:S01]  /*4eca0*/  IMAD.U32 R65, RZ, RZ, UR27 ;  /* 0x0000001bff417e24 */ /* 0x000fe2000f8e00ff */
[----:B------:R-:W-:Y:S01]  /*4ecb0*/  ISETP.LT.AND P0, PT, R3, UR13, !P0 ;  /* 0x0000000d03007c0c */ /* 0x000fe2000c701270 */
[----:B------:R-:W-:Y:S01]  /*4ecc0*/  ULDC.64 UR26, c[0x0][0x228] ;  /* 0x00008a00001a7ab9 */ /* 0x000fe20000000a00 */
[C---:B------:R-:W-:Y:S02]  /*4ecd0*/  VIADD R51, R0.reuse, 0x52 ;  /* 0x0000005200337836 */ /* 0x040fe40000000000 */
[C---:B------:R-:W-:Y:S02]  /*4ece0*/  VIADD R54, R0.reuse, 0x4f ;  /* 0x0000004f00367836 */ /* 0x040fe40000000000 */
[C---:B------:R-:W-:Y:S01]  /*4ecf0*/  VIADD R55, R0.reuse, 0x4e ;  /* 0x0000004e00377836 */ /* 0x040fe20000000000 */
[----:B------:R-:W-:Y:S01]  /*4ed00*/  STL.64 [R1+0xd0], R62 ;  /* 0x0000d03e01007387 */ /* 0x000fe20000100a00 */
[C---:B------:R-:W-:Y:S01]  /*4ed10*/  VIADD R52, R0.reuse, 0x51 ;  /* 0x0000005100347836 */ /* 0x040fe20000000000 */
[----:B------:R-:W-:Y:S01]  /*4ed20*/  @P1 LOP3.LUT R9, R9, 0x10, RZ, 0xfc, !PT ;  /* 0x0000001009091812 */ /* 0x000fe200078efcff */
[----:B------:R-:W-:Y:S01]  /*4ed30*/  UMOV UR11, UR26 ;  /* 0x0000001a000b7c82 */ /* 0x000fe20008000000 */
[----:B------:R-:W-:Y:S01]  /*4ed40*/  VIADD R53, R0, 0x50 ;  /* 0x0000005000357836 */ /* 0x000fe20000000000 */
[----:B------:R-:W4:Y:S01]  /*4ed50*/  LDL.LU R126, [R1+0x1900] ;  /* 0x00190000017e7983 */ /* 0x000f220000300800 */
[----:B------:R-:W-:Y:S01]  /*4ed60*/  LOP3.LUT R9, R9, 0xfffffff7, RZ, 0xc0, !PT ;  /* 0xfffffff709097812 */ /* 0x000fe200078ec0ff */
[----:B------:R-:W-:-:S03]  /*4ed70*/  ULDC.64 UR14, c[0x0][0x228] ;  /* 0x00008a00000e7ab9 */ /* 0x000fc60000000a00 */
[----:B------:R-:W-:Y:S02]  /*4ed80*/  @P0 LOP3.LUT R9, R9, 0x8, RZ, 0xfc, !PT ;  /* 0x0000000809090812 */ /* 0x000fe400078efcff */
[----:B------:R-:W-:Y:S01]  /*4ed90*/  ISETP.GE.AND P0, PT, R50, UR4, PT ;  /* 0x0000000432007c0c */ /* 0x000fe2000bf06270 */
[----:B------:R-:W-:-:S03]  /*4eda0*/  ULDC.64 UR4, c[0x0][0x228] ;  /* 0x00008a0000047ab9 */ /* 0x000fc60000000a00 */
[----:B------:R-:W-:Y:S02]  /*4edb0*/  ISETP.LT.AND P1, PT, R4, UR11, !P0 ;  /* 0x0000000b04007c0c */ /* 0x000fe4000c721270 */
[----:B------:R-:W-:Y:S02]  /*4edc0*/  ISETP.LT.AND P0, PT, R3, UR44, !P0 ;  /* 0x0000002c03007c0c */ /* 0x000fe4000c701270 */
[----:B------:R-:W-:-:S09]  /*4edd0*/  LOP3.LUT R9, R9, 0xfffffffb, RZ, 0xc0, !PT ;  /* 0xfffffffb09097812 */ /* 0x000fd200078ec0ff */
[----:B------:R-:W-:-:S04]  /*4ede0*/  @P1 LOP3.LUT R9, R9, 0x4, RZ, 0xfc, !PT ;  /* 0x0000000409091812 */ /* 0x000fc800078efcff */
[----:B------:R-:W-:-:S04]  /*4edf0*/  LOP3.LUT R9, R9, 0xfffffffd, RZ, 0xc0, !PT ;  /* 0xfffffffd09097812 */ /* 0x000fc800078ec0ff */
[----:B------:R-:W-:Y:S02]  /*4ee00*/  @P0 LOP3.LUT R9, R9, 0x2, RZ, 0xfc, !PT ;  /* 0x0000000209090812 */ /* 0x000fe400078efcff */
[----:B------:R-:W-:Y:S01]  /*4ee10*/  ISETP.GE.AND P0, PT, R51, UR6, PT ;  /* 0x0000000633007c0c */ /* 0x000fe2000bf06270 */
[----:B------:R-:W-:-:S03]  /*4ee20*/  ULDC.64 UR6, c[0x0][0x228] ;  /* 0x00008a0000067ab9 */ /* 0x000fc60000000a00 */
[----:B------:R-:W-:Y:S02]  /*4ee30*/  ISETP.LT.AND P1, PT, R4, UR46, !P0 ;  /* 0x0000002e04007c0c */ /* 0x000fe4000c721270 */
[----:B------:R-:W-:Y:S02]  /*4ee40*/  ISETP.LT.AND P0, PT, R3, UR48, !P0 ;  /* 0x0000003003007c0c */ /* 0x000fe4000c701270 */
[----:B------:R-:W-:-:S11]  /*4ee50*/  LOP3.LUT R9, R9, 0xfffffffe, RZ, 0xc0, !PT ;  /* 0xfffffffe09097812 */ /* 0x000fd600078ec0ff */
[----:B------:R-:W-:Y:S02]  /*4ee60*/  @P0 LOP3.LUT R13, R13, 0x80000000, RZ, 0xfc, !PT ;  /* 0x800000000d0d0812 */ /* 0x000fe400078efcff */
[----:B------:R-:W-:Y:S01]  /*4ee70*/  ISETP.GE.AND P0, PT, R52, UR10, PT ;  /* 0x0000000a34007c0c */ /* 0x000fe2000bf06270 */
[----:B------:R-:W-:Y:S01]  /*4ee80*/  UMOV UR44, UR8 ;  /* 0x00000008002c7c82 */ /* 0x000fe20008000000 */
[----:B------:R-:W-:Y:S01]  /*4ee90*/  @P1 LOP3.LUT R9, R9, 0x1, RZ, 0xfc, !PT ;  /* 0x0000000109091812 */ /* 0x000fe200078efcff */
[----:B------:R-:W-:Y:S01]  /*4eea0*/  ULDC.64 UR8, c[0x0][0x228] ;  /* 0x00008a0000087ab9 */ /* 0x000fe20000000a00 */
[----:B------:R-:W-:Y:S01]  /*4eeb0*/  ISETP.LT.AND P2, PT, R4, UR50, !P0 ;  /* 0x0000003204007c0c */ /* 0x000fe2000c741270 */
[----:B------:R-:W-:Y:S01]  /*4eec0*/  ULDC.64 UR10, c[0x0][0x228] ;  /* 0x00008a00000a7ab9 */ /* 0x000fe20000000a00 */
[----:B------:R-:W-:Y:S02]  /*4eed0*/  ISETP.LT.AND P1, PT, R3, UR52, !P0 ;  /* 0x0000003403007c0c */ /* 0x000fe4000c721270 */
[----:B------:R-:W-:-:S02]  /*4eee0*/  LOP3.LUT R13, R13, 0xbfffffff, RZ, 0xc0, !PT ;  /* 0xbfffffff0d0d7812 */ /* 0x000fc400078ec0ff */
[----:B------:R-:W-:Y:S01]  /*4eef0*/  ISETP.GE.AND P0, PT, R53, UR12, PT ;  /* 0x0000000c35007c0c */ /* 0x000fe2000bf06270 */
[----:B------:R0:W-:Y:S01]  /*4ef00*/  STL.64 [R1+0xc8], R60 ;  /* 0x0000c83c01007387 */ /* 0x0001e20000100a00 */
[----:B------:R-:W-:-:S05]  /*4ef10*/  ULDC.64 UR12, c[0x0][0x228] ;  /* 0x00008a00000c7ab9 */ /* 0x000fca0000000a00 */
[----:B------:R-:W-:-:S04]  /*4ef20*/  @P2 LOP3.LUT R13, R13, 0x40000000, RZ, 0xfc, !PT ;  /* 0x400000000d0d2812 */ /* 0x000fc800078efcff */
[----:B------:R-:W-:-:S04]  /*4ef30*/  LOP3.LUT R13, R13, 0xdfffffff, RZ, 0xc0, !PT ;  /* 0xdfffffff0d0d7812 */ /* 0x000fc800078ec0ff */
[----:B------:R-:W-:Y:S02]  /*4ef40*/  @P1 LOP3.LUT R13, R13, 0x20000000, RZ, 0xfc, !PT ;  /* 0x200000000d0d1812 */ /* 0x000fe400078efcff */
[----:B------:R-:W-:Y:S02]  /*4ef50*/  ISETP.LT.AND P1, PT, R4, UR54, !P0 ;  /* 0x0000003604007c0c */ /* 0x000fe4000c721270 */
[----:B------:R-:W-:Y:S02]  /*4ef60*/  ISETP.LT.AND P0, PT, R3, UR60, !P0 ;  /* 0x0000003c03007c0c */ /* 0x000fe4000c701270 */
[----:B------:R-:W-:-:S09]  /*4ef70*/  LOP3.LUT R13, R13, 0xefffffff, RZ, 0xc0, !PT ;  /* 0xefffffff0d0d7812 */ /* 0x000fd200078ec0ff */
[----:B------:R-:W-:-:S04]  /*4ef80*/  @P1 LOP3.LUT R13, R13, 0x10000000, RZ, 0xfc, !PT ;  /* 0x100000000d0d1812 */ /* 0x000fc800078efcff */
[----:B------:R-:W-:-:S04]  /*4ef90*/  LOP3.LUT R13, R13, 0xf7ffffff, RZ, 0xc0, !PT ;  /* 0xf7ffffff0d0d7812 */ /* 0x000fc800078ec0ff */
[----:B------:R-:W-:Y:S02]  /*4efa0*/  @P0 LOP3.LUT R13, R13, 0x8000000, RZ, 0xfc, !PT ;  /* 0x080000000d0d0812 */ /* 0x000fe400078efcff */
[----:B------:R-:W-:Y:S01]  /*4efb0*/  ISETP.GE.AND P0, PT, R54, UR16, PT ;  /* 0x0000001036007c0c */ /* 0x000fe2000bf06270 */
[----:B------:R1:W-:Y:S01]  /*4efc0*/  STL.64 [R1+0xc0], R58 ;  /* 0x0000c03a01007387 */ /* 0x0003e20000100a00 */
[----:B------:R-:W-:Y:S01]  /*4efd0*/  LOP3.LUT R13, R13, 0xfbffffff, RZ, 0xc0, !PT ;  /* 0xfbffffff0d0d7812 */ /* 0x000fe200078ec0ff */
[----:B------:R-:W-:Y:S01]  /*4efe0*/  ULDC.64 UR16, c[0x0][0x228] ;  /* 0x00008a0000107ab9 */ /* 0x000fe20000000a00 */
[----:B------:R-:W-:Y:S02]  /*4eff0*/  ISETP.LT.AND P2, PT, R4, UR4, !P0 ;  /* 0x0000000404007c0c */ /* 0x000fe4000c741270 */
[----:B------:R-:W-:Y:S01]  /*4f000*/  ISETP.LT.AND P1, PT, R3, UR6, !P0 ;  /* 0x0000000603007c0c */ /* 0x000fe2000c721270 */
[----:B------:R2:W-:Y:S01]  /*4f010*/  STL.64 [R1+0xb8], R56 ;  /* 0x0000b83801007387 */ /* 0x0005e20000100a00 */
[----:B------:R-:W-:Y:S01]  /*4f020*/  ISETP.GE.AND P0, PT, R55, UR18, PT ;  /* 0x0000001237007c0c */ /* 0x000fe2000bf06270 */
[----:B------:R-:W-:Y:S01]  /*4f030*/  ULDC.64 UR18, c[0x0][0x228] ;  /* 0x00008a0000127ab9 */ /* 0x000fe20000000a00 */
[----:B------:R-:W-:Y:S01]  /*4f040*/  IMAD.U32 R64, RZ, RZ, UR27 ;  /* 0x0000001bff407e24 */ /* 0x000fe2000f8e00ff */
[----:B------:R-:W-:Y:S01]  /*4f050*/  ULDC.64 UR26, c[0x0][0x228] ;  /* 0x00008a00001a7ab9 */ /* 0x000fe20000000a00 */
[C---:B0-----:R-:W-:Y:S01]  /*4f060*/  VIADD R60, R0.reuse, 0x49 ;  /* 0x00000049003c7836 */ /* 0x041fe20000000000 */
[----:B------:R-:W-:Y:S01]  /*4f070*/  ULDC UR4, c[0x0][0x22c] ;  /* 0x00008b0000047ab9 */ /* 0x000fe20000000800 */
[----:B-1----:R-:W-:Y:S01]  /*4f080*/  VIADD R58, R0, 0x4b ;  /* 0x0000004b003a7836 */ /* 0x002fe20000000000 */
[----:B------:R-:W-:-:S02]  /*4f090*/  ULDC UR6, c[0x0][0x228] ;  /* 0x00008a0000067ab9 */ /* 0x000fc40000000800 */
[----:B------:R-:W-:-:S04]  /*4f0a0*/  @P2 LOP3.LUT R13, R13, 0x4000000, RZ, 0xfc, !PT ;  /* 0x040000000d0d2812 */ /* 0x000fc800078efcff */
[----:B------:R-:W-:-:S04]  /*4f0b0*/  LOP3.LUT R13, R13, 0xfdffffff, RZ, 0xc0, !PT ;  /* 0xfdffffff0d0d7812 */ /* 0x000fc800078ec0ff */
[----:B------:R-:W-:Y:S02]  /*4f0c0*/  @P1 LOP3.LUT R13, R13, 0x2000000, RZ, 0xfc, !PT ;  /* 0x020000000d0d1812 */ /* 0x000fe400078efcff */
[----:B------:R-:W-:Y:S01]  /*4f0d0*/  ISETP.LT.AND P1, PT, R4, UR8, !P0 ;  /* 0x0000000804007c0c */ /* 0x000fe2000c721270 */
[C---:B--2---:R-:W-:Y:S01]  /*4f0e0*/  VIADD R56, R0.reuse, 0x4d ;  /* 0x0000004d00387836 */ /* 0x044fe20000000000 */
[----:B------:R-:W-:Y:S01]  /*4f0f0*/  ISETP.LT.AND P0, PT, R3, UR10, !P0 ;  /* 0x0000000a03007c0c */ /* 0x000fe2000c701270 */
[C---:B------:R-:W-:Y:S01]  /*4f100*/  VIADD R57, R0.reuse, 0x4c ;  /* 0x0000004c00397836 */ /* 0x040fe20000000000 */
[----:B------:R-:W-:Y:S01]  /*4f110*/  LOP3.LUT R13, R13, 0xfeffffff, RZ, 0xc0, !PT ;  /* 0xfeffffff0d0d7812 */ /* 0x000fe200078ec0ff */
[C---:B------:R-:W-:Y:S01]  /*4f120*/  VIADD R59, R0.reuse, 0x4a ;  /* 0x0000004a003b7836 */ /* 0x040fe20000000000 */
[----:B------:R-:W-:Y:S01]  /*4f130*/  ULDC UR8, c[0x0][0x228] ;  /* 0x00008a0000087ab9 */ /* 0x000fe20000000800 */
[----:B------:R-:W-:Y:S01]  /*4f140*/  VIADD R61, R0, 0x48 ;  /* 0x00000048003d7836 */ /* 0x000fe20000000000 */
[----:B------:R-:W-:Y:S01]  /*4f150*/  LOP3.LUT R14, R14, 0x7fffffff, RZ, 0xc0, !PT ;  /* 0x7fffffff0e0e7812 */ /* 0x000fe200078ec0ff */
[C---:B------:R-:W-:Y:S01]  /*4f160*/  VIADD R62, R0.reuse, 0x47 ;  /* 0x00000047003e7836 */ /* 0x040fe20000000000 */
[----:B------:R-:W-:Y:S01]  /*4f170*/  LOP3.LUT R15, R15, 0x7fffffff, RZ, 0xc0, !PT ;  /* 0x7fffffff0f0f7812 */ /* 0x000fe200078ec0ff */
[C---:B------:R-:W-:Y:S01]  /*4f180*/  VIADD R63, R0.reuse, 0x46 ;  /* 0x00000046003f7836 */ /* 0x040fe20000000000 */
[----:B---3--:R-:W-:Y:S01]  /*4f190*/  LOP3.LUT R17, R17, 0x7fffffff, RZ, 0xc0, !PT ;  /* 0x7fffffff11117812 */ /* 0x008fe200078ec0ff */
[C---:B------:R-:W-:Y:S01]  /*4f1a0*/  VIADD R48, R0.reuse, 0x45 ;  /* 0x0000004500307836 */ /* 0x040fe20000000000 */
[----:B------:R-:W-:Y:S01]  /*4f1b0*/  @P1 LOP3.LUT R13, R13, 0x1000000, RZ, 0xfc, !PT ;  /* 0x010000000d0d1812 */ /* 0x000fe200078efcff */
[----:B------:R-:W-:Y:S01]  /*4f1c0*/  VIADD R49, R0, 0x43 ;  /* 0x0000004300317836 */ /* 0x000fe20000000000 */
[----:B------:R-:W-:-:S02]  /*4f1d0*/  ULDC UR10, c[0x0][0x22c] ;  /* 0x00008b00000a7ab9 */ /* 0x000fc40000000800 */
[----:B------:R-:W-:-:S04]  /*4f1e0*/  LOP3.LUT R13, R13, 0xff7fffff, RZ, 0xc0, !PT ;  /* 0xff7fffff0d0d7812 */ /* 0x000fc800078ec0ff */
[----:B------:R-:W-:Y:S02]  /*4f1f0*/  @P0 LOP3.LUT R13, R13, 0x800000, RZ, 0xfc, !PT ;  /* 0x008000000d0d0812 */ /* 0x000fe400078efcff */
[----:B------:R-:W-:Y:S01]  /*4f200*/  ISETP.GE.AND P0, PT, R56, UR22, PT ;  /* 0x0000001638007c0c */ /* 0x000fe2000bf06270 */
[----:B------:R-:W-:-:S03]  /*4f210*/  ULDC.64 UR22, c[0x0][0x228] ;  /* 0x00008a0000167ab9 */ /* 0x000fc60000000a00 */
[----:B------:R-:W-:Y:S01]  /*4f220*/  ISETP.LT.AND P2, PT, R4, UR12, !P0 ;  /* 0x0000000c04007c0c */ /* 0x000fe2000c741270 */
[----:B------:R-:W-:Y:S01]  /*4f230*/  ULDC UR12, c[0x0][0x228] ;  /* 0x00008a00000c7ab9 */ /* 0x000fe20000000800 */
[----:B------:R-:W-:Y:S01]  /*4f240*/  ISETP.LT.AND P1, PT, R3, UR14, !P0 ;  /* 0x0000000e03007c0c */ /* 0x000fe2000c721270 */
[----:B------:R-:W-:Y:S01]  /*4f250*/  ULDC UR14, c[0x0][0x22c] ;  /* 0x00008b00000e7ab9 */ /* 0x000fe20000000800 */
[----:B------:R-:W-:Y:S02]  /*4f260*/  LOP3.LUT R13, R13, 0xffbfffff, RZ, 0xc0, !PT ;  /* 0xffbfffff0d0d7812 */ /* 0x000fe400078ec0ff */
[----:B------:R-:W-:Y:S01]  /*4f270*/  ISETP.GE.AND P0, PT, R57, UR24, PT ;  /* 0x0000001839007c0c */ /* 0x000fe2000bf06270 */
[----:B------:R-:W-:-:S06]  /*4f280*/  ULDC.64 UR24, c[0x0][0x228] ;  /* 0x00008a0000187ab9 */ /* 0x000fcc0000000a00 */
[----:B------:R-:W-:-:S04]  /*4f290*/  @P2 LOP3.LUT R13, R13, 0x400000, RZ, 0xfc, !PT ;  /* 0x004000000d0d2812 */ /* 0x000fc800078efcff */
[----:B------:R-:W-:-:S04]  /*4f2a0*/  LOP3.LUT R13, R13, 0xffdfffff, RZ, 0xc0, !PT ;  /* 0xffdfffff0d0d7812 */ /* 0x000fc800078ec0ff */
[----:B------:R-:W-:Y:S02]  /*4f2b0*/  @P1 LOP3.LUT R13, R13, 0x200000, RZ, 0xfc, !PT ;  /* 0x002000000d0d1812 */ /* 0x000fe400078efcff */
[----:B------:R-:W-:Y:S01]  /*4f2c0*/  ISETP.LT.AND P1, PT, R4, UR16, !P0 ;  /* 0x0000001004007c0c */ /* 0x000fe2000c721270 */
[----:B------:R-:W-:Y:S01]  /*4f2d0*/  ULDC UR16, c[0x0][0x228] ;  /* 0x00008a0000107ab9 */ /* 0x000fe20000000800 */
[----:B------:R-:W-:Y:S01]  /*4f2e0*/  ISETP.LT.AND P0, PT, R3, UR18, !P0 ;  /* 0x0000001203007c0c */ /* 0x000fe2000c701270 */
[----:B------:R-:W-:Y:S01]  /*4f2f0*/  ULDC UR18, c[0x0][0x22c] ;  /* 0x00008b0000127ab9 */ /* 0x000fe20000000800 */
[----:B------:R-:W-:-:S09]  /*4f300*/  LOP3.LUT R13, R13, 0xffefffff, RZ, 0xc0, !PT ;  /* 0xffefffff0d0d7812 */ /* 0x000fd200078ec0ff */
[----:B------:R-:W-:-:S04]  /*4f310*/  @P1 LOP3.LUT R13, R13, 0x100000, RZ, 0xfc, !PT ;  /* 0x001000000d0d1812 */ /* 0x000fc800078efcff */
        /* <DEDUP_REMOVED lines=49> */
[----:B------:R-:W-:-:S07]  /*4f630*/  ISETP.GE.AND P0, PT, R63, UR59, PT ;  /* 0x0000003b3f007c0c */ /* 0x000fce000bf06270 */
        /* <DEDUP_REMOVED lines=11> */
[----:B------:R-:W-:Y:S02]  /*4f6f0*/  ISETP.GE.AND P0, PT, R48, UR4, PT ;  /* 0x0000000430007c0c */ /* 0x000fe4000bf06270 */
[----:B------:R-:W-:Y:S01]  /*4f700*/  LOP3.LUT R13, R13, 0xffffffbf, RZ, 0xc0, !PT ;  /* 0xffffffbf0d0d7812 */ /* 0x000fe200078ec0ff */
[----:B------:R-:W-:Y:S01]  /*4f710*/  VIADD R48, R0, 0x44 ;  /* 0x0000004400307836 */ /* 0x000fe20000000000 */
[----:B------:R-:W-:Y:S01]  /*4f720*/  ISETP.LT.AND P1, PT, R4, UR6, !P0 ;  /* 0x0000000604007c0c */ /* 0x000fe2000c721270 */
[----:B------:R-:W-:Y:S01]  /*4f730*/  ULDC UR4, c[0x0][0x22c] ;  /* 0x00008b0000047ab9 */ /* 0x000fe20000000800 */
[----:B------:R-:W-:Y:S01]  /*4f740*/  ISETP.LT.AND P0, PT, R3, UR8, !P0 ;  /* 0x0000000803007c0c */ /* 0x000fe2000c701270 */
[----:B------:R-:W-:Y:S01]  /*4f750*/  ULDC UR6, c[0x0][0x228] ;  /* 0x00008a0000067ab9 */ /* 0x000fe20000000800 */
[----:B------:R-:W-:-:S09]  /*4f760*/  ULDC UR8, c[0x0][0x228] ;  /* 0x00008a0000087ab9 */ /* 0x000fd20000000800 */
[----:B------:R-:W-:-:S04]  /*4f770*/  @P1 LOP3.LUT R13, R13, 0x40, RZ, 0xfc, !PT ;  /* 0x000000400d0d1812 */ /* 0x000fc800078efcff */
[----:B------:R-:W-:-:S04]  /*4f780*/  LOP3.LUT R13, R13, 0xffffffdf, RZ, 0xc0, !PT ;  /* 0xffffffdf0d0d7812 */ /* 0x000fc800078ec0ff */
[----:B------:R-:W-:Y:S02]  /*4f790*/  @P0 LOP3.LUT R13, R13, 0x20, RZ, 0xfc, !PT ;  /* 0x000000200d0d0812 */ /* 0x000fe400078efcff */
[----:B------:R-:W-:Y:S01]  /*4f7a0*/  ISETP.GE.AND P0, PT, R48, UR4, PT ;  /* 0x0000000430007c0c */ /* 0x000fe2000bf06270 */
[----:B------:R-:W-:-:S03]  /*4f7b0*/  ULDC UR4, c[0x0][0x22c] ;  /* 0x00008b0000047ab9 */ /* 0x000fc60000000800 */
        /* <DEDUP_REMOVED lines=9> */
[----:B------:R-:W-:Y:S01]  /*4f850*/  VIADD R48, R0, 0x42 ;  /* 0x0000004200307836 */ /* 0x000fe20000000000 */
[----:B------:R-:W-:Y:S01]  /*4f860*/  LOP3.LUT R13, R13, 0xfffffffb, RZ, 0xc0, !PT ;  /* 0xfffffffb0d0d7812 */ /* 0x000fe200078ec0ff */
[----:B------:R-:W-:Y:S01]  /*4f870*/  ULDC UR4, c[0x0][0x22c] ;  /* 0x00008b0000047ab9 */ /* 0x000fe20000000800 */
[----:B------:R-:W-:Y:S01]  /*4f880*/  ISETP.LT.AND P1, PT, R4, UR6, !P0 ;  /* 0x0000000604007c0c */ /* 0x000fe2000c721270 */
[----:B------:R-:W-:Y:S01]  /*4f890*/  ULDC UR6, c[0x0][0x228] ;  /* 0x00008a0000067ab9 */ /* 0x000fe20000000800 */
[----:B------:R-:W-:Y:S01]  /*4f8a0*/  ISETP.LT.AND P0, PT, R3, UR8, !P0 ;  /* 0x0000000803007c0c */ /* 0x000fe2000c701270 */
[----:B------:R-:W-:-:S10]  /*4f8b0*/  ULDC UR8, c[0x0][0x228] ;  /* 0x00008a0000087ab9 */ /* 0x000fd40000000800 */
[----:B------:R-:W-:-:S04]  /*4f8c0*/  @P1 LOP3.LUT R13, R13, 0x4, RZ, 0xfc, !PT ;  /* 0x000000040d0d1812 */ /* 0x000fc800078efcff */
[----:B------:R-:W-:-:S04]  /*4f8d0*/  LOP3.LUT R13, R13, 0xfffffffd, RZ, 0xc0, !PT ;  /* 0xfffffffd0d0d7812 */ /* 0x000fc800078ec0ff */
[----:B------:R-:W-:Y:S02]  /*4f8e0*/  @P0 LOP3.LUT R13, R13, 0x2, RZ, 0xfc, !PT ;  /* 0x000000020d0d0812 */ /* 0x000fe400078efcff */
[----:B------:R-:W-:Y:S01]  /*4f8f0*/  ISETP.GE.AND P0, PT, R48, UR4, PT ;  /* 0x0000000430007c0c */ /* 0x000fe2000bf06270 */
[----:B------:R-:W-:Y:S01]  /*4f900*/  VIADD R49, R0, 0x41 ;  /* 0x0000004100317836 */ /* 0x000fe20000000000 */
[----:B------:R-:W-:Y:S02]  /*4f910*/  ULDC UR4, c[0x0][0x22c] ;  /* 0x00008b0000047ab9 */ /* 0x000fe40000000800 */
[----:B------:R-:W-:Y:S01]  /*4f920*/  ISETP.LT.AND P1, PT, R4, UR6, !P0 ;  /* 0x0000000604007c0c */ /* 0x000fe2000c721270 */
[----:B------:R-:W-:Y:S01]  /*4f930*/  ULDC UR6, c[0x0][0x228] ;  /* 0x00008a0000067ab9 */ /* 0x000fe20000000800 */
[----:B------:R-:W-:Y:S01]  /*4f940*/  ISETP.LT.AND P0, PT, R3, UR8, !P0 ;  /* 0x0000000803007c0c */ /* 0x000fe2000c701270 */
[----:B------:R-:W-:Y:S01]  /*4f950*/  ULDC UR8, c[0x0][0x228] ;  /* 0x00008a0000087ab9 */ /* 0x000fe20000000800 */
[----:B------:R-:W-:-:S11]  /*4f960*/  LOP3.LUT R13, R13, 0xfffffffe, RZ, 0xc0, !PT ;  /* 0xfffffffe0d0d7812 */ /* 0x000fd600078ec0ff */
[----:B------:R-:W-:Y:S02]  /*4f970*/  @P0 LOP3.LUT R14, R14, 0x80000000, RZ, 0xfc, !PT ;  /* 0x800000000e0e0812 */ /* 0x000fe400078efcff */
[----:B------:R-:W-:Y:S01]  /*4f980*/  ISETP.GE.AND P0, PT, R49, UR4, PT ;  /* 0x0000000431007c0c */ /* 0x000fe2000bf06270 */
[----:B------:R-:W-:Y:S01]  /*4f990*/  ULDC UR4, c[0x0][0x228] ;  /* 0x00008a0000047ab9 */ /* 0x000fe20000000800 */
[----:B------:R-:W-:Y:S02]  /*4f9a0*/  @P1 LOP3.LUT R13, R13, 0x1, RZ, 0xfc, !PT ;  /* 0x000000010d0d1812 */ /* 0x000fe400078efcff */
[----:B------:R-:W-:Y:S01]  /*4f9b0*/  ISETP.LT.AND P1, PT, R4, UR6, !P0 ;  /* 0x0000000604007c0c */ /* 0x000fe2000c721270 */
[----:B------:R-:W-:Y:S01]  /*4f9c0*/  VIADD R48, R0, 0x40 ;  /* 0x0000004000307836 */ /* 0x000fe20000000000 */
[----:B------:R-:W-:Y:S01]  /*4f9d0*/  ISETP.LT.AND P0, PT, R3, UR8, !P0 ;  /* 0x0000000803007c0c */ /* 0x000fe2000c701270 */
[----:B------:R-:W-:Y:S01]  /*4f9e0*/  ULDC UR6, c[0x0][0x228] ;  /* 0x00008a0000067ab9 */ /* 0x000fe20000000800 */
[----:B------:R-:W-:Y:S01]  /*4f9f0*/  LOP3.LUT R14, R14, 0xbfffffff, RZ, 0xc0, !PT ;  /* 0xbfffffff0e0e7812 */ /* 0x000fe200078ec0ff */
[----:B------:R-:W-:-:S08]  /*4fa00*/  ULDC UR8, c[0x0][0x228] ;  /* 0x00008a0000087ab9 */ /* 0x000fd00000000800 */
[----:B------:R-:W-:-:S04]  /*4fa10*/  @P1 LOP3.LUT R14, R14, 0x40000000, RZ, 0xfc, !PT ;  /* 0x400000000e0e1812 */ /* 0x000fc800078efcff */
[----:B------:R-:W-:-:S04]  /*4fa20*/  LOP3.LUT R14, R14, 0xdfffffff, RZ, 0xc0, !PT ;  /* 0xdfffffff0e0e7812 */ /* 0x000fc800078ec0ff */
[----:B------:R-:W-:Y:S02]  /*4fa30*/  @P0 LOP3.LUT R14, R14, 0x20000000, RZ, 0xfc, !PT ;  /* 0x200000000e0e0812 */ /* 0x000fe400078efcff */
[C---:B------:R-:W-:Y:S01]  /*4fa40*/  ISETP.GE.AND P0, PT, R0.reuse, UR44, PT ;  /* 0x0000002c00007c0c */ /* 0x040fe2000bf06270 */
[----:B------:R-:W-:Y:S01]  /*4fa50*/  VIADD R49, R0, 0x1 ;  /* 0x0000000100317836 */ /* 0x000fe20000000000 */
[----:B------:R-:W-:Y:S01]  /*4fa60*/  LOP3.LUT R14, R14, 0xefffffff, RZ, 0xc0, !PT ;  /* 0xefffffff0e0e7812 */ /* 0x000fe200078ec0ff */
[----:B------:R-:W-:Y:S01]  /*4fa70*/  ULDC UR44, c[0x0][0x22c] ;  /* 0x00008b00002c7ab9 */ /* 0x000fe20000000800 */
[----:B------:R-:W-:Y:S01]  /*4fa80*/  ISETP.LT.AND P0, PT, R4, UR4, !P0 ;  /* 0x0000000404007c0c */ /* 0x000fe2000c701270 */
[----:B------:R-:W-:-:S12]  /*4fa90*/  ULDC UR4, c[0x0][0x22c] ;  /* 0x00008b0000047ab9 */ /* 0x000fd80000000800 */
[----:B------:R-:W-:Y:S02]  /*4faa0*/  @P0 LOP3.LUT R14, R14, 0x10000000, RZ, 0xfc, !PT ;  /* 0x100000000e0e0812 */ /* 0x000fe400078efcff */
[----:B------:R-:W-:Y:S01]  /*4fab0*/  ISETP.GE.AND P0, PT, R48, UR4, PT ;  /* 0x0000000430007c0c */ /* 0x000fe2000bf06270 */
[----:B------:R-:W-:-:S03]  /*4fac0*/  ULDC UR4, c[0x0][0x228] ;  /* 0x00008a0000047ab9 */ /* 0x000fc60000000800 */
[----:B------:R-:W-:Y:S01]  /*4fad0*/  ISETP.LT.AND P1, PT, R4, UR6, !P0 ;  /* 0x0000000604007c0c */ /* 0x000fe2000c721270 */
[----:B------:R-:W-:Y:S01]  /*4fae0*/  ULDC UR6, c[0x0][0x228] ;  /* 0x00008a0000067ab9 */ /* 0x000fe20000000800 */
[----:B------:R-:W-:Y:S02]  /*4faf0*/  ISETP.LT.AND P0, PT, R3, UR8, !P0 ;  /* 0x0000000803007c0c */ /* 0x000fe4000c701270 */
[----:B------:R-:W-:Y:S01]  /*4fb00*/  LOP3.LUT R14, R14, 0xf7ffffff, RZ, 0xc0, !PT ;  /* 0xf7ffffff0e0e7812 */ /* 0x000fe200078ec0ff */
[----:B------:R-:W-:Y:S01]  /*4fb10*/  VIADD R48, R0, 0x3f ;  /* 0x0000003f00307836 */ /* 0x000fe20000000000 */
[----:B------:R-:W-:-:S07]  /*4fb20*/  ULDC UR8, c[0x0][0x228] ;  /* 0x00008a0000087ab9 */ /* 0x000fce0000000800 */
        /* <DEDUP_REMOVED lines=60> */
[----:B------:R-:W-:Y:S02]  /*4fef0*/  ISETP.LT.AND P1, PT, R4, UR6, !P0 ;  /* 0x0000000604007c0c */ /* 0x000fe4000c721270 */
[----:B------:R-:W-:Y:S01]  /*4ff00*/  LOP3.LUT R14, R14, 0xfffeffff, RZ, 0xc0, !PT ;  /* 0xfffeffff0e0e7812 */ /* 0x000fe200078ec0ff */
[----:B------:R-:W-:Y:S01]  /*4ff10*/  VIADD R48, R0, 0x3c ;  /* 0x0000003c00307836 */ /* 0x000fe20000000000 */
[----:B------:R-:W-:Y:S01]  /*4ff20*/  ISETP.LT.AND P0, PT, R3, UR8, !P0 ;  /* 0x0000000803007c0c */ /* 0x000fe2000c701270 */
[----:B------:R-:W-:Y:S01]  /*4ff30*/  ULDC UR8, c[0x0][0x228] ;  /* 0x00008a0000087ab9 */ /* 0x000fe20000000800 */
        /* <DEDUP_REMOVED lines=77> */
[----:B------:R-:W-:-:S11]  /*50410*/  ULDC UR44, c[0x0][0x22c] ;  /* 0x00008b00002c7ab9 */ /* 0x000fd60000000800 */
[----:B------:R-:W-:Y:S02]  /*50420*/  @P0 LOP3.LUT R15, R15, 0x80000000, RZ, 0xfc, !PT ;  /* 0x800000000f0f0812 */ /* 0x000fe400078efcff */
[----:B------:R-:W-:Y:S02]  /*50430*/  ISETP.GE.AND P0, PT, R48, UR4, PT ;  /* 0x0000000430007c0c */ /* 0x000fe4000bf06270 */
[----:B------:R-:W-:Y:S02]  /*50440*/  @P1 LOP3.LUT R14, R14, 0x4, RZ, 0xfc, !PT ;  /* 0x000000040e0e1812 */ /* 0x000fe400078efcff */
[----:B------:R-:W-:Y:S01]  /*50450*/  LOP3.LUT R15, R15, 0xbfffffff, RZ, 0xc0, !PT ;  /* 0xbfffffff0f0f7812 */ /* 0x000fe200078ec0ff */
[----:B------:R-:W-:Y:S01]  /*50460*/  VIADD R48, R0, 0x38 ;  /* 0x0000003800307836 */ /* 0x000fe20000000000 */
[----:B------:R-:W-:Y:S01]  /*50470*/  ISETP.LT.AND P1, PT, R4, UR8, !P0 ;  /* 0x0000000804007c0c */ /* 0x000fe2000c721270 */
[----:B------:R-:W-:Y:S01]  /*50480*/  ULDC UR8, c[0x0][0x228] ;  /* 0x00008a0000087ab9 */ /* 0x000fe20000000800 */
[----:B------:R-:W-:Y:S01]  /*50490*/  ISETP.LT.AND P0, PT, R3, UR12, !P0 ;  /* 0x0000000c03007c0c */ /* 0x000fe2000c701270 */
[----:B------:R-:W-:Y:S01]  /*504a0*/  ULDC UR12, c[0x0][0x228] ;  /* 0x00008a00000c7ab9 */ /* 0x000fe20000000800 */
[----:B------:R-:W-:Y:S01]  /*504b0*/  LOP3.LUT R14, R14, 0xfffffffe, RZ, 0xc0, !PT ;  /* 0xfffffffe0e0e7812 */ /* 0x000fe200078ec0ff */
[----:B------:R-:W-:-:S10]  /*504c0*/  ULDC UR4, c[0x0][0x22c] ;  /* 0x00008b0000047ab9 */ /* 0x000fd40000000800 */
        /* <DEDUP_REMOVED lines=20> */
[----:B------:R-:W-:Y:S01]  /*50610*/  LOP3.LUT R16, R16, 0x7fffffff, RZ, 0xc0, !PT ;  /* 0x7fffffff10107812 */ /* 0x000fe200078ec0ff */
[----:B------:R-:W-:-:S08]  /*50620*/  ULDC UR8, c[0x0][0x22c] ;  /* 0x00008b0000087ab9 */ /* 0x000fd00000000800 */
        /* <DEDUP_REMOVED lines=142> */
[----:B------:R-:W-:-:S02]  /*50f10*/  LOP3.LUT R12, R12, 0x7fffffff, RZ, 0xc0, !PT ;  /* 0x7fffffff0c0c7812 */ /* 0x000fc400078ec0ff */
[----:B------:R-:W-:Y:S02]  /*50f20*/  LOP3.LUT R10, R10, 0x7fffffff, RZ, 0xc0, !PT ;  /* 0x7fffffff0a0a7812 */ /* 0x000fe400078ec0ff */
[----:B------:R-:W-:Y:S02]  /*50f30*/  LOP3.LUT R11, R11, 0x7fffffff, RZ, 0xc0, !PT ;  /* 0x7fffffff0b0b7812 */ /* 0x000fe400078ec0ff */
[----:B------:R-:W-:Y:S02]  /*50f40*/  LOP3.LUT R2, R2, 0x7fffffff, RZ, 0xc0, !PT ;  /* 0x7fffffff02027812 */ /* 0x000fe400078ec0ff */
[----:B------:R-:W-:Y:S02]  /*50f50*/  LOP3.LUT R5, R5, 0x7fffffff, RZ, 0xc0, !PT ;  /* 0x7fffffff05057812 */ /* 0x000fe400078ec0ff */
[----:B------:R-:W-:Y:S01]  /*50f60*/  LOP3.LUT R6, R6, 0xbfffffff, RZ, 0xc0, !PT ;  /* 0xbfffffff06067812 */ /* 0x000fe200078ec0ff */
[----:B------:R-:W-:Y:S01]  /*50f70*/  UMOV UR46, UR43 ;  /* 0x0000002b002e7c82 */ /* 0x000fe20008000000 */
[----:B------:R-:W-:Y:S01]  /*50f80*/  @P0 LOP3.LUT R17, R17, 0x80000000, RZ, 0xfc, !PT ;  /* 0x8000000011110812 */ /* 0x000fe200078efcff */
[----:B------:R-:W-:Y:S01]  /*50f90*/  ULDC UR43, c[0x0][0x22c] ;  /* 0x00008b00002b7ab9 */ /* 0x000fe20000000800 */
[----:B------:R-:W-:Y:S01]  /*50fa0*/  ISETP.GE.AND P0, PT, R48, UR26, PT ;  /* 0x0000001a30007c0c */ /* 0x000fe2000bf06270 */
[----:B------:R-:W-:Y:S01]  /*50fb0*/  ULDC UR26, c[0x0][0x228] ;  /* 0x00008a00001a7ab9 */ /* 0x000fe20000000800 */
[----:B------:R-:W-:Y:S01]  /*50fc0*/  @P1 LOP3.LUT R15, R15, 0x4, RZ, 0xfc, !PT ;  /* 0x000000040f0f1812 */ /* 0x000fe200078efcff */
[----:B------:R-:W-:Y:S01]  /*50fd0*/  ULDC UR44, c[0x0][0x22c] ;  /* 0x00008b00002c7ab9 */ /* 0x000fe20000000800 */
[----:B------:R-:W-:-:S02]  /*50fe0*/  ISETP.LT.AND P1, PT, R4, UR30, !P0 ;  /* 0x0000001e04007c0c */ /* 0x000fc4000c721270 */
[----:B------:R-:W-:Y:S01]  /*50ff0*/  LOP3.LUT R17, R17, 0xbfffffff, RZ, 0xc0, !PT ;  /* 0xbfffffff11117812 */ /* 0x000fe200078ec0ff */
[----:B------:R-:W-:Y:S01]  /*51000*/  VIADD R48, R0, 0x30 ;  /* 0x0000003000307836 */ /* 0x000fe20000000000 */
[----:B------:R-:W-:Y:S01]  /*51010*/  ISETP.LT.AND P0, PT, R3, UR38, !P0 ;  /* 0x0000002603007c0c */ /* 0x000fe2000c701270 */
[----:B------:R-:W-:Y:S01]  /*51020*/  ULDC UR38, c[0x0][0x228] ;  /* 0x00008a0000267ab9 */ /* 0x000fe20000000800 */
[----:B------:R-:W-:Y:S01]  /*51030*/  LOP3.LUT R15, R15, 0xfffffffe, RZ, 0xc0, !PT ;  /* 0xfffffffe0f0f7812 */ /* 0x000fe200078ec0ff */
[----:B------:R-:W-:-:S06]  /*51040*/  ULDC UR30, c[0x0][0x22c] ;  /* 0x00008b00001e7ab9 */ /* 0x000fcc0000000800 */
[----:B------:R-:W-:-:S04]  /*51050*/  @P1 LOP3.LUT R15, R15, 0x1, RZ, 0xfc, !PT ;  /* 0x000000010f0f1812 */ /* 0x000fc800078efcff */
        /* <DEDUP_REMOVED lines=16> */
[----:B------:R-:W-:Y:S01]  /*51160*/  VIADD R48, R0, 0x2f ;  /* 0x0000002f00307836 */ /* 0x000fe20000000000 */
        /* <DEDUP_REMOVED lines=67> */
[----:B------:R-:W-:Y:S01]  /*515a0*/  VIADD R48, R0, 0x2c ;  /* 0x0000002c00307836 */ /* 0x000fe20000000000 */
[----:B------:R-:W-:-:S08]  /*515b0*/  ULDC UR14, c[0x0][0x22c] ;  /* 0x00008b00000e7ab9 */ /* 0x000fd00000000800 */
        /* <DEDUP_REMOVED lines=75> */
[----:B------:R-:W-:-:S11]  /*51a70*/  LOP3.LUT R17, R17, 0xfffffffb, RZ, 0xc0, !PT ;  /* 0xfffffffb11117812 */ /* 0x000fd600078ec0ff */
[----:B------:R-:W-:Y:S02]  /*51a80*/  @P0 LOP3.LUT R16, R16, 0x80000000, RZ, 0xfc, !PT ;  /* 0x8000000010100812 */ /* 0x000fe400078efcff */
[----:B------:R-:W-:Y:S01]  /*51a90*/  ISETP.GE.AND P0, PT, R48, UR32, PT ;  /* 0x0000002030007c0c */ /* 0x000fe2000bf06270 */
[----:B------:R-:W-:Y:S01]  /*51aa0*/  VIADD R49, R0, 0x18 ;  /* 0x0000001800317836 */ /* 0x000fe20000000000 */
[----:B------:R-:W-:Y:S01]  /*51ab0*/  @P1 LOP3.LUT R17, R17, 0x4, RZ, 0xfc, !PT ;  /* 0x0000000411111812 */ /* 0x000fe200078efcff */
[----:B------:R-:W-:Y:S01]  /*51ac0*/  ULDC UR32, c[0x0][0x228] ;  /* 0x00008a0000207ab9 */ /* 0x000fe20000000800 */
[----:B------:R-:W-:Y:S02]  /*51ad0*/  ISETP.LT.AND P1, PT, R4, UR34, !P0 ;  /* 0x0000002204007c0c */ /* 0x000fe4000c721270 */
        /* <DEDUP_REMOVED lines=354> */
[----:B------:R-:W-:-:S10]  /*53100*/  ULDC UR38, c[0x0][0x228] ;  /* 0x00008a0000267ab9 */ /* 0x000fd40000000800 */
        /* <DEDUP_REMOVED lines=458> */
[----:B------:R-:W-:Y:S01]  /*54db0*/  VIADD R48, R0, 0x93 ;  /* 0x0000009300307836 */ /* 0x000fe20000000000 */
        /* <DEDUP_REMOVED lines=136> */
[----:B------:R-:W-:-:S04]  /*55640*/  ISETP.GE.AND P0, PT, R48, UR43, PT ;  /* 0x0000002b30007c0c */ /* 0x000fc8000bf06270 */
        /* <DEDUP_REMOVED lines=41> */
[----:B------:R-:W-:-:S04]  /*558e0*/  ISETP.GE.AND P0, PT, R49, UR40, PT ;  /* 0x0000002831007c0c */ /* 0x000fc8000bf06270 */
[----:B------:R-:W-:Y:S01]  /*558f0*/  ISETP.LT.AND P1, PT, R3, UR36, !P0 ;  /* 0x0000002403007c0c */ /* 0x000fe2000c721270 */
[----:B------:R-:W-:Y:S01]  /*55900*/  ULDC UR36, c[0x0][0x228] ;  /* 0x00008a0000247ab9 */ /* 0x000fe20000000800 */
[----:B------:R-:W-:Y:S01]  /*55910*/  ISETP.LT.AND P0, PT, R4, UR38, !P0 ;  /* 0x0000002604007c0c */ /* 0x000fe2000c701270 */
[----:B------:R-:W-:Y:S01]  /*55920*/  ULDC UR38, c[0x0][0x228] ;  /* 0x00008a0000267ab9 */ /* 0x000fe20000000800 */
[----:B------:R-:W-:-:S11]  /*55930*/  LOP3.LUT R6, R6, 0xfffffffe, RZ, 0xc0, !PT ;  /* 0xfffffffe06067812 */ /* 0x000fd600078ec0ff */
[----:B------:R-:W-:Y:S02]  /*55940*/  @P0 LOP3.LUT R7, R7, 0x40000000, RZ, 0xfc, !PT ;  /* 0x4000000007070812 */ /* 0x000fe400078efcff */
[----:B------:R-:W-:Y:S02]  /*55950*/  ISETP.GE.AND P0, PT, R48, UR42, PT ;  /* 0x0000002a30007c0c */ /* 0x000fe4000bf06270 */
        /* <DEDUP_REMOVED lines=17> */
[----:B------:R-:W-:Y:S01]  /*55a70*/  VIADD R49, R0, 0xa6 ;  /* 0x000000a600317836 */ /* 0x000fe20000000000 */
[----:B------:R-:W-:-:S09]  /*55a80*/  R2UR UR42, R73 ;  /* 0x00000000492a72ca */ /* 0x000fd200000e0000 */
[----:B------:R-:W-:Y:S01]  /*55a90*/  @P1 LOP3.LUT R7, R7, 0x2000000, RZ, 0xfc, !PT ;  /* 0x0200000007071812 */ /* 0x000fe200078efcff */
[----:B------:R-:W-:Y:S01]  /*55aa0*/  VIADD R85, R0, 0xdb ;  /* 0x000000db00557836 */ /* 0x000fe20000000000 */
[----:B------:R-:W-:Y:S01]  /*55ab0*/  UMOV UR40, UR46 ;  /* 0x0000002e00287c82 */ /* 0x000fe20008000000 */
[----:B------:R-:W-:Y:S01]  /*55ac0*/  R2UR UR43, R72 ;  /* 0x00000000482b72ca */ /* 0x000fe200000e0000 */
[C---:B------:R-:W-:Y:S01]  /*55ad0*/  VIADD R84, R0.reuse, 0xdc ;  /* 0x000000dc00547836 */ /* 0x040fe20000000000 */
[----:B------:R-:W-:Y:S01]  /*55ae0*/  LOP3.LUT R7, R7, 0xff7fffff, RZ, 0xc0, !PT ;  /* 0xff7fffff07077812 */ /* 0x000fe200078ec0ff */
[----:B------:R-:W-:Y:S01]  /*55af0*/  VIADD R83, R0, 0xdd ;  /* 0x000000dd00537836 */ /* 0x000fe20000000000 */
[----:B------:R-:W-:Y:S01]  /*55b00*/  LOP3.LUT R6, R6, 0xff7fffff, RZ, 0xc0, !PT ;  /* 0xff7fffff06067812 */ /* 0x000fe200078ec0ff */
[C---:B------:R-:W-:Y:S01]  /*55b10*/  VIADD R82, R0.reuse, 0xde ;  /* 0x000000de00527836 */ /* 0x040fe20000000000 */
[----:B------:R-:W-:Y:S02]  /*55b20*/  @P0 LOP3.LUT R7, R7, 0x800000, RZ, 0xfc, !PT ;  /* 0x0080000007070812 */ /* 0x000fe400078efcff */
[----:B------:R-:W-:Y:S01]  /*55b30*/  R2UR UR48, R69 ;  /* 0x00000000453072ca */ /* 0x000fe200000e0000 */
[----:B------:R-:W-:Y:S01]  /*55b40*/  VIADD R81, R0, 0xdf ;  /* 0x000000df00517836 */ /* 0x000fe20000000000 */
[----:B------:R-:W-:Y:S01]  /*55b50*/  ISETP.GE.AND P0, PT, R48, UR6, PT ;  /* 0x0000000630007c0c */ /* 0x000fe2000bf06270 */
[----:B------:R-:W-:Y:S01]  /*55b60*/  ULDC UR6, c[0x0][0x228] ;  /* 0x00008a0000067ab9 */ /* 0x000fe20000000800 */
[----:B------:R-:W-:Y:S01]  /*55b70*/  R2UR UR44, R71 ;  /* 0x00000000472c72ca */ /* 0x000fe200000e0000 */
[----:B------:R-:W-:Y:S01]  /*55b80*/  VIADD R80, R0, 0xe0 ;  /* 0x000000e000507836 */ /* 0x000fe20000000000 */
[----:B------:R-:W-:Y:S01]  /*55b90*/  ISETP.LT.AND P1, PT, R3, UR4, !P0 ;  /* 0x0000000403007c0c */ /* 0x000fe2000c721270 */
[----:B------:R-:W-:Y:S01]  /*55ba0*/  ULDC UR4, c[0x0][0x228] ;  /* 0x00008a0000047ab9 */ /* 0x000fe20000000800 */
[----:B------:R-:W-:-:S02]  /*55bb0*/  ISETP.LT.AND P0, PT, R4, UR36, !P0 ;  /* 0x0000002404007c0c */ /* 0x000fc4000c701270 */
[----:B------:R-:W-:Y:S01]  /*55bc0*/  R2UR UR50, R68 ;  /* 0x00000000443272ca */ /* 0x000fe200000e0000 */
[C---:B------:R-:W-:Y:S01]  /*55bd0*/  VIADD R79, R0.reuse, 0xe1 ;  /* 0x000000e1004f7836 */ /* 0x040fe20000000000 */
[----:B------:R-:W-:Y:S01]  /*55be0*/  LOP3.LUT R7, R7, 0xffbfffff, RZ, 0xc0, !PT ;  /* 0xffbfffff07077812 */ /* 0x000fe200078ec0ff */
[----:B------:R-:W-:Y:S01]  /*55bf0*/  VIADD R48, R0, 0xa7 ;  /* 0x000000a700307836 */ /* 0x000fe20000000000 */
[----:B------:R-:W-:Y:S02]  /*55c00*/  R2UR UR46, R70 ;  /* 0x00000000462e72ca */ /* 0x000fe400000e0000 */
[----:B------:R-:W-:Y:S02]  /*55c10*/  R2UR UR52, R67 ;  /* 0x00000000433472ca */ /* 0x000fe400000e0000 */
[----:B------:R-:W-:Y:S01]  /*55c20*/  LOP3.LUT R5, R5, 0xfffffffd, RZ, 0xc0, !PT ;  /* 0xfffffffd05057812 */ /* 0x000fe200078ec0ff */
[----:B------:R-:W-:Y:S01]  /*55c30*/  VIADD R78, R0, 0xe2 ;  /* 0x000000e2004e7836 */ /* 0x000fe20000000000 */
[----:B------:R-:W-:-:S02]  /*55c40*/  @P1 LOP3.LUT R7, R7, 0x400000, RZ, 0xfc, !PT ;  /* 0x0040000007071812 */ /* 0x000fc400078efcff */
[----:B------:R-:W-:Y:S01]  /*55c50*/  R2UR UR54, R66 ;  /* 0x00000000423672ca */ /* 0x000fe200000e0000 */
[C---:B------:R-:W-:Y:S01]  /*55c60*/  VIADD R77, R0.reuse, 0xe3 ;  /* 0x000000e3004d7836 */ /* 0x040fe20000000000 */
[----:B------:R-:W-:Y:S02]  /*55c70*/  LOP3.LUT R7, R7, 0xffefffff, RZ, 0xc0, !PT ;  /* 0xffefffff07077812 */ /* 0x000fe400078ec0ff */
[----:B------:R-:W-:Y:S01]  /*55c80*/  R2UR UR59, R65 ;  /* 0x00000000413b72ca */ /* 0x000fe200000e0000 */
[C---:B------:R-:W-:Y:S01]  /*55c90*/  VIADD R54, R0.reuse, 0xfa ;  /* 0x000000fa00367836 */ /* 0x040fe20000000000 */
[----:B------:R-:W-:Y:S01]  /*55ca0*/  @P0 LOP3.LUT R7, R7, 0x100000, RZ, 0xfc, !PT ;  /* 0x0010000007070812 */ /* 0x000fe200078efcff */
[----:B------:R-:W-:Y:S01]  /*55cb0*/  VIADD R76, R0, 0xe4 ;  /* 0x000000e4004c7836 */ /* 0x000fe20000000000 */
[----:B------:R-:W-:Y:S02]  /*55cc0*/  ISETP.GE.AND P0, PT, R49, UR8, PT ;  /* 0x0000000831007c0c */ /* 0x000fe4000bf06270 */
[----:B------:R-:W-:Y:S01]  /*55cd0*/  R2UR UR60, R64 ;  /* 0x00000000403c72ca */ /* 0x000fe200000e0000 */
[----:B------:R-:W-:Y:S01]  /*55ce0*/  VIADD R53, R0, 0xfb ;  /* 0x000000fb00357836 */ /* 0x000fe20000000000 */
[----:B------:R-:W-:Y:S01]  /*55cf0*/  ISETP.LT.AND P1, PT, R3, UR4, !P0 ;  /* 0x0000000403007c0c */ /* 0x000fe2000c721270 */
[----:B------:R-:W-:Y:S01]  /*55d00*/  ULDC UR4, c[0x0][0x228] ;  /* 0x00008a0000047ab9 */ /* 0x000fe20000000800 */
[----:B------:R-:W-:Y:S01]  /*55d10*/  ISETP.LT.AND P0, PT, R4, UR6, !P0 ;  /* 0x0000000604007c0c */ /* 0x000fe2000c701270 */
[----:B------:R-:W-:Y:S01]  /*55d20*/  ULDC UR6, c[0x0][0x228] ;  /* 0x00008a0000067ab9 */ /* 0x000fe20000000800 */
[----:B------:R-:W-:Y:S01]  /*55d30*/  LOP3.LUT R7, R7, 0xfffbffff, RZ, 0xc0, !PT ;  /* 0xfffbffff07077812 */ /* 0x000fe200078ec0ff */
[----:B------:R-:W-:Y:S01]  /*55d40*/  VIADD R49, R0, 0xa8 ;  /* 0x000000a800317836 */ /* 0x000fe20000000000 */
[----:B------:R-:W-:Y:S01]  /*55d50*/  ISETP.GE.AND P5, PT, R54, UR31, PT ;  /* 0x0000001f36007c0c */ /* 0x000fe2000bfa6270 */
[----:B------:R-:W-:Y:S01]  /*55d60*/  VIADD R75, R0, 0xe5 ;  /* 0x000000e5004b7836 */ /* 0x000fe20000000000 */
[----:B------:R-:W-:Y:S01]  /*55d70*/  LOP3.LUT R190, R190, 0xffffbfff, RZ, 0xc0, !PT ;  /* 0xffffbfffbebe7812 */ /* 0x000fe200078ec0ff */
[C---:B------:R-:W-:Y:S01]  /*55d80*/  VIADD R74, R0.reuse, 0xe6 ;  /* 0x000000e6004a7836 */ /* 0x040fe20000000000 */
[----:B------:R-:W-:Y:S01]  /*55d90*/  ULDC UR8, c[0x0][0x22c] ;  /* 0x00008b0000087ab9 */ /* 0x000fe20000000800 */
[----:B------:R-:W-:-:S02]  /*55da0*/  VIADD R121, R0, 0xb6 ;  /* 0x000000b600797836 */ /* 0x000fc40000000000 */
[C---:B------:R-:W-:Y:S01]  /*55db0*/  VIADD R123, R0.reuse, 0xb4 ;  /* 0x000000b4007b7836 */ /* 0x040fe20000000000 */
[----:B------:R-:W-:Y:S01]  /*55dc0*/  @P1 LOP3.LUT R7, R7, 0x40000, RZ, 0xfc, !PT ;  /* 0x0004000007071812 */ /* 0x000fe200078efcff */
[C---:B------:R-:W-:Y:S02]  /*55dd0*/  VIADD R72, R0.reuse, 0xe8 ;  /* 0x000000e800487836 */ /* 0x040fe40000000000 */
[C---:B------:R-:W-:Y:S01]  /*55de0*/  VIADD R120, R0.reuse, 0xb7 ;  /* 0x000000b700787836 */ /* 0x040fe20000000000 */
[----:B------:R-:W-:Y:S01]  /*55df0*/  LOP3.LUT R7, R7, 0xfffeffff, RZ, 0xc0, !PT ;  /* 0xfffeffff07077812 */ /* 0x000fe200078ec0ff */
[C---:B------:R-:W-:Y:S02]  /*55e00*/  VIADD R71, R0.reuse, 0xe9 ;  /* 0x000000e900477836 */ /* 0x040fe40000000000 */
[C---:B------:R-:W-:Y:S01]  /*55e10*/  VIADD R119, R0.reuse, 0xb8 ;  /* 0x000000b800777836 */ /* 0x040fe20000000000 */
[----:B------:R-:W-:Y:S01]  /*55e20*/  @P0 LOP3.LUT R7, R7, 0x10000, RZ, 0xfc, !PT ;  /* 0x0001000007070812 */ /* 0x000fe200078efcff */
[----:B------:R-:W-:Y:S01]  /*55e30*/  VIADD R73, R0, 0xe7 ;  /* 0x000000e700497836 */ /* 0x000fe20000000000 */
[----:B------:R-:W-:Y:S01]  /*55e40*/  ISETP.GE.AND P0, PT, R48, UR10, PT ;  /* 0x0000000a30007c0c */ /* 0x000fe2000bf06270 */
[C---:B------:R-:W-:Y:S01]  /*55e50*/  VIADD R122, R0.reuse, 0xb5 ;  /* 0x000000b5007a7836 */ /* 0x040fe20000000000 */
[----:B------:R-:W-:Y:S01]  /*55e60*/  LOP3.LUT R7, R7, 0xffffbfff, RZ, 0xc0, !PT ;  /* 0xffffbfff07077812 */ /* 0x000fe200078ec0ff */
[----:B------:R-:W-:Y:S01]  /*55e70*/  VIADD R48, R0, 0xa9 ;  /* 0x000000a900307836 */ /* 0x000fe20000000000 */
[----:B------:R-:W-:Y:S01]  /*55e80*/  ISETP.LT.AND P1, PT, R3, UR4, !P0 ;  /* 0x0000000403007c0c */ /* 0x000fe2000c721270 */
[----:B------:R-:W-:Y:S01]  /*55e90*/  ULDC UR4, c[0x0][0x228] ;  /* 0x00008a0000047ab9 */ /* 0x000fe20000000800 */
[----:B------:R-:W-:Y:S01]  /*55ea0*/  ISETP.LT.AND P0, PT, R4, UR6, !P0 ;  /* 0x0000000604007c0c */ /* 0x000fe2000c701270 */
[----:B------:R-:W-:Y:S01]  /*55eb0*/  ULDC UR6, c[0x0][0x228] ;  /* 0x00008a0000067ab9 */ /* 0x000fe20000000800 */
[----:B------:R-:W-:Y:S01]  /*55ec0*/  ISETP.GE.AND P4, PT, R53, UR33, PT ;  /* 0x0000002135007c0c */ /* 0x000fe2000bf86270 */
[----:B------:R-:W-:Y:S01]  /*55ed0*/  VIADD R118, R0, 0xb9 ;  /* 0x000000b900767836 */ /* 0x000fe20000000000 */
[----:B------:R-:W-:Y:S01]  /*55ee0*/  @P5 LOP3.LUT R190, R190, 0x4000, RZ, 0xfc, !PT ;  /* 0x00004000bebe5812 */ /* 0x000fe200078efcff */
[----:B------:R-:W-:Y:S01]  /*55ef0*/  VIADD R117, R0, 0xba ;  /* 0x000000ba00757836 */ /* 0x000fe20000000000 */
[----:B------:R-:W-:Y:S01]  /*55f00*/  ISETP.GE.AND P2, PT, R72, UR49, PT ;  /* 0x0000003148007c0c */ /* 0x000fe2000bf46270 */
[----:B------:R-:W-:Y:S01]  /*55f10*/  ULDC UR49, c[0x0][0x22c] ;  /* 0x00008b0000317ab9 */ /* 0x000fe20000000800 */
[C---:B------:R-:W-:Y:S01]  /*55f20*/  VIADD R116, R0.reuse, 0xbb ;  /* 0x000000bb00747836 */ /* 0x040fe20000000000 */
[----:B------:R-:W-:Y:S01]  /*55f30*/  ULDC UR10, c[0x0][0x22c] ;  /* 0x00008b00000a7ab9 */ /* 0x000fe20000000800 */
[C---:B------:R-:W-:Y:S01]  /*55f40*/  VIADD R115, R0.reuse, 0xbc ;  /* 0x000000bc00737836 */ /* 0x040fe20000000000 */
[----:B------:R-:W-:Y:S01]  /*55f50*/  @P1 LOP3.LUT R7, R7, 0x4000, RZ, 0xfc, !PT ;  /* 0x0000400007071812 */ /* 0x000fe200078efcff */
[----:B------:R-:W-:-:S02]  /*55f60*/  VIADD R114, R0, 0xbd ;  /* 0x000000bd00727836 */ /* 0x000fc40000000000 */
[C---:B------:R-:W-:Y:S01]  /*55f70*/  VIADD R113, R0.reuse, 0xbe ;  /* 0x000000be00717836 */ /* 0x040fe20000000000 */
[----:B------:R-:W-:Y:S01]  /*55f80*/  LOP3.LUT R7, R7, 0xffffefff, RZ, 0xc0, !PT ;  /* 0xffffefff07077812 */ /* 0x000fe200078ec0ff */
[C---:B------:R-:W-:Y:S02]  /*55f90*/  VIADD R112, R0.reuse, 0xbf ;  /* 0x000000bf00707836 */ /* 0x040fe40000000000 */
[C---:B------:R-:W-:Y:S01]  /*55fa0*/  VIADD R111, R0.reuse, 0xc0 ;  /* 0x000000c0006f7836 */ /* 0x040fe20000000000 */
[----:B------:R-:W-:Y:S01]  /*55fb0*/  @P0 LOP3.LUT R7, R7, 0x1000, RZ, 0xfc, !PT ;  /* 0x0000100007070812 */ /* 0x000fe200078efcff */
[C---:B------:R-:W-:Y:S01]  /*55fc0*/  VIADD R110, R0.reuse, 0xc1 ;  /* 0x000000c1006e7836 */ /* 0x040fe20000000000 */
        /* <DEDUP_REMOVED lines=8> */
[----:B------:R-:W-:Y:S01]  /*56050*/  LOP3.LUT R190, R190, 0xffff7fff, RZ, 0xc0, !PT ;  /* 0xffff7fffbebe7812 */ /* 0x000fe200078ec0ff */
[C---:B------:R-:W-:Y:S01]  /*56060*/  VIADD R108, R0.reuse, 0xc3 ;  /* 0x000000c3006c7836 */ /* 0x040fe20000000000 */
[----:B------:R-:W-:Y:S01]  /*56070*/  ISETP.GE.AND P5, PT, R123, UR49, PT ;  /* 0x000000317b007c0c */ /* 0x000fe2000bfa6270 */
[----:B------:R-:W-:Y:S01]  /*56080*/  ULDC UR49, c[0x0][0x22c] ;  /* 0x00008b0000317ab9 */ /* 0x000fe20000000800 */
        /* <DEDUP_REMOVED lines=20> */
[----:B------:R-:W-:Y:S01]  /*561d0*/  @P4 LOP3.LUT R190, R190, 0x8000, RZ, 0xfc, !PT ;  /* 0x00008000bebe4812 */ /* 0x000fe200078efcff */
[C---:B------:R-:W-:Y:S01]  /*561e0*/  VIADD R98, R0.reuse, 0xcd ;  /* 0x000000cd00627836 */ /* 0x040fe20000000000 */
[----:B------:R-:W-:Y:S01]  /*561f0*/  ULDC UR14, c[0x0][0x22c] ;  /* 0x00008b00000e7ab9 */ /* 0x000fe20000000800 */
[----:B------:R-:W-:-:S02]  /*56200*/  VIADD R97, R0, 0xce ;  /* 0x000000ce00617836 */ /* 0x000fc40000000000 */
[C---:B------:R-:W-:Y:S02]  /*56210*/  VIADD R96, R0.reuse, 0xcf ;  /* 0x000000cf00607836 */ /* 0x040fe40000000000 */
[C---:B------:R-:W-:Y:S02]  /*56220*/  VIADD R95, R0.reuse, 0xd0 ;  /* 0x000000d0005f7836 */ /* 0x040fe40000000000 */
[C---:B------:R-:W-:Y:S01]  /*56230*/  VIADD R94, R0.reuse, 0xd1 ;  /* 0x000000d1005e7836 */ /* 0x040fe20000000000 */
[----:B------:R-:W-:Y:S01]  /*56240*/  @P1 LOP3.LUT R7, R7, 0x80, RZ, 0xfc, !PT ;  /* 0x0000008007071812 */ /* 0x000fe200078efcff */
[C---:B------:R-:W-:Y:S02]  /*56250*/  VIADD R93, R0.reuse, 0xd2 ;  /* 0x000000d2005d7836 */ /* 0x040fe40000000000 */
[C---:B------:R-:W-:Y:S01]  /*56260*/  VIADD R92, R0.reuse, 0xd3 ;  /* 0x000000d3005c7836 */ /* 0x040fe20000000000 */
[----:B------:R-:W-:Y:S01]  /*56270*/  LOP3.LUT R7, R7, 0xffffffef, RZ, 0xc0, !PT ;  /* 0xffffffef07077812 */ /* 0x000fe200078ec0ff */
[----:B------:R-:W-:-:S02]  /*56280*/  VIADD R69, R0, 0xeb ;  /* 0x000000eb00457836 */ /* 0x000fc40000000000 */
        /* <DEDUP_REMOVED lines=11> */
[----:B------:R-:W-:Y:S01]  /*56340*/  ULDC UR16, c[0x0][0x22c] ;  /* 0x00008b0000107ab9 */ /* 0x000fe20000000800 */
[----:B------:R-:W-:Y:S01]  /*56350*/  LOP3.LUT R2, R2, 0xfffffffd, RZ, 0xc0, !PT ;  /* 0xfffffffd02027812 */ /* 0x000fe200078ec0ff */
[C---:B------:R-:W-:Y:S01]  /*56360*/  VIADD R62, R0.reuse, 0xf2 ;  /* 0x000000f2003e7836 */ /* 0x040fe20000000000 */
[----:B------:R-:W0:Y:S01]  /*56370*/  S2R R125, SR_TID.X ;  /* 0x00000000007d7919 */ /* 0x000e220000002100 */
[C---:B------:R-:W-:Y:S01]  /*56380*/  VIADD R89, R0.reuse, 0xd6 ;  /* 0x000000d600597836 */ /* 0x040fe20000000000 */
[----:B------:R-:W-:Y:S01]  /*56390*/  ULDC UR36, c[0x0][0x22c] ;  /* 0x00008b0000247ab9 */ /* 0x000fe20000000800 */
[----:B------:R-:W-:Y:S01]  /*563a0*/  VIADD R61, R0, 0xf3 ;  /* 0x000000f3003d7836 */ /* 0x000fe20000000000 */
[----:B------:R-:W-:-:S02]  /*563b0*/  ULDC UR38, c[0x0][0x228] ;  /* 0x00008a0000267ab9 */ /* 0x000fc40000000800 */
        /* <DEDUP_REMOVED lines=86> */
[----:B------:R-:W-:Y:S01]  /*56920*/  VIADD R64, R0, 0xf0 ;  /* 0x000000f000407836 */ /* 0x000fe20000000000 */
        /* <DEDUP_REMOVED lines=25> */
[----:B------:R-:W-:Y:S01]  /*56ac0*/  ULDC UR40, c[0x0][0x22c] ;  /* 0x00008b0000287ab9 */ /* 0x000fe20000000800 */
[----:B------:R-:W-:Y:S01]  /*56ad0*/  ISETP.GE.AND P1, PT, R84, UR42, PT ;  /* 0x0000002a54007c0c */ /* 0x000fe2000bf26270 */
[----:B------:R-:W-:-:S10]  /*56ae0*/  ULDC UR42, c[0x0][0x22c] ;  /* 0x00008b00002a7ab9 */ /* 0x000fd40000000800 */
[----:B------:R-:W-:Y:S02]  /*56af0*/  @P0 LOP3.LUT R6, R6, 0x800000, RZ, 0xfc, !PT ;  /* 0x0080000006060812 */ /* 0x000fe400078efcff */
[----:B------:R-:W-:Y:S01]  /*56b00*/  ISETP.GE.AND P0, PT, R83, UR43, PT ;  /* 0x0000002b53007c0c */ /* 0x000fe2000bf06270 */
[----:B------:R-:W-:Y:S01]  /*56b10*/  ULDC UR43, c[0x0][0x22c] ;  /* 0x00008b00002b7ab9 */ /* 0x000fe20000000800 */
[----:B------:R-:W-:-:S04]  /*56b20*/  LOP3.LUT R6, R6, 0xfdffffff, RZ, 0xc0, !PT ;  /* 0xfdffffff06067812 */ /* 0x000fc800078ec0ff */
        /* <DEDUP_REMOVED lines=14> */
[----:B------:R-:W-:-:S04]  /*56c10*/  ULDC UR50, c[0x0][0x22c] ;  /* 0x00008b0000327ab9 */ /* 0x000fc80000000800 */
        /* <DEDUP_REMOVED lines=19> */
[----:B------:R-:W-:Y:S02]  /*56d50*/  LOP3.LUT R5, R5, 0xffffdfff, RZ, 0xc0, !PT ;  /* 0xffffdfff05057812 */ /* 0x000fe400078ec0ff */
[----:B------:R-:W-:Y:S01]  /*56d60*/  ISETP.GE.AND P4, PT, R121, UR45, PT ;  /* 0x0000002d79007c0c */ /* 0x000fe2000bf86270 */
[----:B------:R-:W-:Y:S01]  /*56d70*/  ULDC UR45, c[0x0][0x22c] ;  /* 0x00008b00002d7ab9 */ /* 0x000fe20000000800 */
[----:B------:R-:W-:Y:S02]  /*56d80*/  @P0 LOP3.LUT R5, R5, 0x2000, RZ, 0xfc, !PT ;  /* 0x0000200005050812 */ /* 0x000fe400078efcff */
[----:B------:R-:W-:-:S02]  /*56d90*/  LOP3.LUT R8, R8, 0xfffffffe, RZ, 0xc0, !PT ;  /* 0xfffffffe08087812 */ /* 0x000fc400078ec0ff */
[----:B------:R-:W-:Y:S02]  /*56da0*/  LOP3.LUT R5, R5, 0xffff7fff, RZ, 0xc0, !PT ;  /* 0xffff7fff05057812 */ /* 0x000fe400078ec0ff */
[----:B------:R-:W-:Y:S02]  /*56db0*/  LOP3.LUT R8, R8, 0xfffffffd, RZ, 0xc0, !PT ;  /* 0xfffffffd08087812 */ /* 0x000fe400078ec0ff */
[----:B------:R-:W-:Y:S02]  /*56dc0*/  @P1 LOP3.LUT R5, R5, 0x8000, RZ, 0xfc, !PT ;  /* 0x0000800005051812 */ /* 0x000fe400078efcff */
[----:B------:R-:W-:Y:S01]  /*56dd0*/  ISETP.GE.AND P1, PT, R71, UR51, PT ;  /* 0x0000003347007c0c */ /* 0x000fe2000bf26270 */
[----:B------:R-:W-:Y:S01]  /*56de0*/  ULDC UR51, c[0x0][0x22c] ;  /* 0x00008b0000337ab9 */ /* 0x000fe20000000800 */
[----:B------:R-:W-:Y:S02]  /*56df0*/  @P4 LOP3.LUT R8, R8, 0x2, RZ, 0xfc, !PT ;  /* 0x0000000208084812 */ /* 0x000fe400078efcff */
[----:B------:R-:W-:Y:S01]  /*56e00*/  ISETP.GE.AND P4, PT, R120, UR51, PT ;  /* 0x0000003378007c0c */ /* 0x000fe2000bf86270 */
[----:B------:R-:W-:Y:S01]  /*56e10*/  ULDC UR51, c[0x0][0x22c] ;  /* 0x00008b0000337ab9 */ /* 0x000fe20000000800 */
[----:B------:R-:W-:-:S04]  /*56e20*/  @P5 LOP3.LUT R8, R8, 0x1, RZ, 0xfc, !PT ;  /* 0x0000000108085812 */ /* 0x000fc800078efcff */
[----:B------:R-:W-:-:S07]  /*56e30*/  LOP3.LUT R8, R8, 0xffffffdf, RZ, 0xc0, !PT ;  /* 0xffffffdf08087812 */ /* 0x000fce00078ec0ff */
[----:B------:R-:W-:Y:S02]  /*56e40*/  @P4 LOP3.LUT R8, R8, 0x20, RZ, 0xfc, !PT ;  /* 0x0000002008084812 */ /* 0x000fe400078efcff */
[----:B------:R-:W-:Y:S01]  /*56e50*/  ISETP.GE.AND P4, PT, R119, UR49, PT ;  /* 0x0000003177007c0c */ /* 0x000fe2000bf86270 */
[----:B------:R-:W-:Y:S01]  /*56e60*/  ULDC UR49, c[0x0][0x22c] ;  /* 0x00008b0000317ab9 */ /* 0x000fe20000000800 */
[----:B------:R-:W-:Y:S01]  /*56e70*/  ISETP.GE.AND P0, PT, R73, UR47, PT ;  /* 0x0000002f49007c0c */ /* 0x000fe2000bf06270 */
[----:B------:R-:W-:Y:S01]  /*56e80*/  ULDC UR47, c[0x0][0x22c] ;  /* 0x00008b00002f7ab9 */ /* 0x000fe20000000800 */
[----:B------:R-:W-:Y:S02]  /*56e90*/  LOP3.LUT R8, R8, 0xfffffdff, RZ, 0xc0, !PT ;  /* 0xfffffdff08087812 */ /* 0x000fe400078ec0ff */
[----:B------:R-:W-:Y:S01]  /*56ea0*/  ISETP.GE.AND P6, PT, R122, UR47, PT ;  /* 0x0000002f7a007c0c */ /* 0x000fe2000bfc6270 */
[----:B------:R-:W-:-:S06]  /*56eb0*/  ULDC UR47, c[0x0][0x22c] ;  /* 0x00008b00002f7ab9 */ /* 0x000fcc0000000800 */
[----:B------:R-:W-:Y:S02]  /*56ec0*/  @P4 LOP3.LUT R8, R8, 0x200, RZ, 0xfc, !PT ;  /* 0x0000020008084812 */ /* 0x000fe400078efcff */
[----:B------:R-:W-:Y:S01]  /*56ed0*/  ISETP.GE.AND P4, PT, R118, UR47, PT ;  /* 0x0000002f76007c0c */ /* 0x000fe2000bf86270 */
[----:B------:R-:W-:Y:S01]  /*56ee0*/  ULDC UR47, c[0x0][0x22c] ;  /* 0x00008b00002f7ab9 */ /* 0x000fe20000000800 */
[----:B------:R-:W-:-:S11]  /*56ef0*/  LOP3.LUT R8, R8, 0xffffefff, RZ, 0xc0, !PT ;  /* 0xffffefff08087812 */ /* 0x000fd600078ec0ff */
[----:B------:R-:W-:Y:S02]  /*56f00*/  @P4 LOP3.LUT R8, R8, 0x1000, RZ, 0xfc, !PT ;  /* 0x0000100008084812 */ /* 0x000fe400078efcff */
[----:B------:R-:W-:Y:S01]  /*56f10*/  ISETP.GE.AND P4, PT, R117, UR45, PT ;  /* 0x0000002d75007c0c */ /* 0x000fe2000bf86270 */
[----:B------:R-:W-:Y:S01]  /*56f20*/  ULDC UR45, c[0x0][0x22c] ;  /* 0x00008b00002d7ab9 */ /* 0x000fe20000000800 */
[----:B------:R-:W-:-:S11]  /*56f30*/  LOP3.LUT R8, R8, 0xffff7fff, RZ, 0xc0, !PT ;  /* 0xffff7fff08087812 */ /* 0x000fd600078ec0ff */
[----:B------:R-:W-:Y:S02]  /*56f40*/  @P4 LOP3.LUT R8, R8, 0x8000, RZ, 0xfc, !PT ;  /* 0x0000800008084812 */ /* 0x000fe400078efcff */
[----:B------:R-:W-:Y:S02]  /*56f50*/  ISETP.GE.AND P4, PT, R116, UR51, PT ;  /* 0x0000003374007c0c */ /* 0x000fe4000bf86270 */
        /* <DEDUP_REMOVED lines=23> */
[----:B------:R-:W-:-:S13]  /*570d0*/  ISETP.GE.AND P4, PT, R108, UR50, PT ;  /* 0x000000326c007c0c */ /* 0x000fda000bf86270 */
        /* <DEDUP_REMOVED lines=38> */
[----:B------:R-:W-:Y:S02]  /*57340*/  LOP3.LUT R7, R7, 0x7fffffff, RZ, 0xc0, !PT ;  /* 0x7fffffff07077812 */ /* 0x000fe400078ec0ff */
[----:B------:R-:W-:-:S09]  /*57350*/  LOP3.LUT R5, R5, 0xfffdffff, RZ, 0xc0, !PT ;  /* 0xfffdffff05057812 */ /* 0x000fd200078ec0ff */
[----:B------:R-:W-:Y:S02]  /*57360*/  @P4 LOP3.LUT R7, R7, 0x80000000, RZ, 0xfc, !PT ;  /* 0x8000000007074812 */ /* 0x000fe400078efcff */
[----:B------:R-:W-:Y:S02]  /*57370*/  ISETP.GE.AND P4, PT, R94, UR18, PT ;  /* 0x000000125e007c0c */ /* 0x000fe4000bf86270 */
[----:B------:R-:W-:Y:S02]  /*57380*/  @P0 LOP3.LUT R5, R5, 0x20000, RZ, 0xfc, !PT ;  /* 0x0002000005050812 */ /* 0x000fe400078efcff */
[----:B------:R-:W-:Y:S02]  /*57390*/  LOP3.LUT R6, R6, 0xfffffffd, RZ, 0xc0, !PT ;  /* 0xfffffffd06067812 */ /* 0x000fe400078ec0ff */
[----:B------:R-:W-:-:S04]  /*573a0*/  LOP3.LUT R5, R5, 0xfff7ffff, RZ, 0xc0, !PT ;  /* 0xfff7ffff05057812 */ /* 0x000fc800078ec0ff */
[----:B------:R-:W-:-:S03]  /*573b0*/  @P2 LOP3.LUT R5, R5, 0x80000, RZ, 0xfc, !PT ;  /* 0x0008000005052812 */ /* 0x000fc600078efcff */
[----:B------:R-:W-:Y:S02]  /*573c0*/  @P4 LOP3.LUT R6, R6, 0x2, RZ, 0xfc, !PT ;  /* 0x0000000206064812 */ /* 0x000fe400078efcff */
[----:B------:R-:W-:Y:S02]  /*573d0*/  ISETP.GE.AND P4, PT, R93, UR20, PT ;  /* 0x000000145d007c0c */ /* 0x000fe4000bf86270 */
[----:B------:R-:W-:Y:S02]  /*573e0*/  ISETP.GE.AND P0, PT, R70, UR53, PT ;  /* 0x0000003546007c0c */ /* 0x000fe4000bf06270 */
[----:B------:R-:W-:Y:S02]  /*573f0*/  LOP3.LUT R5, R5, 0xffdfffff, RZ, 0xc0, !PT ;  /* 0xffdfffff05057812 */ /* 0x000fe400078ec0ff */
[----:B------:R-:W-:Y:S02]  /*57400*/  LOP3.LUT R6, R6, 0xfffffff7, RZ, 0xc0, !PT ;  /* 0xfffffff706067812 */ /* 0x000fe400078ec0ff */
[----:B------:R-:W-:-:S02]  /*57410*/  @P1 LOP3.LUT R5, R5, 0x200000, RZ, 0xfc, !PT ;  /* 0x0020000005051812 */ /* 0x000fc400078efcff */
[----:B------:R-:W-:Y:S02]  /*57420*/  ISETP.GE.AND P2, PT, R69, UR55, PT ;  /* 0x0000003745007c0c */ /* 0x000fe4000bf46270 */
[----:B------:R-:W-:Y:S02]  /*57430*/  LOP3.LUT R5, R5, 0xff7fffff, RZ, 0xc0, !PT ;  /* 0xff7fffff05057812 */ /* 0x000fe400078ec0ff */
[----:B------:R-:W-:Y:S02]  /*57440*/  @P4 LOP3.LUT R6, R6, 0x8, RZ, 0xfc, !PT ;  /* 0x0000000806064812 */ /* 0x000fe400078efcff */
[----:B------:R-:W-:Y:S02]  /*57450*/  ISETP.GE.AND P4, PT, R92, UR22, PT ;  /* 0x000000165c007c0c */ /* 0x000fe4000bf86270 */
[----:B------:R-:W-:Y:S02]  /*57460*/  @P0 LOP3.LUT R5, R5, 0x800000, RZ, 0xfc, !PT ;  /* 0x0080000005050812 */ /* 0x000fe400078efcff */
[----:B------:R-:W-:-:S02]  /*57470*/  ISETP.GE.AND P1, PT, R68, UR61, PT ;  /* 0x0000003d44007c0c */ /* 0x000fc4000bf26270 */
[----:B------:R-:W-:Y:S02]  /*57480*/  LOP3.LUT R5, R5, 0xfbffffff, RZ, 0xc0, !PT ;  /* 0xfbffffff05057812 */ /* 0x000fe400078ec0ff */
[----:B------:R-:W-:Y:S02]  /*57490*/  LOP3.LUT R6, R6, 0xffffffdf, RZ, 0xc0, !PT ;  /* 0xffffffdf06067812 */ /* 0x000fe400078ec0ff */
[----:B------:R-:W-:Y:S02]  /*574a0*/  @P2 LOP3.LUT R5, R5, 0x4000000, RZ, 0xfc, !PT ;  /* 0x0400000005052812 */ /* 0x000fe400078efcff */
[----:B------:R-:W-:Y:S02]  /*574b0*/  ISETP.GE.AND P2, PT, R66, UR7, PT ;  /* 0x0000000742007c0c */ /* 0x000fe4000bf46270 */
[----:B------:R-:W-:Y:S02]  /*574c0*/  ISETP.GE.AND P0, PT, R67, UR5, PT ;  /* 0x0000000543007c0c */ /* 0x000fe4000bf06270 */
[----:B------:R-:W-:-:S02]  /*574d0*/  LOP3.LUT R5, R5, 0xdfffffff, RZ, 0xc0, !PT ;  /* 0xdfffffff05057812 */ /* 0x000fc400078ec0ff */
[----:B------:R-:W-:Y:S02]  /*574e0*/  @P4 LOP3.LUT R6, R6, 0x20, RZ, 0xfc, !PT ;  /* 0x0000002006064812 */ /* 0x000fe400078efcff */
[----:B------:R-:W-:Y:S02]  /*574f0*/  ISETP.GE.AND P4, PT, R91, UR24, PT ;  /* 0x000000185b007c0c */ /* 0x000fe4000bf86270 */
[----:B------:R-:W-:Y:S02]  /*57500*/  @P1 LOP3.LUT R5, R5, 0x20000000, RZ, 0xfc, !PT ;  /* 0x2000000005051812 */ /* 0x000fe400078efcff */
[----:B------:R-:W-:Y:S02]  /*57510*/  ISETP.GE.AND P1, PT, R65, UR9, PT ;  /* 0x0000000941007c0c */ /* 0x000fe4000bf26270 */
[----:B------:R-:W-:Y:S02]  /*57520*/  LOP3.LUT R5, R5, 0xbfffffff, RZ, 0xc0, !PT ;  /* 0xbfffffff05057812 */ /* 0x000fe400078ec0ff */
[----:B------:R-:W-:-:S02]  /*57530*/  @P2 LOP3.LUT R2, R2, 0x2, RZ, 0xfc, !PT ;  /* 0x0000000202022812 */ /* 0x000fc400078efcff */
[----:B------:R-:W-:Y:S02]  /*57540*/  LOP3.LUT R6, R6, 0xffffff7f, RZ, 0xc0, !PT ;  /* 0xffffff7f06067812 */ /* 0x000fe400078ec0ff */
[----:B------:R-:W-:Y:S02]  /*57550*/  @P0 LOP3.LUT R5, R5, 0x40000000, RZ, 0xfc, !PT ;  /* 0x4000000005050812 */ /* 0x000fe400078efcff */
[----:B------:R-:W-:Y:S02]  /*57560*/  ISETP.GE.AND P0, PT, R64, UR11, PT ;  /* 0x0000000b40007c0c */ /* 0x000fe4000bf06270 */
[----:B------:R-:W-:Y:S02]  /*57570*/  LOP3.LUT R2, R2, 0xfffffff7, RZ, 0xc0, !PT ;  /* 0xfffffff702027812 */ /* 0x000fe400078ec0ff */
[----:B------:R-:W-:Y:S02]  /*57580*/  @P4 LOP3.LUT R6, R6, 0x80, RZ, 0xfc, !PT ;  /* 0x0000008006064812 */ /* 0x000fe400078efcff */
[----:B------:R-:W-:-:S02]  /*57590*/  ISETP.GE.AND P4, PT, R90, UR26, PT ;  /* 0x0000001a5a007c0c */ /* 0x000fc4000bf86270 */
[----:B------:R-:W-:Y:S02]  /*575a0*/  @P1 LOP3.LUT R2, R2, 0x8, RZ, 0xfc, !PT ;  /* 0x0000000802021812 */ /* 0x000fe400078efcff */
[----:B------:R-:W-:Y:S02]  /*575b0*/  ISETP.GE.AND P2, PT, R63, UR13, PT ;  /* 0x0000000d3f007c0c */ /* 0x000fe4000bf46270 */
[----:B------:R-:W-:Y:S02]  /*575c0*/  LOP3.LUT R2, R2, 0xffffffdf, RZ, 0xc0, !PT ;  /* 0xffffffdf02027812 */ /* 0x000fe400078ec0ff */
[----:B------:R-:W-:Y:S02]  /*575d0*/  LOP3.LUT R6, R6, 0xfffffdff, RZ, 0xc0, !PT ;  /* 0xfffffdff06067812 */ /* 0x000fe400078ec0ff */
[----:B------:R-:W-:Y:S02]  /*575e0*/  @P0 LOP3.LUT R2, R2, 0x20, RZ, 0xfc, !PT ;  /* 0x0000002002020812 */ /* 0x000fe400078efcff */
[----:B------:R-:W-:-:S02]  /*575f0*/  ISETP.GE.AND P1, PT, R62, UR15, PT ;  /* 0x0000000f3e007c0c */ /* 0x000fc4000bf26270 */
[----:B------:R-:W-:Y:S02]  /*57600*/  @P4 LOP3.LUT R6, R6, 0x200, RZ, 0xfc, !PT ;  /* 0x0000020006064812 */ /* 0x000fe400078efcff */
[----:B------:R-:W-:Y:S02]  /*57610*/  ISETP.GE.AND P4, PT, R89, UR28, PT ;  /* 0x0000001c59007c0c */ /* 0x000fe4000bf86270 */
[----:B------:R-:W-:-:S04]  /*57620*/  LOP3.LUT R2, R2, 0xffffff7f, RZ, 0xc0, !PT ;  /* 0xffffff7f02027812 */ /* 0x000fc800078ec0ff */
[----:B------:R-:W-:Y:S02]  /*57630*/  @P2 LOP3.LUT R2, R2, 0x80, RZ, 0xfc, !PT ;  /* 0x0000008002022812 */ /* 0x000fe400078efcff */
[----:B------:R-:W-:Y:S02]  /*57640*/  ISETP.GE.AND P0, PT, R61, UR17, PT ;  /* 0x000000113d007c0c */ /* 0x000fe4000bf06270 */
[----:B------:R-:W-:Y:S02]  /*57650*/  LOP3.LUT R2, R2, 0xfffffdff, RZ, 0xc0, !PT ;  /* 0xfffffdff02027812 */ /* 0x000fe400078ec0ff */
[----:B------:R-:W-:Y:S02]  /*57660*/  LOP3.LUT R6, R6, 0xfffff7ff, RZ, 0xc0, !PT ;  /* 0xfffff7ff06067812 */ /* 0x000fe400078ec0ff */
[----:B------:R-:W-:Y:S02]  /*57670*/  @P1 LOP3.LUT R2, R2, 0x200, RZ, 0xfc, !PT ;  /* 0x0000020002021812 */ /* 0x000fe400078efcff */
[----:B------:R-:W-:-:S02]  /*57680*/  @P4 LOP3.LUT R6, R6, 0x800, RZ, 0xfc, !PT ;  /* 0x0000080006064812 */ /* 0x000fc400078efcff */
[----:B------:R-:W-:Y:S02]  /*57690*/  ISETP.GE.AND P4, PT, R88, UR30, PT ;  /* 0x0000001e58007c0c */ /* 0x000fe4000bf86270 */
[----:B------:R-:W-:Y:S02]  /*576a0*/  ISETP.GE.AND P2, PT, R60, UR19, PT ;  /* 0x000000133c007c0c */ /* 0x000fe4000bf46270 */
[----:B------:R-:W-:Y:S02]  /*576b0*/  LOP3.LUT R2, R2, 0xfffff7ff, RZ, 0xc0, !PT ;  /* 0xfffff7ff02027812 */ /* 0x000fe400078ec0ff */
[----:B------:R-:W-:Y:S02]  /*576c0*/  LOP3.LUT R6, R6, 0xffffbfff, RZ, 0xc0, !PT ;  /* 0xffffbfff06067812 */ /* 0x000fe400078ec0ff */
[----:B------:R-:W-:Y:S02]  /*576d0*/  @P0 LOP3.LUT R2, R2, 0x800, RZ, 0xfc, !PT ;  /* 0x0000080002020812 */ /* 0x000fe400078efcff */
[----:B------:R-:W-:-:S02]  /*576e0*/  ISETP.GE.AND P1, PT, R59, UR21, PT ;  /* 0x000000153b007c0c */ /* 0x000fc4000bf26270 */
[----:B------:R-:W-:Y:S02]  /*576f0*/  LOP3.LUT R2, R2, 0xffffdfff, RZ, 0xc0, !PT ;  /* 0xffffdfff02027812 */ /* 0x000fe400078ec0ff */
[----:B------:R-:W-:Y:S02]  /*57700*/  @P4 LOP3.LUT R6, R6, 0x4000, RZ, 0xfc, !PT ;  /* 0x0000400006064812 */ /* 0x000fe400078efcff */
[----:B------:R-:W-:Y:S02]  /*57710*/  ISETP.GE.AND P4, PT, R87, UR32, PT ;  /* 0x0000002057007c0c */ /* 0x000fe4000bf86270 */
[----:B------:R-:W-:Y:S02]  /*57720*/  @P2 LOP3.LUT R2, R2, 0x2000, RZ, 0xfc, !PT ;  /* 0x0000200002022812 */ /* 0x000fe400078efcff */
[----:B------:R-:W-:Y:S02]  /*57730*/  ISETP.GE.AND P0, PT, R58, UR23, PT ;  /* 0x000000173a007c0c */ /* 0x000fe4000bf06270 */
[----:B------:R-:W-:Y:S01]  /*57740*/  LOP3.LUT R2, R2, 0xfffeffff, RZ, 0xc0, !PT ;  /* 0xfffeffff02027812 */ /* 0x000fe200078ec0ff */
[----:B------:R-:W-:Y:S01]  /*57750*/  VIADD R57, R0, 0xf7 ;  /* 0x000000f700397836 */ /* 0x000fe20000000000 */
[----:B------:R-:W-:Y:S01]  /*57760*/  LOP3.LUT R6, R6, 0xfffdffff, RZ, 0xc0, !PT ;  /* 0xfffdffff06067812 */ /* 0x000fe200078ec0ff */
[----:B------:R-:W-:Y:S01]  /*57770*/  VIADD R86, R0, 0xd9 ;  /* 0x000000d900567836 */ /* 0x000fe20000000000 */
[----:B------:R-:W-:-:S02]  /*57780*/  @P1 LOP3.LUT R2, R2, 0x10000, RZ, 0xfc, !PT ;  /* 0x0001000002021812 */ /* 0x000fc400078efcff */
[----:B------:R-:W-:Y:S02]  /*57790*/  ISETP.GE.AND P2, PT, R57, UR25, PT ;  /* 0x0000001939007c0c */ /* 0x000fe4000bf46270 */
[----:B------:R-:W-:Y:S02]  /*577a0*/  LOP3.LUT R2, R2, 0xfff7ffff, RZ, 0xc0, !PT ;  /* 0xfff7ffff02027812 */ /* 0x000fe400078ec0ff */
[----:B------:R-:W-:Y:S01]  /*577b0*/  @P4 LOP3.LUT R6, R6, 0x20000, RZ, 0xfc, !PT ;  /* 0x0002000006064812 */ /* 0x000fe200078efcff */
[----:B------:R-:W-:Y:S01]  /*577c0*/  VIADD R56, R0, 0xf8 ;  /* 0x000000f800387836 */ /* 0x000fe20000000000 */
[----:B------:R-:W-:Y:S02]  /*577d0*/  ISETP.GE.AND P4, PT, R86, UR34, PT ;  /* 0x0000002256007c0c */ /* 0x000fe4000bf86270 */
[----:B------:R-:W-:Y:S02]  /*577e0*/  @P0 LOP3.LUT R2, R2, 0x80000, RZ, 0xfc, !PT ;  /* 0x0008000002020812 */ /* 0x000fe400078efcff */
[----:B------:R-:W-:Y:S01]  /*577f0*/  ISETP.GE.AND P1, PT, R56, UR27, PT ;  /* 0x0000001b38007c0c */ /* 0x000fe2000bf26270 */
[----:B------:R-:W-:Y:S01]  /*57800*/  VIADD R55, R0, 0xf9 ;  /* 0x000000f900377836 */ /* 0x000fe20000000000 */
[----:B------:R-:W-:Y:S01]  /*57810*/  LOP3.LUT R2, R2, 0xffefffff, RZ, 0xc0, !PT ;  /* 0xffefffff02027812 */ /* 0x000fe200078ec0ff */
[----:B------:R-:W-:Y:S01]  /*57820*/  VIADD R52, R0, 0xfc ;  /* 0x000000fc00347836 */ /* 0x000fe20000000000 */
[----:B------:R-:W-:Y:S01]  /*57830*/  LOP3.LUT R6, R6, 0xfffbffff, RZ, 0xc0, !PT ;  /* 0xfffbffff06067812 */ /* 0x000fe200078ec0ff */
[----:B------:R-:W-:-:S02]  /*57840*/  VIADD R51, R0, 0xfd ;  /* 0x000000fd00337836 */ /* 0x000fc40000000000 */
[C---:B------:R-:W-:Y:S02]  /*57850*/  VIADD R50, R0.reuse, 0xfe ;  /* 0x000000fe00327836 */ /* 0x040fe40000000000 */
[C---:B------:R-:W-:Y:S02]  /*57860*/  VIADD R49, R0.reuse, 0xff ;  /* 0x000000ff00317836 */ /* 0x040fe40000000000 */
[----:B------:R-:W-:Y:S01]  /*57870*/  VIADD R0, R0, 0xda ;  /* 0x000000da00007836 */ /* 0x000fe20000000000 */
[----:B------:R-:W-:Y:S02]  /*57880*/  @P2 LOP3.LUT R2, R2, 0x100000, RZ, 0xfc, !PT ;  /* 0x0010000002022812 */ /* 0x000fe400078efcff */
[----:B------:R-:W-:Y:S02]  /*57890*/  @P4 LOP3.LUT R6, R6, 0x40000, RZ, 0xfc, !PT ;  /* 0x0004000006064812 */ /* 0x000fe400078efcff */
[----:B------:R-:W-:Y:S02]  /*578a0*/  ISETP.GE.AND P0, PT, R55, UR29, PT ;  /* 0x0000001d37007c0c */ /* 0x000fe4000bf06270 */
[----:B------:R-:W-:-:S02]  /*578b0*/  ISETP.GE.AND P4, PT, R0, UR36, PT ;  /* 0x0000002400007c0c */ /* 0x000fc4000bf86270 */
[----:B------:R-:W-:Y:S02]  /*578c0*/  ISETP.LT.AND P5, PT, R3, UR38, !P5 ;  /* 0x0000002603007c0c */ /* 0x000fe4000efa1270 */
[----:B------:R-:W-:-:S04]  /*578d0*/  LOP3.LUT R2, R2, 0xff7fffff, RZ, 0xc0, !PT ;  /* 0xff7fffff02027812 */ /* 0x000fc800078ec0ff */
[----:B------:R-:W-:Y:S01]  /*578e0*/  @P1 LOP3.LUT R2, R2, 0x800000, RZ, 0xfc, !PT ;  /* 0x0080000002021812 */ /* 0x000fe200078efcff */
[----:B0-----:R-:W-:Y:S01]  /*578f0*/  IMAD.SHL.U32 R124, R125, 0x40, RZ ;  /* 0x000000407d7c7824 */ /* 0x001fe200078e00ff */
[----:B------:R-:W-:Y:S02]  /*57900*/  LOP3.LUT R6, R6, 0xffdfffff, RZ, 0xc0, !PT ;  /* 0xffdfffff06067812 */ /* 0x000fe400078ec0ff */
[----:B------:R-:W-:Y:S02]  /*57910*/  LOP3.LUT R2, R2, 0xfdffffff, RZ, 0xc0, !PT ;  /* 0xfdffffff02027812 */ /* 0x000fe400078ec0ff */
[----:B------:R-:W-:Y:S02]  /*57920*/  LOP3.LUT R8, R8, 0xfffffffb, RZ, 0xc0, !PT ;  /* 0xfffffffb08087812 */ /* 0x000fe400078ec0ff */
[----:B------:R-:W-:Y:S02]  /*57930*/  @P0 LOP3.LUT R2, R2, 0x2000000, RZ, 0xfc, !PT ;  /* 0x0200000002020812 */ /* 0x000fe400078efcff */
[----:B------:R-:W-:-:S02]  /*57940*/  @P4 LOP3.LUT R6, R6, 0x200000, RZ, 0xfc, !PT ;  /* 0x0020000006064812 */ /* 0x000fc400078efcff */
[----:B------:R-:W-:Y:S02]  /*57950*/  @P5 LOP3.LUT R8, R8, 0x4, RZ, 0xfc, !PT ;  /* 0x0000000408085812 */ /* 0x000fe400078efcff */
[----:B----4-:R-:W-:Y:S02]  /*57960*/  LOP3.LUT R48, R126, 0xf0, RZ, 0xc0, !PT ;  /* 0x000000f07e307812 */ /* 0x010fe400078ec0ff */
[----:B------:R-:W-:Y:S02]  /*57970*/  LOP3.LUT R124, R124, 0x400, RZ, 0xc0, !PT ;  /* 0x000004007c7c7812 */ /* 0x000fe400078ec0ff */
[----:B------:R-:W-:Y:S02]  /*57980*/  ISETP.GE.AND P3, PT, R52, UR35, PT ;  /* 0x0000002334007c0c */ /* 0x000fe4000bf66270 */
[----:B------:R-:W-:Y:S02]  /*57990*/  ISETP.GE.AND P2, PT, R51, UR37, PT ;  /* 0x0000002533007c0c */ /* 0x000fe4000bf46270 */
[----:B------:R-:W-:-:S02]  /*579a0*/  ISETP.GE.AND P1, PT, R50, UR39, PT ;  /* 0x0000002732007c0c */ /* 0x000fc4000bf26270 */
[----:B------:R-:W-:Y:S02]  /*579b0*/  ISETP.GE.AND P0, PT, R49, UR41, PT ;  /* 0x0000002931007c0c */ /* 0x000fe4000bf06270 */
[C---:B------:R-:W-:Y:S02]  /*579c0*/  LOP3.LUT P4, RZ, R190.reuse, 0x8000, RZ, 0xc0, !PT ;  /* 0x00008000beff7812 */ /* 0x040fe4000788c0ff */
[----:B------:R-:W-:Y:S01]  /*579d0*/  LOP3.LUT P5, RZ, R190, 0x4000, RZ, 0xc0, !PT ;  /* 0x00004000beff7812 */ /* 0x000fe200078ac0ff */
[----:B------:R-:W2:Y:S01]  /*579e0*/  LDL.LU R170, [R1+0xf24] ;  /* 0x000f240001aa7983 */ /* 0x000ea20000300800 */
[----:B------:R-:W-:Y:S01]  /*579f0*/  IADD3 R0, R124, UR58, R48 ;  /* 0x0000003a7c007c10 */ /* 0x000fe2000fffe030 */
[----:B------:R-:W-:Y:S01]  /*57a00*/  IMAD.SHL.U32 R55, R125, 0x8, RZ ;  /* 0x000000087d377824 */ /* 0x000fe200078e00ff */
[----:B------:R-:W-:Y:S01]  /*57a10*/  BAR.SYNC.DEFER_BLOCKING 0x0 ;  /* 0x0000000000007b1d */ /* 0x000fe20000010000 */
[----:B------:R-:W-:Y:S02]  /*57a20*/  LOP3.LUT R9, R9, 0xffefffff, RZ, 0xc0, !PT ;  /* 0xffefffff09097812 */ /* 0x000fe400078ec0ff */
[----:B------:R-:W-:-:S02]  /*57a30*/  LOP3.LUT R190, R190, 0xffffffdf, RZ, 0xc0, !PT ;  /* 0xffffffdfbebe7812 */ /* 0x000fc400078ec0ff */
[----:B------:R-:W-:Y:S01]  /*57a40*/  LOP3.LUT R191, R191, 0xdfffffff, RZ, 0xc0, !PT ;  /* 0xdfffffffbfbf7812 */ /* 0x000fe200078ec0ff */
[----:B------:R-:W-:Y:S01]  /*57a50*/  ULDC UR4, c[0x0][0x228] ;  /* 0x00008a0000047ab9 */ /* 0x000fe20000000800 */
[----:B------:R-:W-:Y:S01]  /*57a60*/  ULDC UR5, c[0x0][0x228] ;  /* 0x00008a0000057ab9 */ /* 0x000fe20000000800 */
[----:B------:R-:W3:Y:S01]  /*57a70*/  LDL.LU R155, [R1+0xf20] ;  /* 0x000f2000019b7983 */ /* 0x000ee20000300800 */
[----:B------:R-:W-:-:S03]  /*57a80*/  ULDC UR6, c[0x0][0x228] ;  /* 0x00008a0000067ab9 */ /* 0x000fc60000000800 */
[----:B------:R-:W4:Y:S04]  /*57a90*/  LDL.LU R149, [R1+0x110c] ;  /* 0x00110c0001957983 */ /* 0x000f280000300800 */
[----:B------:R-:W2:Y:S04]  /*57aa0*/  LDL.LU R148, [R1+0xf90] ;  /* 0x000f900001947983 */ /* 0x000ea80000300800 */
[----:B------:R-:W3:Y:S04]  /*57ab0*/  LDL.LU R147, [R1+0xf94] ;  /* 0x000f940001937983 */ /* 0x000ee80000300800 */
[----:B------:R-:W4:Y:S04]  /*57ac0*/  LDL.LU R146, [R1+0xfcc] ;  /* 0x000fcc0001927983 */ /* 0x000f280000300800 */
[----:B------:R-:W2:Y:S04]  /*57ad0*/  LDL.LU R164, [R1+0x11f8] ;  /* 0x0011f80001a47983 */ /* 0x000ea80000300800 */
[----:B------:R-:W2:Y:S04]  /*57ae0*/  LDL.LU R161, [R1+0x11d4] ;  /* 0x0011d40001a17983 */ /* 0x000ea80000300800 */
[----:B------:R-:W2:Y:S04]  /*57af0*/  LDL.LU R162, [R1+0x11cc] ;  /* 0x0011cc0001a27983 */ /* 0x000ea80000300800 */
[----:B------:R-:W3:Y:S04]  /*57b00*/  LDL.LU R145, [R1+0x1114] ;  /* 0x0011140001917983 */ /* 0x000ee80000300800 */
[----:B------:R-:W4:Y:S04]  /*57b10*/  LDL.LU R144, [R1+0x1118] ;  /* 0x0011180001907983 */ /* 0x000f280000300800 */
[----:B------:R-:W2:Y:S04]  /*57b20*/  LDL.LU R150, [R1+0xe6c] ;  /* 0x000e6c0001967983 */ /* 0x000ea80000300800 */
        /* <DEDUP_REMOVED lines=14> */
[----:B------:R-:W3:Y:S04]  /*57c10*/  LDL.LU R169, [R1+0x11ec] ;  /* 0x0011ec0001a97983 */ /* 0x000ee80000300800 */
[----:B------:R-:W3:Y:S04]  /*57c20*/  LDL.LU R143, [R1+0xfb0] ;  /* 0x000fb000018f7983 */ /* 0x000ee80000300800 */
[----:B------:R-:W2:Y:S04]  /*57c30*/  LDL.LU R156, [R1+0xe98] ;  /* 0x000e9800019c7983 */ /* 0x000ea80000300800 */
[----:B------:R-:W2:Y:S04]  /*57c40*/  LDL.LU R163, [R1+0xf34] ;  /* 0x000f340001a37983 */ /* 0x000ea80000300800 */
[----:B------:R-:W2:Y:S04]  /*57c50*/  LDL.LU R172, [R1+0xf30] ;  /* 0x000f300001ac7983 */ /* 0x000ea80000300800 */
[----:B------:R-:W2:Y:S01]  /*57c60*/  LDL.LU R174, [R1+0x1128] ;  /* 0x0011280001ae7983 */ /* 0x000ea20000300800 */
[----:B------:R-:W-:-:S02]  /*57c70*/  @P6 LOP3.LUT R9, R9, 0x100000, RZ, 0xfc, !PT ;  /* 0x0010000009096812 */ /* 0x000fc400078efcff */
[----:B------:R-:W-:Y:S01]  /*57c80*/  LOP3.LUT P6, RZ, R14, 0x10000000, RZ, 0xc0, !PT ;  /* 0x100000000eff7812 */ /* 0x000fe200078cc0ff */
[----:B------:R-:W-:Y:S01]  /*57c90*/  STL.64 [R1+0x1948], R10 ;  /* 0x0019480a01007387 */ /* 0x000fe20000100a00 */
[----:B------:R-:W-:-:S03]  /*57ca0*/  LOP3.LUT R9, R9, 0xfff7ffff, RZ, 0xc0, !PT ;  /* 0xfff7ffff09097812 */ /* 0x000fc600078ec0ff */
[----:B------:R-:W-:Y:S01]  /*57cb0*/  STL.64 [R1+0x1940], R250 ;  /* 0x001940fa01007387 */ /* 0x000fe20000100a00 */
[----:B------:R-:W-:-:S03]  /*57cc0*/  @P5 LOP3.LUT R9, R9, 0x80000, RZ, 0xfc, !PT ;  /* 0x0008000009095812 */ /* 0x000fc600078efcff */
[----:B------:R-:W-:Y:S01]  /*57cd0*/  STL.64 [R1+0x1938], R248 ;  /* 0x001938f801007387 */ /* 0x000fe20000100a00 */
[C---:B------:R-:W-:Y:S02]  /*57ce0*/  LOP3.LUT P5, RZ, R9.reuse, 0x2000, RZ, 0xc0, !PT ;  /* 0x0000200009ff7812 */ /* 0x040fe400078ac0ff */
[----:B------:R-:W-:Y:S01]  /*57cf0*/  LOP3.LUT R9, R9, 0xfffbffff, RZ, 0xc0, !PT ;  /* 0xfffbffff09097812 */ /* 0x000fe200078ec0ff */
[----:B------:R-:W-:Y:S03]  /*57d00*/  STL.64 [R1+0x1930], R246 ;  /* 0x001930f601007387 */ /* 0x000fe60000100a00 */
[----:B------:R-:W-:Y:S01]  /*57d10*/  @P4 LOP3.LUT R9, R9, 0x40000, RZ, 0xfc, !PT ;  /* 0x0004000009094812 */ /* 0x000fe200078efcff */
[----:B------:R0:W-:Y:S03]  /*57d20*/  STL.64 [R1+0x1928], R244 ;  /* 0x001928f401007387 */ /* 0x0001e60000100a00 */
[----:B------:R-:W-:Y:S01]  /*57d30*/  LOP3.LUT R9, R9, 0xfffdffff, RZ, 0xc0, !PT ;  /* 0xfffdffff09097812 */ /* 0x000fe200078ec0ff */
[----:B------:R-:W-:Y:S03]  /*57d40*/  STL.64 [R1+0x1920], R242 ;  /* 0x001920f201007387 */ /* 0x000fe60000100a00 */
[----:B------:R-:W-:Y:S01]  /*57d50*/  @P3 LOP3.LUT R9, R9, 0x20000, RZ, 0xfc, !PT ;  /* 0x0002000009093812 */ /* 0x000fe200078efcff */
[----:B------:R-:W-:Y:S03]  /*57d60*/  STL.64 [R1+0x1918], R2 ;  /* 0x0019180201007387 */ /* 0x000fe60000100a00 */
[----:B------:R-:W-:Y:S01]  /*57d70*/  LOP3.LUT R9, R9, 0xfffeffff, RZ, 0xc0, !PT ;  /* 0xfffeffff09097812 */ /* 0x000fe200078ec0ff */
[----:B------:R1:W-:Y:S03]  /*57d80*/  STL.64 [R1+0x1910], R4 ;  /* 0x0019100401007387 */ /* 0x0003e60000100a00 */
[----:B------:R-:W-:Y:S01]  /*57d90*/  @P0 LOP3.LUT R9, R9, 0x10000, RZ, 0xfc, !PT ;  /* 0x0001000009090812 */ /* 0x000fe200078efcff */
[----:B------:R-:W-:Y:S03]  /*57da0*/  STL.64 [R1+0x1908], R6 ;  /* 0x0019080601007387 */ /* 0x000fe60000100a00 */
[----:B------:R-:W-:Y:S01]  /*57db0*/  LOP3.LUT R9, R9, 0xffff7fff, RZ, 0xc0, !PT ;  /* 0xffff7fff09097812 */ /* 0x000fe200078ec0ff */
[----:B------:R-:W2:Y:S03]  /*57dc0*/  LDL.LU R142, [R1+0xfac] ;  /* 0x000fac00018e7983 */ /* 0x000ea60000300800 */
[----:B------:R-:W-:-:S04]  /*57dd0*/  @P2 LOP3.LUT R9, R9, 0x8000, RZ, 0xfc, !PT ;  /* 0x0000800009092812 */ /* 0x000fc800078efcff */
[----:B------:R-:W-:-:S04]  /*57de0*/  LOP3.LUT R9, R9, 0xffffbfff, RZ, 0xc0, !PT ;  /* 0xffffbfff09097812 */ /* 0x000fc800078ec0ff */
[----:B------:R-:W-:Y:S02]  /*57df0*/  @P1 LOP3.LUT R9, R9, 0x4000, RZ, 0xfc, !PT ;  /* 0x0000400009091812 */ /* 0x000fe400078efcff */
[----:B---3--:R-:W-:Y:S01]  /*57e00*/  PRMT R169, R169, 0x5410, R143 ;  /* 0x00005410a9a97816 */ /* 0x008fe2000000008f */
[----:B----4-:R-:W-:Y:S02]  /*57e10*/  IMAD.MOV.U32 R143, RZ, RZ, R144 ;  /* 0x000000ffff8f7224 */ /* 0x010fe400078e0090 */
[----:B------:R-:W-:Y:S02]  /*57e20*/  IMAD.MOV.U32 R144, RZ, RZ, R145 ;  /* 0x000000ffff907224 */ /* 0x000fe400078e0091 */
[----:B------:R-:W-:Y:S02]  /*57e30*/  IMAD.MOV.U32 R145, RZ, RZ, R146 ;  /* 0x000000ffff917224 */ /* 0x000fe400078e0092 */
[----:B------:R-:W-:Y:S02]  /*57e40*/  IMAD.MOV.U32 R146, RZ, RZ, R147 ;  /* 0x000000ffff927224 */ /* 0x000fe400078e0093 */
[----:B--2---:R-:W-:-:S02]  /*57e50*/  IMAD.MOV.U32 R147, RZ, RZ, R148 ;  /* 0x000000ffff937224 */ /* 0x004fc400078e0094 */
[----:B------:R-:W-:Y:S02]  /*57e60*/  IMAD.MOV.U32 R148, RZ, RZ, R149 ;  /* 0x000000ffff947224 */ /* 0x000fe400078e0095 */
[----:B------:R-:W-:Y:S02]  /*57e70*/  IMAD.MOV.U32 R149, RZ, RZ, R155 ;  /* 0x000000ffff957224 */ /* 0x000fe400078e009b */
[----:B------:R-:W-:Y:S02]  /*57e80*/  IMAD.MOV.U32 R155, RZ, RZ, R170 ;  /* 0x000000ffff9b7224 */ /* 0x000fe400078e00aa */
[----:B------:R-:W2:Y:S02]  /*57e90*/  LDL.LU R170, [R1+0x11e8] ;  /* 0x0011e80001aa7983 */ /* 0x000ea40000300800 */
[----:B--2---:R-:W-:Y:S02]  /*57ea0*/  PRMT R170, R170, 0x5410, R142 ;  /* 0x00005410aaaa7816 */ /* 0x004fe4000000008e */
[----:B------:R-:W2:Y:S02]  /*57eb0*/  LDL.LU R142, [R1+0xe88] ;  /* 0x000e8800018e7983 */ /* 0x000ea40000300800 */
[----:B--2---:R-:W-:-:S02]  /*57ec0*/  LOP3.LUT R53, R142, 0xffff, RZ, 0xc0, !PT ;  /* 0x0000ffff8e357812 */ /* 0x004fc400078ec0ff */
[----:B------:R-:W2:Y:S02]  /*57ed0*/  LDL.LU R142, [R1+0xe7c] ;  /* 0x000e7c00018e7983 */ /* 0x000ea40000300800 */
[----:B--2---:R-:W-:Y:S02]  /*57ee0*/  LOP3.LUT R52, R142, 0xffff, RZ, 0xc0, !PT ;  /* 0x0000ffff8e347812 */ /* 0x004fe400078ec0ff */
[----:B------:R-:W2:Y:S02]  /*57ef0*/  LDL.LU R142, [R1+0xe78] ;  /* 0x000e7800018e7983 */ /* 0x000ea40000300800 */
[----:B--2---:R-:W-:Y:S02]  /*57f00*/  LOP3.LUT R51, R142, 0xffff, RZ, 0xc0, !PT ;  /* 0x0000ffff8e337812 */ /* 0x004fe400078ec0ff */
[----:B------:R-:W2:Y:S02]  /*57f10*/  LDL.LU R142, [R1+0xe70] ;  /* 0x000e7000018e7983 */ /* 0x000ea40000300800 */
[----:B--2---:R-:W-:-:S02]  /*57f20*/  LOP3.LUT R50, R142, 0xffff, RZ, 0xc0, !PT ;  /* 0x0000ffff8e327812 */ /* 0x004fc400078ec0ff */
[----:B------:R-:W2:Y:S01]  /*57f30*/  LDL.LU R142, [R1+0xe64] ;  /* 0x000e6400018e7983 */ /* 0x000ea20000300800 */
[----:B------:R-:W-:Y:S02]  /*57f40*/  IMAD.MOV.U32 R134, RZ, RZ, R145 ;  /* 0x000000ffff867224 */ /* 0x000fe400078e0091 */
[----:B------:R-:W-:Y:S02]  /*57f50*/  IMAD.MOV.U32 R135, RZ, RZ, R146 ;  /* 0x000000ffff877224 */ /* 0x000fe400078e0092 */
[----:B------:R-:W-:Y:S01]  /*57f60*/  IMAD.MOV.U32 R138, RZ, RZ, R149 ;  /* 0x000000ffff8a7224 */ /* 0x000fe200078e0095 */
[----:B--2---:R-:W-:Y:S02]  /*57f70*/  LOP3.LUT R49, R142, 0xffff, RZ, 0xc0, !PT ;  /* 0x0000ffff8e317812 */ /* 0x004fe400078ec0ff */
[----:B------:R-:W2:Y:S04]  /*57f80*/  LDL.LU R142, [R1+0xe60] ;  /* 0x000e6000018e7983 */ /* 0x000ea80000300800 */
[----:B------:R-:W3:Y:S04]  /*57f90*/  LDL.LU R145, [R1+0xe84] ;  /* 0x000e840001917983 */ /* 0x000ee80000300800 */
[----:B------:R-:W4:Y:S04]  /*57fa0*/  LDL.LU R146, [R1+0xe80] ;  /* 0x000e800001927983 */ /* 0x000f280000300800 */
[----:B------:R-:W3:Y:S01]  /*57fb0*/  LDL.LU R149, [R1+0xe74] ;  /* 0x000e740001957983 */ /* 0x000ee20000300800 */
[----:B------:R-:W-:-:S02]  /*57fc0*/  PRMT R140, R53, 0x3340, R50 ;  /* 0x00003340358c7816 */ /* 0x000fc40000000032 */
[----:B------:R-:W-:Y:S02]  /*57fd0*/  SHF.R.U32.HI R139, RZ, 0x8, R50 ;  /* 0x00000008ff8b7819 */ /* 0x000fe40000011632 */
[----:B------:R-:W-:Y:S01]  /*57fe0*/  SHF.R.U32.HI R50, RZ, 0x8, R51 ;  /* 0x00000008ff327819 */ /* 0x000fe20000011633 */
[----:B------:R-:W-:Y:S01]  /*57ff0*/  IMAD.MOV.U32 R141, RZ, RZ, R144 ;  /* 0x000000ffff8d7224 */ /* 0x000fe200078e0090 */
[----:B------:R-:W-:Y:S01]  /*58000*/  SHF.R.U32.HI R54, RZ, 0x8, R53 ;  /* 0x00000008ff367819 */ /* 0x000fe20000011635 */
[----:B------:R-:W-:Y:S01]  /*58010*/  IMAD.MOV.U32 R144, RZ, RZ, R156 ;  /* 0x000000ffff907224 */ /* 0x000fe200078e009c */
[----:B------:R-:W-:Y:S02]  /*58020*/  LOP3.LUT R50, R50, 0xffff, RZ, 0xc0, !PT ;  /* 0x0000ffff32327812 */ /* 0x000fe400078ec0ff */
[----:B------:R-:W-:Y:S01]  /*58030*/  SHF.R.U32.HI R53, RZ, 0x8, R52 ;  /* 0x00000008ff357819 */ /* 0x000fe20000011634 */
[----:B------:R-:W-:Y:S01]  /*58040*/  IMAD.MOV.U32 R136, RZ, RZ, R147 ;  /* 0x000000ffff887224 */ /* 0x000fe200078e0093 */
[--C-:B------:R-:W-:Y:S01]  /*58050*/  SHF.R.U32.HI R147, RZ, 0x8, R49.reuse ;  /* 0x00000008ff937819 */ /* 0x100fe20000011631 */
[----:B------:R-:W-:Y:S01]  /*58060*/  IMAD.MOV.U32 R137, RZ, RZ, R148 ;  /* 0x000000ffff897224 */ /* 0x000fe200078e0094 */
[----:B------:R-:W-:-:S02]  /*58070*/  PRMT R148, R52, 0x3340, R49 ;  /* 0x0000334034947816 */ /* 0x000fc40000000031 */
[----:B------:R-:W-:Y:S02]  /*58080*/  LOP3.LUT R49, R53, 0xffff, RZ, 0xc0, !PT ;  /* 0x0000ffff35317812 */ /* 0x000fe400078ec0ff */
[----:B------:R-:W-:Y:S01]  /*58090*/  LOP3.LUT R52, R150, 0xffff, RZ, 0xc0, !PT ;  /* 0x0000ffff96347812 */ /* 0x000fe200078ec0ff */
[----:B------:R-:W-:Y:S01]  /*580a0*/  IMAD.MOV.U32 R150, RZ, RZ, R174 ;  /* 0x000000ffff967224 */ /* 0x000fe200078e00ae */
[----:B--2---:R-:W-:Y:S01]  /*580b0*/  LOP3.LUT R48, R142, 0xffff, RZ, 0xc0, !PT ;  /* 0x0000ffff8e307812 */ /* 0x004fe200078ec0ff */
[----:B------:R-:W-:-:S03]  /*580c0*/  IMAD.MOV.U32 R142, RZ, RZ, R155 ;  /* 0x000000ffff8e7224 */ /* 0x000fc600078e009b */
[--C-:B------:R-:W-:Y:S02]  /*580d0*/  SHF.R.U32.HI R155, RZ, 0x8, R48.reuse ;  /* 0x00000008ff9b7819 */ /* 0x100fe40000011630 */
[----:B------:R-:W-:Y:S02]  /*580e0*/  PRMT R156, R51, 0x3340, R48 ;  /* 0x00003340339c7816 */ /* 0x000fe40000000030 */
[----:B------:R-:W-:Y:S02]  /*580f0*/  LOP3.LUT R155, R155, 0xffff, RZ, 0xc0, !PT ;  /* 0x0000ffff9b9b7812 */ /* 0x000fe400078ec0ff */
[----:B------:R-:W-:Y:S02]  /*58100*/  LOP3.LUT R48, R54, 0xffff, RZ, 0xc0, !PT ;  /* 0x0000ffff36307812 */ /* 0x000fe400078ec0ff */
[----:B----4-:R-:W-:Y:S01]  /*58110*/  LOP3.LUT R54, R146, 0xffff, RZ, 0xc0, !PT ;  /* 0x0000ffff92367812 */ /* 0x010fe200078ec0ff */
[----:B------:R-:W-:Y:S01]  /*58120*/  IMAD.MOV.U32 R146, RZ, RZ, R160 ;  /* 0x000000ffff927224 */ /* 0x000fe200078e00a0 */
[----:B------:R-:W-:Y:S01]  /*58130*/  PRMT R155, R50, 0x3340, R155 ;  /* 0x00003340329b7816 */ /* 0x000fe2000000009b */
[----:B------:R-:W-:Y:S01]  /*58140*/  IMAD.MOV.U32 R160, RZ, RZ, R168 ;  /* 0x000000ffffa07224 */ /* 0x000fe200078e00a8 */
[----:B------:R-:W-:Y:S01]  /*58150*/  PRMT R50, R143, 0x5410, R142 ;  /* 0x000054108f327816 */ /* 0x000fe2000000008e */
[----:B------:R-:W-:Y:S01]  /*58160*/  IMAD.MOV.U32 R143, RZ, RZ, R175 ;  /* 0x000000ffff8f7224 */ /* 0x000fe200078e00af */
[----:B------:R-:W2:Y:S04]  /*58170*/  LDL.LU R168, [R1+0xf0c] ;  /* 0x000f0c0001a87983 */ /* 0x000ea80000300800 */
[----:B------:R-:W2:Y:S01]  /*58180*/  LDL.LU R175, [R1+0x10fc] ;  /* 0x0010fc0001af7983 */ /* 0x000ea20000300800 */
[----:B------:R-:W-:-:S02]  /*58190*/  LOP3.LUT R51, R55, 0x300, RZ, 0xc0, !PT ;  /* 0x0000030037337812 */ /* 0x000fc400078ec0ff */
[----:B---3--:R-:W-:-:S03]  /*581a0*/  LOP3.LUT R53, R149, 0xffff, RZ, 0xc0, !PT ;  /* 0x0000ffff95357812 */ /* 0x008fc600078ec0ff */
[----:B------:R-:W-:Y:S01]  /*581b0*/  IMAD.IADD R0, R0, 0x1, R51 ;  /* 0x0000000100007824 */ /* 0x000fe200078e0233 */
[----:B------:R-:W-:Y:S01]  /*581c0*/  LOP3.LUT R51, R151, 0xffff, RZ, 0xc0, !PT ;  /* 0x0000ffff97337812 */ /* 0x000fe200078ec0ff */
[----:B------:R-:W-:-:S03]  /*581d0*/  IMAD.MOV.U32 R149, RZ, RZ, R172 ;  /* 0x000000ffff957224 */ /* 0x000fc600078e00ac */
[--C-:B------:R-:W-:Y:S02]  /*581e0*/  PRMT R174, R54, 0x3340, R51.reuse ;  /* 0x0000334036ae7816 */ /* 0x100fe40000000033 */
[----:B------:R-:W-:Y:S02]  /*581f0*/  SHF.R.U32.HI R172, RZ, 0x8, R51 ;  /* 0x00000008ffac7819 */ /* 0x000fe40000011633 */
[----:B------:R-:W-:Y:S02]  /*58200*/  PRMT R51, R166, 0x5410, R158 ;  /* 0x00005410a6337816 */ /* 0x000fe4000000009e */
[----:B------:R-:W3:Y:S04]  /*58210*/  LDL.LU R158, [R1+0xf10] ;  /* 0x000f1000019e7983 */ /* 0x000ee80000300800 */
[----:B------:R-:W3:Y:S04]  /*58220*/  LDL.LU R166, [R1+0x1100] ;  /* 0x0011000001a67983 */ /* 0x000ee80000300800 */
[----:B------:R-:W4:Y:S01]  /*58230*/  LDL.LU R127, [R1+0xf14] ;  /* 0x000f1400017f7983 */ /* 0x000f220000300800 */
[----:B------:R-:W-:-:S03]  /*58240*/  LOP3.LUT R139, R139, 0xffff, RZ, 0xc0, !PT ;  /* 0x0000ffff8b8b7812 */ /* 0x000fc600078ec0ff */
[----:B------:R-:W4:Y:S01]  /*58250*/  LDL.LU R128, [R1+0x1104] ;  /* 0x0011040001807983 */ /* 0x000f220000300800 */
[----:B------:R-:W-:-:S03]  /*58260*/  LOP3.LUT R147, R147, 0xffff, RZ, 0xc0, !PT ;  /* 0x0000ffff93937812 */ /* 0x000fc600078ec0ff */
[----:B------:R-:W4:Y:S01]  /*58270*/  LDL.LU R129, [R1+0xf18] ;  /* 0x000f180001817983 */ /* 0x000f220000300800 */
[----:B------:R-:W-:-:S03]  /*58280*/  PRMT R164, R164, 0x5410, R134 ;  /* 0x00005410a4a47816 */ /* 0x000fc60000000086 */
[----:B------:R-:W4:Y:S01]  /*58290*/  LDL.LU R130, [R1+0x1108] ;  /* 0x0011080001827983 */ /* 0x000f220000300800 */
[----:B------:R-:W-:-:S03]  /*582a0*/  PRMT R161, R161, 0x5410, R135 ;  /* 0x00005410a1a17816 */ /* 0x000fc60000000087 */
[----:B------:R-:W4:Y:S01]  /*582b0*/  LDL.LU R131, [R1+0xf04] ;  /* 0x000f040001837983 */ /* 0x000f220000300800 */
[----:B------:R-:W-:-:S03]  /*582c0*/  IMAD.MOV.U32 R142, RZ, RZ, R171 ;  /* 0x000000ffff8e7224 */ /* 0x000fc600078e00ab */
[----:B------:R-:W4:Y:S01]  /*582d0*/  LDL.LU R132, [R1+0x10f4] ;  /* 0x0010f40001847983 */ /* 0x000f220000300800 */
[----:B------:R-:W-:-:S03]  /*582e0*/  PRMT R139, R48, 0x3340, R139 ;  /* 0x00003340308b7816 */ /* 0x000fc6000000008b */
[----:B------:R-:W4:Y:S01]  /*582f0*/  LDL.LU R133, [R1+0xf08] ;  /* 0x000f080001857983 */ /* 0x000f220000300800 */
[----:B------:R-:W-:-:S03]  /*58300*/  PRMT R162, R162, 0x5410, R136 ;  /* 0x00005410a2a27816 */ /* 0x000fc60000000088 */
[----:B------:R-:W4:Y:S01]  /*58310*/  LDL.LU R134, [R1+0x10f8] ;  /* 0x0010f80001867983 */ /* 0x000f220000300800 */
[----:B------:R-:W-:Y:S02]  /*58320*/  PRMT R147, R49, 0x3340, R147 ;  /* 0x0000334031937816 */ /* 0x000fe40000000093 */
[----:B------:R-:W-:Y:S01]  /*58330*/  PRMT R48, R137, 0x5410, R252 ;  /* 0x0000541089307816 */ /* 0x000fe200000000fc */
[----:B------:R-:W4:Y:S01]  /*58340*/  LDL.LU R135, [R1+0xefc] ;  /* 0x000efc0001877983 */ /* 0x000f220000300800 */
[----:B------:R-:W-:-:S03]  /*58350*/  PRMT R49, R141, 0x5410, R138 ;  /* 0x000054108d317816 */ /* 0x000fc6000000008a */
[----:B------:R-:W4:Y:S01]  /*58360*/  LDL.LU R136, [R1+0x10ec] ;  /* 0x0010ec0001887983 */ /* 0x000f220000300800 */
[----:B------:R-:W-:-:S03]  /*58370*/  PRMT R160, R160, 0x5410, R142 ;  /* 0x00005410a0a07816 */ /* 0x000fc6000000008e */
[----:B------:R-:W4:Y:S04]  /*58380*/  LDL.LU R137, [R1+0xef0] ;  /* 0x000ef00001897983 */ /* 0x000f280000300800 */
[----:B------:R-:W4:Y:S04]  /*58390*/  LDL.LU R138, [R1+0x10e4] ;  /* 0x0010e400018a7983 */ /* 0x000f280000300800 */
[----:B------:R-:W4:Y:S04]  /*583a0*/  LDL.LU R141, [R1+0xef4] ;  /* 0x000ef400018d7983 */ /* 0x000f280000300800 */
[----:B------:R-:W4:Y:S01]  /*583b0*/  LDL.LU R142, [R1+0x10e8] ;  /* 0x0010e800018e7983 */ /* 0x000f220000300800 */
[----:B------:R-:W-:Y:S01]  /*583c0*/  LOP3.LUT R56, R144, 0xffff, RZ, 0xc0, !PT ;  /* 0x0000ffff90387812 */ /* 0x000fe200078ec0ff */
[----:B------:R-:W-:Y:S01]  /*583d0*/  IMAD.MOV.U32 R144, RZ, RZ, R165 ;  /* 0x000000ffff907224 */ /* 0x000fe200078e00a5 */
[----:B------:R-:W-:Y:S01]  /*583e0*/  LOP3.LUT R55, R145, 0xffff, RZ, 0xc0, !PT ;  /* 0x0000ffff91377812 */ /* 0x000fe200078ec0ff */
[----:B------:R-:W-:Y:S01]  /*583f0*/  IMAD.MOV.U32 R151, RZ, RZ, R163 ;  /* 0x000000ffff977224 */ /* 0x000fe200078e00a3 */
[----:B------:R-:W-:-:S02]  /*58400*/  SHF.R.U32.HI R57, RZ, 0x8, R56 ;  /* 0x00000008ff397819 */ /* 0x000fc40000011638 */
[--C-:B------:R-:W-:Y:S02]  /*58410*/  PRMT R165, R56, 0x3340, R53.reuse ;  /* 0x0000334038a57816 */ /* 0x100fe40000000035 */
[----:B------:R-:W-:Y:S01]  /*58420*/  SHF.R.U32.HI R163, RZ, 0x8, R53 ;  /* 0x00000008ffa37819 */ /* 0x000fe20000011635 */
[----:B------:R-:W-:Y:S01]  /*58430*/  IMAD.MOV.U32 R145, RZ, RZ, R173 ;  /* 0x000000ffff917224 */ /* 0x000fe200078e00ad */
[----:B------:R-:W-:Y:S02]  /*58440*/  SHF.R.U32.HI R53, RZ, 0x8, R54 ;  /* 0x00000008ff357819 */ /* 0x000fe40000011636 */
[----:B------:R-:W-:Y:S02]  /*58450*/  SHF.R.U32.HI R56, RZ, 0x8, R55 ;  /* 0x00000008ff387819 */ /* 0x000fe40000011637 */
[--C-:B------:R-:W-:Y:S02]  /*58460*/  SHF.R.U32.HI R171, RZ, 0x8, R52.reuse ;  /* 0x00000008ffab7819 */ /* 0x100fe40000011634 */
[----:B------:R-:W-:-:S02]  /*58470*/  PRMT R173, R55, 0x3340, R52 ;  /* 0x0000334037ad7816 */ /* 0x000fc40000000034 */
[----:B------:R-:W-:Y:S02]  /*58480*/  LOP3.LUT R52, R57, 0xffff, RZ, 0xc0, !PT ;  /* 0x0000ffff39347812 */ /* 0x000fe400078ec0ff */
[----:B------:R-:W-:Y:S02]  /*58490*/  LOP3.LUT R163, R163, 0xffff, RZ, 0xc0, !PT ;  /* 0x0000ffffa3a37812 */ /* 0x000fe400078ec0ff */
        /* <DEDUP_REMOVED lines=10> */
[----:B------:R-:W-:Y:S02]  /*58540*/  PRMT R55, R152, 0x5410, R151 ;  /* 0x0000541098377816 */ /* 0x000fe40000000097 */
[----:B------:R-:W-:Y:S02]  /*58550*/  PRMT R56, R154, 0x5410, R153 ;  /* 0x000054109a387816 */ /* 0x000fe40000000099 */
[----:B------:R-:W-:Y:S02]  /*58560*/  PRMT R57, R159, 0x5410, R157 ;  /* 0x000054109f397816 */ /* 0x000fe4000000009d */
[----:B--2---:R-:W-:Y:S02]  /*58570*/  PRMT R58, R175, 0x5410, R168 ;  /* 0x00005410af3a7816 */ /* 0x004fe400000000a8 */
        /* <DEDUP_REMOVED lines=9> */
[----:B------:R-:W2:Y:S01]  /*58610*/  LDL.LU R152, [R1+0x10d0] ;  /* 0x0010d00001987983 */ /* 0x000ea20000300800 */
[----:B---3--:R-:W-:-:S03]  /*58620*/  PRMT R59, R166, 0x5410, R158 ;  /* 0x00005410a63b7816 */ /* 0x008fc6000000009e */
[----:B------:R-:W3:Y:S04]  /*58630*/  LDL.LU R153, [R1+0xec4] ;  /* 0x000ec40001997983 */ /* 0x000ee80000300800 */
[----:B------:R-:W3:Y:S04]  /*58640*/  LDL.LU R154, [R1+0x10bc] ;  /* 0x0010bc00019a7983 */ /* 0x000ee80000300800 */
[----:B------:R-:W3:Y:S04]  /*58650*/  LDL.LU R157, [R1+0xebc] ;  /* 0x000ebc00019d7983 */ /* 0x000ee80000300800 */
[----:B------:R-:W3:Y:S04]  /*58660*/  LDL.LU R159, [R1+0x10b4] ;  /* 0x0010b400019f7983 */ /* 0x000ee80000300800 */
[----:B------:R-:W3:Y:S04]  /*58670*/  LDL.LU R158, [R1+0xec0] ;  /* 0x000ec000019e7983 */ /* 0x000ee80000300800 */
[----:B------:R-:W3:Y:S01]  /*58680*/  LDL.LU R166, [R1+0x10b8] ;  /* 0x0010b80001a67983 */ /* 0x000ee20000300800 */
[----:B----4-:R-:W-:-:S02]  /*58690*/  PRMT R60, R128, 0x5410, R127 ;  /* 0x00005410803c7816 */ /* 0x010fc4000000007f */
[----:B------:R-:W-:Y:S02]  /*586a0*/  PRMT R61, R130, 0x5410, R129 ;  /* 0x00005410823d7816 */ /* 0x000fe40000000081 */
[----:B------:R-:W-:Y:S02]  /*586b0*/  PRMT R62, R132, 0x5410, R131 ;  /* 0x00005410843e7816 */ /* 0x000fe40000000083 */
[----:B------:R-:W-:Y:S02]  /*586c0*/  PRMT R63, R134, 0x5410, R133 ;  /* 0x00005410863f7816 */ /* 0x000fe40000000085 */
[----:B------:R-:W-:Y:S02]  /*586d0*/  PRMT R64, R136, 0x5410, R135 ;  /* 0x0000541088407816 */ /* 0x000fe40000000087 */
[----:B------:R-:W-:Y:S02]  /*586e0*/  PRMT R65, R138, 0x5410, R137 ;  /* 0x000054108a417816 */ /* 0x000fe40000000089 */
[----:B------:R-:W-:-:S02]  /*586f0*/  PRMT R66, R142, 0x5410, R141 ;  /* 0x000054108e427816 */ /* 0x000fc4000000008d */
[----:B--2---:R-:W-:Y:S02]  /*58700*/  PRMT R67, R175, 0x5410, R168 ;  /* 0x00005410af437816 */ /* 0x004fe400000000a8 */
[----:B------:R-:W2:Y:S04]  /*58710*/  LDL.LU R168, [R1+0xeb0] ;  /* 0x000eb00001a87983 */ /* 0x000ea80000300800 */
[----:B------:R-:W2:Y:S04]  /*58720*/  LDL.LU R175, [R1+0x10b0] ;  /* 0x0010b00001af7983 */ /* 0x000ea80000300800 */
        /* <DEDUP_REMOVED lines=12> */
[----:B---3--:R-:W-:-:S03]  /*587f0*/  PRMT R74, R166, 0x5410, R158 ;  /* 0x00005410a64a7816 */ /* 0x008fc6000000009e */
[----:B------:R-:W3:Y:S04]  /*58800*/  LDL.LU R142, [R1+0x1060] ;  /* 0x00106000018e7983 */ /* 0x000ee80000300800 */
[----:B------:R-:W4:Y:S04]  /*58810*/  LDL.LU R158, [R1+0xe8c] ;  /* 0x000e8c00019e7983 */ /* 0x000f280000300800 */
[----:B------:R-:W4:Y:S01]  /*58820*/  LDL.LU R166, [R1+0x1054] ;  /* 0x0010540001a67983 */ /* 0x000f220000300800 */
[----:B------:R-:W-:Y:S02]  /*58830*/  PRMT R68, R144, 0x5410, R143 ;  /* 0x0000541090447816 */ /* 0x000fe4000000008f */
[----:B------:R-:W-:Y:S01]  /*58840*/  PRMT R69, R146, 0x5410, R145 ;  /* 0x0000541092457816 */ /* 0x000fe20000000091 */
[----:B------:R-:W3:Y:S01]  /*58850*/  LDL.LU R143, [R1+0xef8] ;  /* 0x000ef800018f7983 */ /* 0x000ee20000300800 */
[----:B------:R-:W-:-:S03]  /*58860*/  PRMT R70, R150, 0x5410, R149 ;  /* 0x0000541096467816 */ /* 0x000fc60000000095 */
[----:B------:R-:W3:Y:S01]  /*58870*/  LDL.LU R144, [R1+0x10c0] ;  /* 0x0010c00001907983 */ /* 0x000ee20000300800 */
[----:B------:R-:W-:-:S03]  /*58880*/  PRMT R71, R152, 0x5410, R151 ;  /* 0x0000541098477816 */ /* 0x000fc60000000097 */
[----:B------:R-:W3:Y:S04]  /*58890*/  LDL.LU R145, [R1+0xed0] ;  /* 0x000ed00001917983 */ /* 0x000ee80000300800 */
[----:B------:R-:W3:Y:S01]  /*588a0*/  LDL.LU R146, [R1+0x109c] ;  /* 0x00109c0001927983 */ /* 0x000ee20000300800 */
[----:B------:R-:W-:-:S03]  /*588b0*/  PRMT R72, R154, 0x5410, R153 ;  /* 0x000054109a487816 */ /* 0x000fc60000000099 */
[----:B------:R-:W3:Y:S04]  /*588c0*/  LDL.LU R149, [R1+0xed4] ;  /* 0x000ed40001957983 */ /* 0x000ee80000300800 */
[----:B------:R-:W3:Y:S01]  /*588d0*/  LDL.LU R150, [R1+0x1094] ;  /* 0x0010940001967983 */ /* 0x000ee20000300800 */
[----:B------:R-:W-:-:S03]  /*588e0*/  PRMT R73, R159, 0x5410, R157 ;  /* 0x000054109f497816 */ /* 0x000fc6000000009d */
[----:B------:R-:W3:Y:S04]  /*588f0*/  LDL.LU R151, [R1+0xec8] ;  /* 0x000ec80001977983 */ /* 0x000ee80000300800 */
[----:B------:R-:W3:Y:S04]  /*58900*/  LDL.LU R152, [R1+0x1088] ;  /* 0x0010880001987983 */ /* 0x000ee80000300800 */
[----:B------:R-:W3:Y:S04]  /*58910*/  LDL.LU R153, [R1+0xecc] ;  /* 0x000ecc0001997983 */ /* 0x000ee80000300800 */
[----:B------:R-:W3:Y:S04]  /*58920*/  LDL.LU R154, [R1+0x1084] ;  /* 0x00108400019a7983 */ /* 0x000ee80000300800 */
[----:B------:R-:W3:Y:S04]  /*58930*/  LDL.LU R157, [R1+0xea0] ;  /* 0x000ea000019d7983 */ /* 0x000ee80000300800 */
[----:B------:R-:W3:Y:S01]  /*58940*/  LDL.LU R159, [R1+0x1058] ;  /* 0x00105800019f7983 */ /* 0x000ee20000300800 */
[----:B--2---:R-:W-:-:S03]  /*58950*/  PRMT R75, R175, 0x5410, R168 ;  /* 0x00005410af4b7816 */ /* 0x004fc600000000a8 */
[----:B------:R-:W2:Y:S04]  /*58960*/  LDL.LU R168, [R1+0xea4] ;  /* 0x000ea40001a87983 */ /* 0x000ea80000300800 */
[----:B------:R-:W2:Y:S01]  /*58970*/  LDL.LU R175, [R1+0x1050] ;  /* 0x0010500001af7983 */ /* 0x000ea20000300800 */
[----:B----4-:R-:W-:-:S03]  /*58980*/  PRMT R83, R166, 0x5410, R158 ;  /* 0x00005410a6537816 */ /* 0x010fc6000000009e */
[----:B------:R-:W4:Y:S04]  /*58990*/  LDL.LU R158, [R1+0xe9c] ;  /* 0x000e9c00019e7983 */ /* 0x000f280000300800 */
[----:B------:R-:W4:Y:S01]  /*589a0*/  LDL.LU R166, [R1+0x1044] ;  /* 0x0010440001a67983 */ /* 0x000f220000300800 */
[----:B------:R-:W-:-:S03]  /*589b0*/  PRMT R76, R129, 0x5410, R128 ;  /* 0x00005410814c7816 */ /* 0x000fc60000000080 */
[----:B------:R-:W4:Y:S01]  /*589c0*/  LDL.LU R127, [R1+0xf60] ;  /* 0x000f6000017f7983 */ /* 0x000f220000300800 */
[----:B------:R-:W-:-:S03]  /*589d0*/  PRMT R77, R131, 0x5410, R130 ;  /* 0x00005410834d7816 */ /* 0x000fc60000000082 */
[----:B------:R-:W4:Y:S01]  /*589e0*/  LDL.LU R128, [R1+0x1148] ;  /* 0x0011480001807983 */ /* 0x000f220000300800 */
[----:B------:R-:W-:-:S03]  /*589f0*/  PRMT R78, R133, 0x5410, R132 ;  /* 0x00005410854e7816 */ /* 0x000fc60000000084 */
[----:B------:R-:W4:Y:S01]  /*58a00*/  LDL.LU R129, [R1+0xf64] ;  /* 0x000f640001817983 */ /* 0x000f220000300800 */
[----:B------:R-:W-:-:S03]  /*58a10*/  PRMT R79, R135, 0x5410, R134 ;  /* 0x00005410874f7816 */ /* 0x000fc60000000086 */
[----:B------:R-:W4:Y:S04]  /*58a20*/  LDL.LU R130, [R1+0x1144] ;  /* 0x0011440001827983 */ /* 0x000f280000300800 */
[----:B------:R-:W4:Y:S01]  /*58a30*/  LDL.LU R131, [R1+0xf54] ;  /* 0x000f540001837983 */ /* 0x000f220000300800 */
[----:B------:R-:W-:-:S03]  /*58a40*/  PRMT R80, R137, 0x5410, R136 ;  /* 0x0000541089507816 */ /* 0x000fc60000000088 */
[----:B------:R-:W4:Y:S04]  /*58a50*/  LDL.LU R132, [R1+0x1134] ;  /* 0x0011340001847983 */ /* 0x000f280000300800 */
[----:B------:R-:W4:Y:S01]  /*58a60*/  LDL.LU R133, [R1+0xf5c] ;  /* 0x000f5c0001857983 */ /* 0x000f220000300800 */
[----:B------:R-:W-:-:S03]  /*58a70*/  PRMT R81, R141, 0x5410, R138 ;  /* 0x000054108d517816 */ /* 0x000fc6000000008a */
[----:B------:R-:W4:Y:S04]  /*58a80*/  LDL.LU R134, [R1+0x1130] ;  /* 0x0011300001867983 */ /* 0x000f280000300800 */
[----:B------:R-:W4:Y:S01]  /*58a90*/  LDL.LU R135, [R1+0xf50] ;  /* 0x000f500001877983 */ /* 0x000f220000300800 */
[----:B---3--:R-:W-:-:S03]  /*58aa0*/  PRMT R82, R142, 0x5410, R167 ;  /* 0x000054108e527816 */ /* 0x008fc600000000a7 */
[----:B------:R-:W3:Y:S04]  /*58ab0*/  LDL.LU R136, [R1+0x1124] ;  /* 0x0011240001887983 */ /* 0x000ee80000300800 */
[----:B------:R-:W3:Y:S04]  /*58ac0*/  LDL.LU R137, [R1+0xf3c] ;  /* 0x000f3c0001897983 */ /* 0x000ee80000300800 */
[----:B------:R-:W3:Y:S04]  /*58ad0*/  LDL.LU R138, [R1+0x10f0] ;  /* 0x0010f000018a7983 */ /* 0x000ee80000300800 */
[----:B------:R-:W3:Y:S04]  /*58ae0*/  LDL.LU R141, [R1+0xf38] ;  /* 0x000f3800018d7983 */ /* 0x000ee80000300800 */
[----:B------:R-:W3:Y:S01]  /*58af0*/  LDL.LU R142, [R1+0x10dc] ;  /* 0x0010dc00018e7983 */ /* 0x000ee20000300800 */
[----:B------:R-:W-:-:S02]  /*58b00*/  PRMT R88, R144, 0x5410, R143 ;  /* 0x0000541090587816 */ /* 0x000fc4000000008f */
[----:B------:R-:W-:Y:S02]  /*58b10*/  PRMT R89, R146, 0x5410, R145 ;  /* 0x0000541092597816 */ /* 0x000fe40000000091 */
[----:B------:R-:W-:Y:S02]  /*58b20*/  PRMT R90, R150, 0x5410, R149 ;  /* 0x00005410965a7816 */ /* 0x000fe40000000095 */
[----:B------:R-:W-:Y:S02]  /*58b30*/  PRMT R84, R152, 0x5410, R151 ;  /* 0x0000541098547816 */ /* 0x000fe40000000097 */
[----:B------:R-:W-:Y:S02]  /*58b40*/  PRMT R85, R154, 0x5410, R153 ;  /* 0x000054109a557816 */ /* 0x000fe40000000099 */
[----:B------:R-:W-:Y:S02]  /*58b50*/  PRMT R86, R159, 0x5410, R157 ;  /* 0x000054109f567816 */ /* 0x000fe4000000009d */
[----:B--2---:R-:W-:-:S02]  /*58b60*/  PRMT R87, R175, 0x5410, R168 ;  /* 0x00005410af577816 */ /* 0x004fc400000000a8 */
        /* <DEDUP_REMOVED lines=14> */
[----:B----4-:R-:W-:-:S03]  /*58c50*/  PRMT R91, R166, 0x5410, R158 ;  /* 0x00005410a65b7816 */ /* 0x010fc6000000009e */
[----:B------:R-:W4:Y:S04]  /*58c60*/  LDL.LU R158, [R1+0xf6c] ;  /* 0x000f6c00019e7983 */ /* 0x000f280000300800 */
[----:B------:R-:W4:Y:S01]  /*58c70*/  LDL.LU R166, [R1+0x1154] ;  /* 0x0011540001a67983 */ /* 0x000f220000300800 */
[----:B------:R-:W-:Y:S02]  /*58c80*/  PRMT R96, R128, 0x5410, R127 ;  /* 0x0000541080607816 */ /* 0x000fe4000000007f */
[----:B------:R-:W-:Y:S02]  /*58c90*/  PRMT R97, R130, 0x5410, R129 ;  /* 0x0000541082617816 */ /* 0x000fe40000000081 */
[----:B------:R-:W-:Y:S02]  /*58ca0*/  PRMT R98, R132, 0x5410, R131 ;  /* 0x0000541084627816 */ /* 0x000fe40000000083 */
[----:B------:R-:W-:-:S02]  /*58cb0*/  PRMT R92, R134, 0x5410, R133 ;  /* 0x00005410865c7816 */ /* 0x000fc40000000085 */
[----:B---3--:R-:W-:Y:S02]  /*58cc0*/  PRMT R93, R136, 0x5410, R135 ;  /* 0x00005410885d7816 */ /* 0x008fe40000000087 */
[----:B------:R-:W-:Y:S02]  /*58cd0*/  PRMT R94, R138, 0x5410, R137 ;  /* 0x000054108a5e7816 */ /* 0x000fe40000000089 */
[----:B------:R-:W-:Y:S02]  /*58ce0*/  PRMT R95, R142, 0x5410, R141 ;  /* 0x000054108e5f7816 */ /* 0x000fe4000000008d */
[----:B--2---:R-:W-:Y:S02]  /*58cf0*/  PRMT R99, R175, 0x5410, R168 ;  /* 0x00005410af637816 */ /* 0x004fe400000000a8 */
[----:B------:R-:W2:Y:S04]  /*58d00*/  LDL.LU R168, [R1+0xf00] ;  /* 0x000f000001a87983 */ /* 0x000ea80000300800 */
        /* <DEDUP_REMOVED lines=14> */
[----:B----4-:R-:W-:-:S03]  /*58df0*/  PRMT R103, R166, 0x5410, R158 ;  /* 0x00005410a6677816 */ /* 0x010fc6000000009e */
[----:B------:R-:W4:Y:S04]  /*58e00*/  LDL.LU R142, [R1+0x1170] ;  /* 0x00117000018e7983 */ /* 0x000f280000300800 */
[----:B------:R-:W3:Y:S04]  /*58e10*/  LDL.LU R158, [R1+0xf2c] ;  /* 0x000f2c00019e7983 */ /* 0x000ee80000300800 */
[----:B------:R-:W3:Y:S01]  /*58e20*/  LDL.LU R166, [R1+0x1070] ;  /* 0x0010700001a67983 */ /* 0x000ee20000300800 */
[----:B------:R-:W-:Y:S02]  /*58e30*/  PRMT R104, R144, 0x5410, R143 ;  /* 0x0000541090687816 */ /* 0x000fe4000000008f */
[----:B------:R-:W-:Y:S01]  /*58e40*/  PRMT R105, R146, 0x5410, R145 ;  /* 0x0000541092697816 */ /* 0x000fe20000000091 */
        /* <DEDUP_REMOVED lines=11> */
[----:B------:R-:W4:Y:S04]  /*58f00*/  LDL.LU R152, [R1+0x119c] ;  /* 0x00119c0001987983 */ /* 0x000f280000300800 */
[----:B------:R-:W4:Y:S04]  /*58f10*/  LDL.LU R153, [R1+0xfb8] ;  /* 0x000fb80001997983 */ /* 0x000f280000300800 */
[----:B------:R-:W4:Y:S04]  /*58f20*/  LDL.LU R154, [R1+0x118c] ;  /* 0x00118c00019a7983 */ /* 0x000f280000300800 */
[----:B------:R-:W4:Y:S04]  /*58f30*/  LDL.LU R157, [R1+0xfbc] ;  /* 0x000fbc00019d7983 */ /* 0x000f280000300800 */
[----:B------:R-:W4:Y:S04]  /*58f40*/  LDL.LU R159, [R1+0x1190] ;  /* 0x00119000019f7983 */ /* 0x000f280000300800 */
[----:B------:R-:W-:Y:S01]  /*58f50*/  STSM.16.M88.4 [R0], R48 ;  /* 0x0000003000007844 */ /* 0x000fe20000000200 */
[----:B------:R-:W-:-:S04]  /*58f60*/  LOP3.LUT R252, R125, 0x7f, RZ, 0xc0, !PT ;  /* 0x0000007f7dfc7812 */ /* 0x000fc800078ec0ff */
[----:B------:R-:W-:Y:S01]  /*58f70*/  LEA R252, R252, UR58, 0x4 ;  /* 0x0000003afcfc7c11 */ /* 0x000fe2000f8e20ff */
[----:B------:R-:W-:Y:S06]  /*58f80*/  BAR.SYNC.DEFER_BLOCKING 0x0 ;  /* 0x0000000000007b1d */ /* 0x000fec0000010000 */
[----:B------:R-:W1:Y:S02]  /*58f90*/  LDS.128 R48, [R252] ;  /* 0x00000000fc307984 */ /* 0x000e640000000c00 */
[----:B------:R-:W-:Y:S06]  /*58fa0*/  BAR.SYNC.DEFER_BLOCKING 0x0 ;  /* 0x0000000000007b1d */ /* 0x000fec0000010000 */
[----:B------:R-:W-:Y:S02]  /*58fb0*/  STSM.16.M88.4 [R0], R52 ;  /* 0x0000003400007844 */ /* 0x000fe40000000200 */
[----:B------:R-:W-:Y:S06]  /*58fc0*/  BAR.SYNC.DEFER_BLOCKING 0x0 ;  /* 0x0000000000007b1d */ /* 0x000fec0000010000 */
[----:B------:R-:W1:Y:S02]  /*58fd0*/  LDS.128 R52, [R252] ;  /* 0x00000000fc347984 */ /* 0x000e640000000c00 */
[----:B------:R-:W-:Y:S01]  /*58fe0*/  BAR.SYNC.DEFER_BLOCKING 0x0 ;  /* 0x0000000000007b1d */ /* 0x000fe20000010000 */
[----:B--2---:R-:W-:-:S05]  /*58ff0*/  PRMT R107, R175, 0x5410, R168 ;  /* 0x00005410af6b7816 */ /* 0x004fca00000000a8 */
[----:B------:R-:W2:Y:S04]  /*59000*/  LDL.LU R168, [R1+0xfb4] ;  /* 0x000fb40001a87983 */ /* 0x000ea80000300800 */
[----:B------:R-:W2:Y:S04]  /*59010*/  LDL.LU R175, [R1+0x1188] ;  /* 0x0011880001af7983 */ /* 0x000ea80000300800 */
[----:B------:R-:W-:Y:S01]  /*59020*/  STSM.16.M88.4 [R0], R56 ;  /* 0x0000003800007844 */ /* 0x000fe20000000200 */
[----:B------:R-:W-:Y:S06]  /*59030*/  BAR.SYNC.DEFER_BLOCKING 0x0 ;  /* 0x0000000000007b1d */ /* 0x000fec0000010000 */
[----:B------:R-:W1:Y:S02]  /*59040*/  LDS.128 R56, [R252] ;  /* 0x00000000fc387984 */ /* 0x000e640000000c00 */
[----:B------:R-:W-:Y:S01]  /*59050*/  BAR.SYNC.DEFER_BLOCKING 0x0 ;  /* 0x0000000000007b1d */ /* 0x000fe20000010000 */
[----:B---3--:R-:W-:-:S05]  /*59060*/  PRMT R115, R166, 0x5410, R158 ;  /* 0x00005410a6737816 */ /* 0x008fca000000009e */
[----:B------:R-:W3:Y:S04]  /*59070*/  LDL.LU R158, [R1+0xf4c] ;  /* 0x000f4c00019e7983 */ /* 0x000ee80000300800 */
[----:B------:R-:W3:Y:S04]  /*59080*/  LDL.LU R166, [R1+0x1078] ;  /* 0x0010780001a67983 */ /* 0x000ee80000300800 */
[----:B------:R-:W-:Y:S01]  /*59090*/  STSM.16.M88.4 [R0], R60 ;  /* 0x0000003c00007844 */ /* 0x000fe20000000200 */
[----:B------:R-:W-:Y:S06]  /*590a0*/  BAR.SYNC.DEFER_BLOCKING 0x0 ;  /* 0x0000000000007b1d */ /* 0x000fec0000010000 */
[----:B------:R-:W1:Y:S02]  /*590b0*/  LDS.128 R60, [R252] ;  /* 0x00000000fc3c7984 */ /* 0x000e640000000c00 */
[----:B------:R-:W-:Y:S06]  /*590c0*/  BAR.SYNC.DEFER_BLOCKING 0x0 ;  /* 0x0000000000007b1d */ /* 0x000fec0000010000 */
[----:B------:R-:W-:Y:S02]  /*590d0*/  STSM.16.M88.4 [R0], R64 ;  /* 0x0000004000007844 */ /* 0x000fe40000000200 */
[----:B------:R-:W-:Y:S01]  /*590e0*/  BAR.SYNC.DEFER_BLOCKING 0x0 ;  /* 0x0000000000007b1d */ /* 0x000fe20000010000 */
[----:B------:R-:W-:-:S02]  /*590f0*/  PRMT R113, R130, 0x5410, R129 ;  /* 0x0000541082717816 */ /* 0x000fc40000000081 */
[----:B------:R-:W-:Y:S02]  /*59100*/  PRMT R114, R132, 0x5410, R131 ;  /* 0x0000541084727816 */ /* 0x000fe40000000083 */
[----:B------:R-:W-:Y:S01]  /*59110*/  PRMT R108, R134, 0x5410, R133 ;  /* 0x00005410866c7816 */ /* 0x000fe20000000085 */
[----:B------:R-:W3:Y:S04]  /*59120*/  LDL.LU R129, [R1+0xfe4] ;  /* 0x000fe40001817983 */ /* 0x000ee80000300800 */
[----:B------:R-:W3:Y:S01]  /*59130*/  LDL.LU R130, [R1+0x11b4] ;  /* 0x0011b40001827983 */ /* 0x000ee20000300800 */
[----:B------:R-:W-:-:S03]  /*59140*/  PRMT R109, R136, 0x5410, R135 ;  /* 0x00005410886d7816 */ /* 0x000fc60000000087 */
[----:B------:R-:W3:Y:S04]  /*59150*/  LDL.LU R131, [R1+0xfe8] ;  /* 0x000fe80001837983 */ /* 0x000ee80000300800 */
[----:B------:R-:W3:Y:S04]  /*59160*/  LDL.LU R132, [R1+0x11b8] ;  /* 0x0011b80001847983 */ /* 0x000ee80000300800 */
[----:B------:R-:W1:Y:S01]  /*59170*/  LDS.128 R64, [R252] ;  /* 0x00000000fc407984 */ /* 0x000e620000000c00 */
[----:B------:R-:W-:Y:S01]  /*59180*/  BAR.SYNC.DEFER_BLOCKING 0x0 ;  /* 0x0000000000007b1d */ /* 0x000fe20000010000 */
[----:B------:R-:W-:-:S05]  /*59190*/  PRMT R110, R138, 0x5410, R137 ;  /* 0x000054108a6e7816 */ /* 0x000fca0000000089 */
[----:B------:R-:W3:Y:S04]  /*591a0*/  LDL.LU R133, [R1+0xfec] ;  /* 0x000fec0001857983 */ /* 0x000ee80000300800 */
[----:B------:R-:W3:Y:S04]  /*591b0*/  LDL.LU R134, [R1+0x11bc] ;  /* 0x0011bc0001867983 */ /* 0x000ee80000300800 */
[----:B------:R-:W3:Y:S04]  /*591c0*/  LDL.LU R135, [R1+0xfd4] ;  /* 0x000fd40001877983 */ /* 0x000ee80000300800 */
[----:B------:R-:W3:Y:S04]  /*591d0*/  LDL.LU R136, [R1+0x11a4] ;  /* 0x0011a40001887983 */ /* 0x000ee80000300800 */
[----:B------:R-:W3:Y:S04]  /*591e0*/  LDL.LU R137, [R1+0xfd8] ;  /* 0x000fd80001897983 */ /* 0x000ee80000300800 */
[----:B------:R-:W3:Y:S04]  /*591f0*/  LDL.LU R138, [R1+0x11a8] ;  /* 0x0011a800018a7983 */ /* 0x000ee80000300800 */
[----:B------:R-:W-:Y:S01]  /*59200*/  STSM.16.M88.4 [R0], R68 ;  /* 0x0000004400007844 */ /* 0x000fe20000000200 */
        /* <DEDUP_REMOVED lines=10> */
[----:B----4-:R-:W-:-:S02]  /*592b0*/  PRMT R111, R142, 0x5410, R141 ;  /* 0x000054108e6f7816 */ /* 0x010fc4000000008d */
[----:B------:R-:W-:Y:S02]  /*592c0*/  PRMT R120, R144, 0x5410, R143 ;  /* 0x0000541090787816 */ /* 0x000fe4000000008f */
[----:B------:R-:W-:Y:S01]  /*592d0*/  PRMT R121, R146, 0x5410, R145 ;  /* 0x0000541092797816 */ /* 0x000fe20000000091 */
[----:B------:R-:W4:Y:S04]  /*592e0*/  LDL.LU R141, [R1+0xfe0] ;  /* 0x000fe000018d7983 */ /* 0x000f280000300800 */
[----:B------:R-:W4:Y:S04]  /*592f0*/  LDL.LU R142, [R1+0x11b0] ;  /* 0x0011b000018e7983 */ /* 0x000f280000300800 */
[----:B------:R-:W4:Y:S04]  /*59300*/  LDL.LU R143, [R1+0xf58] ;  /* 0x000f5800018f7983 */ /* 0x000f280000300800 */
[----:B------:R-:W4:Y:S04]  /*59310*/  LDL.LU R144, [R1+0x1080] ;  /* 0x0010800001907983 */ /* 0x000f280000300800 */
[----:B------:R-:W-:Y:S01]  /*59320*/  STSM.16.M88.4 [R0], R76 ;  /* 0x0000004c00007844 */ /* 0x000fe20000000200 */
[----:B------:R-:W-:Y:S01]  /*59330*/  BAR.SYNC.DEFER_BLOCKING 0x0 ;  /* 0x0000000000007b1d */ /* 0x000fe20000010000 */
[----:B------:R-:W-:-:S05]  /*59340*/  PRMT R122, R150, 0x5410, R149 ;  /* 0x00005410967a7816 */ /* 0x000fca0000000095 */
[----:B------:R-:W4:Y:S04]  /*59350*/  LDL.LU R145, [R1+0x1004] ;  /* 0x0010040001917983 */ /* 0x000f280000300800 */
        /* <DEDUP_REMOVED lines=13> */
[----:B------:R-:W3:Y:S04]  /*59430*/  LDL.LU R158, [R1+0x1000] ;  /* 0x00100000019e7983 */ /* 0x000ee80000300800 */
[----:B------:R-:W3:Y:S04]  /*59440*/  LDL.LU R166, [R1+0x11dc] ;  /* 0x0011dc0001a67983 */ /* 0x000ee80000300800 */
[----:B------:R-:W1:Y:S01]  /*59450*/  LDS.128 R76, [R252] ;  /* 0x00000000fc4c7984 */ /* 0x000e620000000c00 */
[----:B------:R-:W-:Y:S06]  /*59460*/  BAR.SYNC.DEFER_BLOCKING 0x0 ;  /* 0x0000000000007b1d */ /* 0x000fec0000010000 */
[----:B------:R-:W-:Y:S02]  /*59470*/  STSM.16.M88.4 [R0], R80 ;  /* 0x0000005000007844 */ /* 0x000fe40000000200 */
[----:B------:R-:W-:Y:S06]  /*59480*/  BAR.SYNC.DEFER_BLOCKING 0x0 ;  /* 0x0000000000007b1d */ /* 0x000fec0000010000 */
[----:B------:R-:W1:Y:S02]  /*59490*/  LDS.128 R80, [R252] ;  /* 0x00000000fc507984 */ /* 0x000e640000000c00 */
        /* <DEDUP_REMOVED lines=11> */
[----:B------:R-:W2:Y:S01]  /*59550*/  LDL.LU R175, [R1+0x11c0] ;  /* 0x0011c00001af7983 */ /* 0x000ea20000300800 */
[----:B------:R-:W-:-:S03]  /*59560*/  PRMT R112, R128, 0x5410, R127 ;  /* 0x0000541080707816 */ /* 0x000fc6000000007f */
[----:B------:R-:W-:Y:S01]  /*59570*/  STSM.16.M88.4 [R0], R92 ;  /* 0x0000005c00007844 */ /* 0x000fe20000000200 */
[----:B------:R-:W-:Y:S01]  /*59580*/  BAR.SYNC.DEFER_BLOCKING 0x0 ;  /* 0x0000000000007b1d */ /* 0x000fe20000010000 */
[----:B------:R-:W-:-:S05]  /*59590*/  PRMT R124, R136, 0x5410, R135 ;  /* 0x00005410887c7816 */ /* 0x000fca0000000087 */
[----:B0-----:R-:W2:Y:S04]  /*595a0*/  LDL.LU R244, [R1+0x1024] ;  /* 0x0010240001f47983 */ /* 0x001ea80000300800 */
[----:B------:R-:W0:Y:S01]  /*595b0*/  LDS.128 R92, [R252] ;  /* 0x00000000fc5c7984 */ /* 0x000e220000000c00 */
[----:B------:R-:W-:Y:S06]  /*595c0*/  BAR.SYNC.DEFER_BLOCKING 0x0 ;  /* 0x0000000000007b1d */ /* 0x000fec0000010000 */
[----:B------:R-:W-:Y:S02]  /*595d0*/  STSM.16.M88.4 [R0], R96 ;  /* 0x0000006000007844 */ /* 0x000fe40000000200 */
[----:B------:R-:W-:Y:S06]  /*595e0*/  BAR.SYNC.DEFER_BLOCKING 0x0 ;  /* 0x0000000000007b1d */ /* 0x000fec0000010000 */
[----:B------:R-:W0:Y:S02]  /*595f0*/  LDS.128 R96, [R252] ;  /* 0x00000000fc607984 */ /* 0x000e240000000c00 */
[----:B------:R-:W-:Y:S01]  /*59600*/  BAR.SYNC.DEFER_BLOCKING 0x0 ;  /* 0x0000000000007b1d */ /* 0x000fe20000010000 */
[----:B------:R-:W-:-:S02]  /*59610*/  PRMT R128, R130, 0x5410, R129 ;  /* 0x0000541082807816 */ /* 0x000fc40000000081 */
[----:B------:R-:W-:Y:S02]  /*59620*/  PRMT R129, R132, 0x5410, R131 ;  /* 0x0000541084817816 */ /* 0x000fe40000000083 */
[----:B----4-:R-:W-:Y:S02]  /*59630*/  PRMT R131, R144, 0x5410, R143 ;  /* 0x0000541090837816 */ /* 0x010fe4000000008f */
        /* <DEDUP_REMOVED lines=9> */
[----:B------:R-:W4:Y:S04]  /*596d0*/  LDL.LU R247, [R1+0x101c] ;  /* 0x00101c0001f77983 */ /* 0x000f280000300800 */
[----:B------:R-:W4:Y:S04]  /*596e0*/  LDL.LU R250, [R1+0x1208] ;  /* 0x0012080001fa7983 */ /* 0x000f280000300800 */
[----:B------:R-:W4:Y:S01]  /*596f0*/  LDL.LU R251, [R1+0x1020] ;  /* 0x0010200001fb7983 */ /* 0x000f220000300800 */
[----:B------:R-:W-:-:S03]  /*59700*/  PRMT R125, R138, 0x5410, R137 ;  /* 0x000054108a7d7816 */ /* 0x000fc60000000089 */
[----:B------:R-:W4:Y:S01]  /*59710*/  LDL.LU R141, [R1+0x1204] ;  /* 0x00120400018d7983 */ /* 0x000f220000300800 */
[----:B------:R-:W-:-:S03]  /*59720*/  PRMT R138, R152, 0x5410, R151 ;  /* 0x00005410988a7816 */ /* 0x000fc60000000097 */
[----:B------:R-:W4:Y:S01]  /*59730*/  LDL.LU R10, [R1+0x100c] ;  /* 0x00100c00010a7983 */ /* 0x000f220000300800 */
[----:B---3--:R-:W-:-:S03]  /*59740*/  PRMT R132, R154, 0x5410, R153 ;  /* 0x000054109a847816 */ /* 0x008fc60000000099 */
        /* <DEDUP_REMOVED lines=12> */
[----:B------:R-:W0:Y:S01]  /*59810*/  LDS.128 R100, [R252] ;  /* 0x00000000fc647984 */ /* 0x000e220000000c00 */
[----:B------:R-:W-:Y:S01]  /*59820*/  BAR.SYNC.DEFER_BLOCKING 0x0 ;  /* 0x0000000000007b1d */ /* 0x000fe20000010000 */
[----:B------:R-:W-:-:S05]  /*59830*/  PRMT R137, R150, 0x5410, R149 ;  /* 0x0000541096897816 */ /* 0x000fca0000000095 */
[----:B------:R-:W3:Y:S04]  /*59840*/  LDL.LU R248, [R1+0x1040] ;  /* 0x0010400001f87983 */ /* 0x000ee80000300800 */
[----:B------:R-:W3:Y:S04]  /*59850*/  LDL.LU R249, [R1+0x1228] ;  /* 0x0012280001f97983 */ /* 0x000ee80000300800 */
[----:B------:R-:W3:Y:S04]  /*59860*/  LDL.LU R149, [R1+0x1028] ;  /* 0x0010280001957983 */ /* 0x000ee80000300800 */
[----:B------:R-:W3:Y:S04]  /*59870*/  LDL.LU R150, [R1+0x1218] ;  /* 0x0012180001967983 */ /* 0x000ee80000300800 */
[----:B------:R-:W-:Y:S01]  /*59880*/  STSM.16.M88.4 [R0], R104 ;  /* 0x0000006800007844 */ /* 0x000fe20000000200 */
[----:B------:R-:W-:Y:S06]  /*59890*/  BAR.SYNC.DEFER_BLOCKING 0x0 ;  /* 0x0000000000007b1d */ /* 0x000fec0000010000 */
[----:B------:R-:W3:Y:S04]  /*598a0*/  LDL.LU R151, [R1+0x102c] ;  /* 0x00102c0001977983 */ /* 0x000ee80000300800 */
[----:B------:R-:W3:Y:S04]  /*598b0*/  LDL.LU R166, [R1+0x1214] ;  /* 0x0012140001a67983 */ /* 0x000ee80000300800 */
[----:B------:R-:W0:Y:S01]  /*598c0*/  LDS.128 R104, [R252] ;  /* 0x00000000fc687984 */ /* 0x000e220000000c00 */
[----:B------:R-:W-:Y:S06]  /*598d0*/  BAR.SYNC.DEFER_BLOCKING 0x0 ;  /* 0x0000000000007b1d */ /* 0x000fec0000010000 */
[----:B------:R-:W-:Y:S02]  /*598e0*/  STSM.16.M88.4 [R0], R108 ;  /* 0x0000006c00007844 */ /* 0x000fe40000000200 */
[----:B------:R-:W-:Y:S06]  /*598f0*/  BAR.SYNC.DEFER_BLOCKING 0x0 ;  /* 0x0000000000007b1d */ /* 0x000fec0000010000 */
[----:B------:R-:W0:Y:S02]  /*59900*/  LDS.128 R108, [R252] ;  /* 0x00000000fc6c7984 */ /* 0x000e240000000c00 */
[----:B------:R-:W-:Y:S06]  /*59910*/  BAR.SYNC.DEFER_BLOCKING 0x0 ;  /* 0x0000000000007b1d */ /* 0x000fec0000010000 */
[----:B------:R-:W-:Y:S02]  /*59920*/  STSM.16.M88.4 [R0], R112 ;  /* 0x0000007000007844 */ /* 0x000fe40000000200 */
[----:B------:R-:W-:Y:S01]  /*59930*/  BAR.SYNC.DEFER_BLOCKING 0x0 ;  /* 0x0000000000007b1d */ /* 0x000fe20000010000 */
[----:B--2---:R-:W-:-:S05]  /*59940*/  PRMT R135, R175, 0x5410, R168 ;  /* 0x00005410af877816 */ /* 0x004fca00000000a8 */
[----:B------:R-:W2:Y:S04]  /*59950*/  LDL.LU R168, [R1+0x1030] ;  /* 0x0010300001a87983 */ /* 0x000ea80000300800 */
[----:B------:R-:W2:Y:S01]  /*59960*/  LDL.LU R175, [R1+0x1210] ;  /* 0x0012100001af7983 */ /* 0x000ea20000300800 */
[----:B------:R-:W-:-:S03]  /*59970*/  PRMT R139, R140, 0x5410, R139 ;  /* 0x000054108c8b7816 */ /* 0x000fc6000000008b */
[----:B-1----:R-:W2:Y:S04]  /*59980*/  LDL.LU R4, [R1+0x107c] ;  /* 0x00107c0001047983 */ /* 0x002ea80000300800 */
        /* <DEDUP_REMOVED lines=10> */
[----:B----4-:R-:W-:-:S02]  /*59a30*/  PRMT R140, R250, 0x5410, R247 ;  /* 0x00005410fa8c7816 */ /* 0x010fc400000000f7 */
[----:B------:R-:W-:Y:S02]  /*59a40*/  PRMT R141, R141, 0x5410, R251 ;  /* 0x000054108d8d7816 */ /* 0x000fe400000000fb */
[----:B---3--:R-:W-:Y:S01]  /*59a50*/  PRMT R152, R153, 0x5410, R152 ;  /* 0x0000541099987816 */ /* 0x008fe20000000098 */
[----:B------:R-:W-:Y:S02]  /*59a60*/  STSM.16.M88.4 [R0], R124 ;  /* 0x0000007c00007844 */ /* 0x000fe40000000200 */
[----:B------:R-:W-:Y:S01]  /*59a70*/  BAR.SYNC.DEFER_BLOCKING 0x0 ;  /* 0x0000000000007b1d */ /* 0x000fe20000010000 */
[----:B------:R-:W-:Y:S02]  /*59a80*/  PRMT R153, R157, 0x5410, R154 ;  /* 0x000054109d997816 */ /* 0x000fe4000000009a */
[----:B------:R-:W-:Y:S02]  /*59a90*/  PRMT R142, R142, 0x5410, R10 ;  /* 0x000054108e8e7816 */ /* 0x000fe4000000000a */
[----:B------:R-:W-:Y:S01]  /*59aa0*/  PRMT R154, R158, 0x5410, R159 ;  /* 0x000054109e9a7816 */ /* 0x000fe2000000009f */
[----:B------:R-:W3:Y:S01]  /*59ab0*/  LDL.LU R250, [R1+0x1238] ;  /* 0x0012380001fa7983 */ /* 0x000ee20000300800 */
[----:B------:R-:W-:-:S03]  /*59ac0*/  PRMT R143, R143, 0x5410, R11 ;  /* 0x000054108f8f7816 */ /* 0x000fc6000000000b */
[----:B------:R-:W4:Y:S04]  /*59ad0*/  LDL.LU R251, [R1+0x1074] ;  /* 0x0010740001fb7983 */ /* 0x000f280000300800 */
[----:B------:R-:W4:Y:S04]  /*59ae0*/  LDL.LU R157, [R1+0x1234] ;  /* 0x00123400019d7983 */ /* 0x000f280000300800 */
[----:B------:R-:W4:Y:S04]  /*59af0*/  LDL.LU R10, [R1+0x104c] ;  /* 0x00104c00010a7983 */ /* 0x000f280000300800 */
[----:B------:R-:W4:Y:S04]  /*59b00*/  LDL.LU R158, [R1+0x1230] ;  /* 0x00123000019e7983 */ /* 0x000f280000300800 */
[----:B------:R-:W4:Y:S04]  /*59b10*/  LDL.LU R11, [R1+0x1048] ;  /* 0x00104800010b7983 */ /* 0x000f280000300800 */
[----:B------:R-:W1:Y:S04]  /*59b20*/  LDS.128 R124, [R252] ;  /* 0x00000000fc7c7984 */ /* 0x000e680000000c00 */
[----:B------:R-:W4:Y:S01]  /*59b30*/  LDL.LU R159, [R1+0x122c] ;  /* 0x00122c00019f7983 */ /* 0x000f220000300800 */
[----:B------:R-:W-:Y:S01]  /*59b40*/  BAR.SYNC.DEFER_BLOCKING 0x0 ;  /* 0x0000000000007b1d */ /* 0x000fe20000010000 */
[----:B------:R-:W-:-:S05]  /*59b50*/  PRMT R149, R150, 0x5410, R149 ;  /* 0x0000541096957816 */ /* 0x000fca0000000095 */
[----:B------:R-:W4:Y:S04]  /*59b60*/  LDL.LU R5, [R1+0x10c8] ;  /* 0x0010c80001057983 */ /* 0x000f280000300800 */
[----:B------:R-:W-:Y:S01]  /*59b70*/  STSM.16.M88.4 [R0], R128 ;  /* 0x0000008000007844 */ /* 0x000fe20000000200 */
[----:B------:R-:W-:Y:S01]  /*59b80*/  BAR.SYNC.DEFER_BLOCKING 0x0 ;  /* 0x0000000000007b1d */ /* 0x000fe20000010000 */
[----:B------:R-:W-:Y:S02]  /*59b90*/  PRMT R150, R166, 0x5410, R151 ;  /* 0x00005410a6967816 */ /* 0x000fe40000000097 */
[----:B------:R-:W-:-:S03]  /*59ba0*/  PRMT R144, R144, 0x5410, R244 ;  /* 0x0000541090907816 */ /* 0x000fc600000000f4 */
[----:B------:R-:W4:Y:S04]  /*59bb0*/  LDL.LU R2, [R1+0x124c] ;  /* 0x00124c0001027983 */ /* 0x000f280000300800 */
[----:B------:R-:W4:Y:S04]  /*59bc0*/  LDL.LU R3, [R1+0x10c4] ;  /* 0x0010c40001037983 */ /* 0x000f280000300800 */
[----:B------:R-:W4:Y:S04]  /*59bd0*/  LDL.LU R166, [R1+0x1248] ;  /* 0x0012480001a67983 */ /* 0x000f280000300800 */
[----:B------:R-:W4:Y:S04]  /*59be0*/  LDL.LU R242, [R1+0x1090] ;  /* 0x0010900001f27983 */ /* 0x000f280000300800 */
[----:B------:R-:W1:Y:S01]  /*59bf0*/  LDS.128 R128, [R252] ;  /* 0x00000000fc807984 */ /* 0x000e620000000c00 */
[----:B------:R-:W-:Y:S06]  /*59c00*/  BAR.SYNC.DEFER_BLOCKING 0x0 ;  /* 0x0000000000007b1d */ /* 0x000fec0000010000 */
[----:B------:R-:W-:Y:S02]  /*59c10*/  STSM.16.M88.4 [R0], R132 ;  /* 0x0000008400007844 */ /* 0x000fe40000000200 */
[----:B------:R-:W-:Y:S06]  /*59c20*/  BAR.SYNC.DEFER_BLOCKING 0x0 ;  /* 0x0000000000007b1d */ /* 0x000fec0000010000 */
[----:B------:R-:W1:Y:S02]  /*59c30*/  LDS.128 R132, [R252] ;  /* 0x00000000fc847984 */ /* 0x000e640000000c00 */
[----:B------:R-:W-:Y:S06]  /*59c40*/  BAR.SYNC.DEFER_BLOCKING 0x0 ;  /* 0x0000000000007b1d */ /* 0x000fec0000010000 */
[----:B------:R-:W-:Y:S02]  /*59c50*/  STSM.16.M88.4 [R0], R136 ;  /* 0x0000008800007844 */ /* 0x000fe40000000200 */
[----:B------:R-:W-:Y:S01]  /*59c60*/  BAR.SYNC.DEFER_BLOCKING 0x0 ;  /* 0x0000000000007b1d */ /* 0x000fe20000010000 */
[----:B--2---:R-:W-:-:S05]  /*59c70*/  PRMT R151, R175, 0x5410, R168 ;  /* 0x00005410af977816 */ /* 0x004fca00000000a8 */
[----:B------:R-:W2:Y:S04]  /*59c80*/  LDL.LU R168, [R1+0x1240] ;  /* 0x0012400001a87983 */ /* 0x000ea80000300800 */
[----:B------:R-:W2:Y:S04]  /*59c90*/  LDL.LU R243, [R1+0x108c] ;  /* 0x00108c0001f37983 */ /* 0x000ea80000300800 */
[----:B------:R-:W2:Y:S04]  /*59ca0*/  LDL.LU R244, [R1+0x123c] ;  /* 0x00123c0001f47983 */ /* 0x000ea80000300800 */
[----:B------:R-:W1:Y:S01]  /*59cb0*/  LDS.128 R136, [R252] ;  /* 0x00000000fc887984 */ /* 0x000e620000000c00 */
[----:B------:R-:W-:Y:S06]  /*59cc0*/  BAR.SYNC.DEFER_BLOCKING 0x0 ;  /* 0x0000000000007b1d */ /* 0x000fec0000010000 */
[----:B------:R-:W-:Y:S02]  /*59cd0*/  STSM.16.M88.4 [R0], R140 ;  /* 0x0000008c00007844 */ /* 0x000fe40000000200 */
[----:B------:R-:W-:Y:S01]  /*59ce0*/  BAR.SYNC.DEFER_BLOCKING 0x0 ;  /* 0x0000000000007b1d */ /* 0x000fe20000010000 */
[----:B------:R-:W-:-:S02]  /*59cf0*/  PRMT R145, R145, 0x5410, R245 ;  /* 0x0000541091917816 */ /* 0x000fc400000000f5 */
[----:B------:R-:W-:Y:S02]  /*59d00*/  PRMT R146, R146, 0x5410, R246 ;  /* 0x0000541092927816 */ /* 0x000fe400000000f6 */
[----:B------:R-:W-:Y:S01]  /*59d10*/  PRMT R147, R148, 0x5410, R147 ;  /* 0x0000541094937816 */ /* 0x000fe20000000093 */
[----:B------:R-:W2:Y:S04]  /*59d20*/  LDL.LU R245, [R1+0x114c] ;  /* 0x00114c0001f57983 */ /* 0x000ea80000300800 */
[----:B------:R-:W1:Y:S01]  /*59d30*/  LDS.128 R140, [R252] ;  /* 0x00000000fc8c7984 */ /* 0x000e620000000c00 */
[----:B------:R-:W-:Y:S01]  /*59d40*/  BAR.SYNC.DEFER_BLOCKING 0x0 ;  /* 0x0000000000007b1d */ /* 0x000fe20000010000 */
[----:B------:R-:W-:-:S05]  /*59d50*/  PRMT R148, R249, 0x5410, R248 ;  /* 0x00005410f9947816 */ /* 0x000fca00000000f8 */
[----:B------:R-:W2:Y:S04]  /*59d60*/  LDL.LU R246, [R1+0x1254] ;  /* 0x0012540001f67983 */ /* 0x000ea80000300800 */
[----:B------:R-:W2:Y:S04]  /*59d70*/  LDL.LU R247, [R1+0x1120] ;  /* 0x0011200001f77983 */ /* 0x000ea80000300800 */
[----:B------:R-:W2:Y:S04]  /*59d80*/  LDL.LU R248, [R1+0x1250] ;  /* 0x0012500001f87983 */ /* 0x000ea80000300800 */
[----:B------:R-:W2:Y:S04]  /*59d90*/  LDL.LU R249, [R1+0x10ac] ;  /* 0x0010ac0001f97983 */ /* 0x000ea80000300800 */
[----:B------:R-:W-:Y:S01]  /*59da0*/  STSM.16.M88.4 [R0], R144 ;  /* 0x0000009000007844 */ /* 0x000fe20000000200 */
[----:B------:R-:W-:Y:S06]  /*59db0*/  BAR.SYNC.DEFER_BLOCKING 0x0 ;  /* 0x0000000000007b1d */ /* 0x000fec0000010000 */
[----:B------:R-:W2:Y:S04]  /*59dc0*/  LDL.LU R175, [R1+0x1244] ;  /* 0x0012440001af7983 */ /* 0x000ea80000300800 */
[----:B------:R-:W1:Y:S01]  /*59dd0*/  LDS.128 R144, [R252] ;  /* 0x00000000fc907984 */ /* 0x000e620000000c00 */
[----:B------:R-:W-:Y:S01]  /*59de0*/  BAR.SYNC.DEFER_BLOCKING 0x0 ;  /* 0x0000000000007b1d */ /* 0x000fe20000010000 */
[----:B------:R-:W-:-:S05]  /*59df0*/  PRMT R155, R156, 0x5410, R155 ;  /* 0x000054109c9b7816 */ /* 0x000fca000000009b */
[----:B------:R-:W-:Y:S02]  /*59e00*/  STSM.16.M88.4 [R0], R148 ;  /* 0x0000009400007844 */ /* 0x000fe40000000200 */
[----:B------:R-:W-:Y:S01]  /*59e10*/  BAR.SYNC.DEFER_BLOCKING 0x0 ;  /* 0x0000000000007b1d */ /* 0x000fe20000010000 */
[----:B---3--:R-:W-:Y:S02]  /*59e20*/  PRMT R156, R250, 0x5410, R4 ;  /* 0x00005410fa9c7816 */ /* 0x008fe40000000004 */
[----:B----4-:R-:W-:Y:S02]  /*59e30*/  PRMT R157, R157, 0x5410, R251 ;  /* 0x000054109d9d7816 */ /* 0x010fe400000000fb */
[----:B------:R-:W-:Y:S02]  /*59e40*/  PRMT R158, R158, 0x5410, R10 ;  /* 0x000054109e9e7816 */ /* 0x000fe4000000000a */
[----:B------:R-:W-:Y:S01]  /*59e50*/  PRMT R159, R159, 0x5410, R11 ;  /* 0x000054109f9f7816 */ /* 0x000fe2000000000b */
[----:B------:R-:W3:Y:S04]  /*59e60*/  LDL.LU.64 R250, [R1+0xe58] ;  /* 0x000e580001fa7983 */ /* 0x000ee80000300a00 */
[----:B------:R-:W4:Y:S04]  /*59e70*/  LDL.LU.64 R10, [R1+0xe40] ;  /* 0x000e4000010a7983 */ /* 0x000f280000300a00 */
        /* <DEDUP_REMOVED lines=8> */
[----:B------:R-:W-:-:S05]  /*59f00*/  PRMT R163, R165, 0x5410, R163 ;  /* 0x00005410a5a37816 */ /* 0x000fca00000000a3 */
[----:B------:R-:W1:Y:S02]  /*59f10*/  LDS.128 R156, [R252] ;  /* 0x00000000fc9c7984 */ /* 0x000e640000000c00 */
[----:B------:R-:W-:Y:S06]  /*59f20*/  BAR.SYNC.DEFER_BLOCKING 0x0 ;  /* 0x0000000000007b1d */ /* 0x000fec0000010000 */
[----:B------:R-:W-:Y:S02]  /*59f30*/  STSM.16.M88.4 [R0], R160 ;  /* 0x000000a000007844 */ /* 0x000fe40000000200 */
[----:B------:R-:W-:Y:S01]  /*59f40*/  BAR.SYNC.DEFER_BLOCKING 0x0 ;  /* 0x0000000000007b1d */ /* 0x000fe20000010000 */
[----:B------:R-:W-:-:S02]  /*59f50*/  PRMT R165, R2, 0x5410, R5 ;  /* 0x0000541002a57816 */ /* 0x000fc40000000005 */
[----:B------:R-:W-:-:S03]  /*59f60*/  PRMT R166, R166, 0x5410, R3 ;  /* 0x00005410a6a67816 */ /* 0x000fc60000000003 */
[----:B------:R-:W1:Y:S01]  /*59f70*/  LDS.128 R160, [R252] ;  /* 0x00000000fca07984 */ /* 0x000e620000000c00 */
[----:B--2---:R-:W-:Y:S01]  /*59f80*/  PRMT R167, R244, 0x5410, R243 ;  /* 0x00005410f4a77816 */ /* 0x004fe200000000f3 */
[----:B------:R-:W-:Y:S06]  /*59f90*/  BAR.SYNC.DEFER_BLOCKING 0x0 ;  /* 0x0000000000007b1d */ /* 0x000fec0000010000 */
[----:B------:R-:W-:Y:S02]  /*59fa0*/  STSM.16.M88.4 [R0], R164 ;  /* 0x000000a400007844 */ /* 0x000fe40000000200 */
[----:B------:R-:W-:Y:S01]  /*59fb0*/  BAR.SYNC.DEFER_BLOCKING 0x0 ;  /* 0x0000000000007b1d */ /* 0x000fe20000010000 */
[----:B------:R-:W-:-:S02]  /*59fc0*/  PRMT R168, R168, 0x5410, R242 ;  /* 0x00005410a8a87816 */ /* 0x000fc400000000f2 */
[----:B------:R-:W-:-:S03]  /*59fd0*/  PRMT R171, R173, 0x5410, R171 ;  /* 0x00005410adab7816 */ /* 0x000fc600000000ab */
[----:B------:R-:W2:Y:S02]  /*59fe0*/  LDS.128 R164, [R252] ;  /* 0x00000000fca47984 */ /* 0x000ea40000000c00 */
[----:B------:R-:W-:Y:S06]  /*59ff0*/  BAR.SYNC.DEFER_BLOCKING 0x0 ;  /* 0x0000000000007b1d */ /* 0x000fec0000010000 */
[----:B------:R0:W-:Y:S02]  /*5a000*/  STSM.16.M88.4 [R0], R168 ;  /* 0x000000a800007844 */ /* 0x0001e40000000200 */
[----:B0-----:R-:W-:-:S02]  /*5a010*/  PRMT R168, R175, 0x5410, R249 ;  /* 0x00005410afa87816 */ /* 0x001fc400000000f9 */
[----:B------:R-:W-:Y:S01]  /*5a020*/  PRMT R171, R174, 0x5410, R172 ;  /* 0x00005410aeab7816 */ /* 0x000fe200000000ac */
[----:B------:R-:W-:Y:S01]  /*5a030*/  BAR.SYNC.DEFER_BLOCKING 0x0 ;  /* 0x0000000000007b1d */ /* 0x000fe20000010000 */
[----:B------:R-:W-:Y:S02]  /*5a040*/  PRMT R169, R246, 0x5410, R245 ;  /* 0x00005410f6a97816 */ /* 0x000fe400000000f5 */
[----:B------:R-:W-:-:S03]  /*5a050*/  PRMT R170, R248, 0x5410, R247 ;  /* 0x00005410f8aa7816 */ /* 0x000fc600000000f7 */
[----:B------:R-:W0:Y:S02]  /*5a060*/  LDS.128 R172, [R252] ;  /* 0x00000000fcac7984 */ /* 0x000e240000000c00 */
[----:B------:R-:W-:Y:S01]  /*5a070*/  BAR.SYNC.DEFER_BLOCKING 0x0 ;  /* 0x0000000000007b1d */ /* 0x000fe20000010000 */
[----:B------:R-:W-:-:S05]  /*5a080*/  PRMT R2, R48, 0x7770, RZ ;  /* 0x0000777030027816 */ /* 0x000fca00000000ff */
[----:B------:R1:W-:Y:S02]  /*5a090*/  STSM.16.M88.4 [R0], R168 ;  /* 0x000000a800007844 */ /* 0x0003e40000000200 */
[----:B------:R-:W-:Y:S01]  /*5a0a0*/  BAR.SYNC.DEFER_BLOCKING 0x0 ;  /* 0x0000000000007b1d */ /* 0x000fe20000010000 */
[----:B-1----:R-:W-:-:S05]  /*5a0b0*/  PRMT R0, R48, 0x7771, RZ ;  /* 0x0000777130007816 */ /* 0x002fca00000000ff */
[----:B---3--:R-:W-:Y:S04]  /*5a0c0*/  @P5 STG.E.U8 desc[UR56][R250.64], R2 ;  /* 0x00000002fa005986 */ /* 0x008fe8000c101138 */
[----:B----4-:R1:W-:Y:S04]  /*5a0d0*/  @P6 STG.E.U8 desc[UR56][R10.64], R0 ;  /* 0x000000000a006986 */ /* 0x0103e8000c101138 */
[----:B-1----:R-:W3:Y:S04]  /*5a0e0*/  LDL.LU.64 R10, [R1+0xe50] ;  /* 0x000e5000010a7983 */ /* 0x002ee80000300a00 */
[----:B------:R-:W4:Y:S04]  /*5a0f0*/  LDL.LU.64 R250, [R1+0xe38] ;  /* 0x000e380001fa7983 */ /* 0x000f280000300a00 */
[----:B------:R-:W2:Y:S04]  /*5a100*/  LDL.LU.64 R2, [R1+0xe48] ;  /* 0x000e480001027983 */ /* 0x000ea80000300a00 */
[----:B------:R-:W2:Y:S04]  /*5a110*/  LDL.LU.64 R242, [R1+0xe30] ;  /* 0x000e300001f27983 */ /* 0x000ea80000300a00 */
[----:B------:R-:W2:Y:S04]  /*5a120*/  LDL.LU.64 R244, [R1+0xe28] ;  /* 0x000e280001f47983 */ /* 0x000ea80000300a00 */
[----:B------:R-:W2:Y:S04]  /*5a130*/  LDL.LU.64 R246, [R1+0xe20] ;  /* 0x000e200001f67983 */ /* 0x000ea80000300a00 */
[----:B------:R-:W2:Y:S01]  /*5a140*/  LDL.LU.64 R248, [R1+0xe18] ;  /* 0x000e180001f87983 */ /* 0x000ea20000300a00 */
[----:B------:R-:W-:-:S13]  /*5a150*/  LOP3.LUT P1, RZ, R14, 0x4, RZ, 0xc0, !PT ;  /* 0x000000040eff7812 */ /* 0x000fda000782c0ff */
[----:B------:R-:W-:Y:S02]  /*5a160*/  @P1 LOP3.LUT R190, R190, 0x20, RZ, 0xfc, !PT ;  /* 0x00000020bebe1812 */ /* 0x000fe400078efcff */
[----:B------:R-:W-:Y:S02]  /*5a170*/  LOP3.LUT P1, RZ, R14, 0x10, RZ, 0xc0, !PT ;  /* 0x000000100eff7812 */ /* 0x000fe4000782c0ff */
[----:B------:R-:W-:-:S11]  /*5a180*/  LOP3.LUT R190, R190, 0xffffffbf, RZ, 0xc0, !PT ;  /* 0xffffffbfbebe7812 */ /* 0x000fd600078ec0ff */
        /* <DEDUP_REMOVED lines=14> */
[----:B------:R-:W-:Y:S02]  /*5a270*/  LOP3.LUT R190, R190, 0xfffff7ff, RZ, 0xc0, !PT ;  /* 0xfffff7ffbebe7812 */ /* 0x000fe400078ec0ff */
[C---:B------:R-:W-:Y:S02]  /*5a280*/  LOP3.LUT P3, RZ, R14.reuse, 0x4000000, RZ, 0xc0, !PT ;  /* 0x040000000eff7812 */ /* 0x040fe4000786c0ff */
[C---:B------:R-:W-:Y:S02]  /*5a290*/  LOP3.LUT P4, RZ, R14.reuse, 0x800000, RZ, 0xc0, !PT ;  /* 0x008000000eff7812 */ /* 0x040fe4000788c0ff */
[----:B------:R-:W-:-:S05]  /*5a2a0*/  LOP3.LUT P5, RZ, R14, 0x200000, RZ, 0xc0, !PT ;  /* 0x002000000eff7812 */ /* 0x000fca00078ac0ff */
[----:B------:R-:W-:Y:S02]  /*5a2b0*/  @P1 LOP3.LUT R190, R190, 0x800, RZ, 0xfc, !PT ;  /* 0x00000800bebe1812 */ /* 0x000fe400078efcff */
[----:B------:R-:W-:Y:S02]  /*5a2c0*/  LOP3.LUT P1, RZ, R14, 0x8000, RZ, 0xc0, !PT ;  /* 0x000080000eff7812 */ /* 0x000fe4000782c0ff */
[----:B------:R-:W-:Y:S02]  /*5a2d0*/  PRMT R0, R48, 0x7772, RZ ;  /* 0x0000777230007816 */ /* 0x000fe400000000ff */
[----:B------:R-:W-:Y:S02]  /*5a2e0*/  LOP3.LUT P6, RZ, R14, 0x100000, RZ, 0xc0, !PT ;  /* 0x001000000eff7812 */ /* 0x000fe400078cc0ff */
[----:B------:R-:W-:Y:S02]  /*5a2f0*/  LOP3.LUT R190, R190, 0xffffefff, RZ, 0xc0, !PT ;  /* 0xffffefffbebe7812 */ /* 0x000fe400078ec0ff */
[----:B------:R-:W-:-:S05]  /*5a300*/  PRMT R48, R48, 0x7773, RZ ;  /* 0x0000777330307816 */ /* 0x000fca00000000ff */
[----:B------:R-:W-:Y:S02]  /*5a310*/  @P1 LOP3.LUT R190, R190, 0x1000, RZ, 0xfc, !PT ;  /* 0x00001000bebe1812 */ /* 0x000fe400078efcff */
[----:B------:R-:W-:Y:S01]  /*5a320*/  LOP3.LUT P1, RZ, R14, 0x40000, RZ, 0xc0, !PT ;  /* 0x000400000eff7812 */ /* 0x000fe2000782c0ff */
[----:B---3--:R1:W-:Y:S04]  /*5a330*/  @P3 STG.E.U8 desc[UR56][R10.64], R0 ;  /* 0x000000000a003986 */ /* 0x0083e8000c101138 */
[----:B----4-:R3:W-:Y:S01]  /*5a340*/  @P4 STG.E.U8 desc[UR56][R250.64], R48 ;  /* 0x00000030fa004986 */ /* 0x0107e2000c101138 */
[----:B-1----:R-:W-:-:S03]  /*5a350*/  PRMT R0, R49, 0x7770, RZ ;  /* 0x0000777031007816 */ /* 0x002fc600000000ff */
[----:B------:R-:W4:Y:S04]  /*5a360*/  LDL.LU.64 R10, [R1+0xe10] ;  /* 0x000e1000010a7983 */ /* 0x000f280000300a00 */
[----:B--2---:R1:W-:Y:S04]  /*5a370*/  @P5 STG.E.U8 desc[UR56][R2.64], R0 ;  /* 0x0000000002005986 */ /* 0x0043e8000c101138 */
[----:B---3--:R-:W2:Y:S04]  /*5a380*/  LDL.LU.64 R250, [R1+0xe08] ;  /* 0x000e080001fa7983 */ /* 0x008ea80000300a00 */
[----:B------:R-:W3:Y:S01]  /*5a390*/  LDL.LU.64 R168, [R1+0xdf8] ;  /* 0x000df80001a87983 */ /* 0x000ee20000300a00 */
[----:B-1----:R-:W-:-:S03]  /*5a3a0*/  PRMT R0, R49, 0x7771, RZ ;  /* 0x0000777131007816 */ /* 0x002fc600000000ff */
[----:B------:R-:W3:Y:S04]  /*5a3b0*/  LDL.LU.64 R170, [R1+0xdf0] ;  /* 0x000df00001aa7983 */ /* 0x000ee80000300a00 */
[----:B------:R1:W-:Y:S04]  /*5a3c0*/  @P6 STG.E.U8 desc[UR56][R242.64], R0 ;  /* 0x00000000f2006986 */ /* 0x0003e8000c101138 */
[----:B------:R-:W3:Y:S04]  /*5a3d0*/  LDL.LU.64 R6, [R1+0xde8] ;  /* 0x000de80001067983 */ /* 0x000ee80000300a00 */
[----:B------:R-:W3:Y:S01]  /*5a3e0*/  LDL.LU.64 R4, [R1+0xde0] ;  /* 0x000de00001047983 */ /* 0x000ee20000300a00 */
[----:B-1----:R-:W-:-:S03]  /*5a3f0*/  PRMT R0, R49, 0x7772, RZ ;  /* 0x0000777231007816 */ /* 0x002fc600000000ff */
[----:B------:R-:W3:Y:S04]  /*5a400*/  LDL.LU.64 R2, [R1+0xdd8] ;  /* 0x000dd80001027983 */ /* 0x000ee80000300a00 */
[----:B------:R-:W-:Y:S01]  /*5a410*/  @P1 STG.E.U8 desc[UR56][R244.64], R0 ;  /* 0x00000000f4001986 */ /* 0x000fe2000c101138 */
[C---:B------:R-:W-:Y:S02]  /*5a420*/  LOP3.LUT P1, RZ, R190.reuse, 0x1000, RZ, 0xc0, !PT ;  /* 0x00001000beff7812 */ /* 0x040fe4000782c0ff */
[----:B------:R-:W-:Y:S01]  /*5a430*/  PRMT R49, R49, 0x7773, RZ ;  /* 0x0000777331317816 */ /* 0x000fe200000000ff */
[----:B------:R-:W3:Y:S10]  /*5a440*/  LDL.LU.64 R242, [R1+0xdd0] ;  /* 0x000dd00001f27983 */ /* 0x000ef40000300a00 */
[----:B------:R1:W-:Y:S04]  /*5a450*/  @P1 STG.E.U8 desc[UR56][R246.64], R49 ;  /* 0x00000031f6001986 */ /* 0x0003e8000c101138 */
[----:B-1----:R-:W3:Y:S01]  /*5a460*/  LDL.LU.64 R48, [R1+0xe00] ;  /* 0x000e000001307983 */ /* 0x002ee20000300a00 */
[----:B------:R-:W-:-:S02]  /*5a470*/  LOP3.LUT P1, RZ, R190, 0x800, RZ, 0xc0, !PT ;  /* 0x00000800beff7812 */ /* 0x000fc4000782c0ff */
[----:B------:R-:W-:Y:S01]  /*5a480*/  PRMT R0, R50, 0x7770, RZ ;  /* 0x0000777032007816 */ /* 0x000fe200000000ff */
[----:B------:R-:W3:Y:S04]  /*5a490*/  LDL.LU.64 R244, [R1+0xdc8] ;  /* 0x000dc80001f47983 */ /* 0x000ee80000300a00 */
[----:B------:R-:W3:Y:S06]  /*5a4a0*/  LDL.LU.64 R246, [R1+0xdc0] ;  /* 0x000dc00001f67983 */ /* 0x000eec0000300a00 */
[----:B------:R1:W-:Y:S04]  /*5a4b0*/  @P1 STG.E.U8 desc[UR56][R248.64], R0 ;  /* 0x00000000f8001986 */ /* 0x0003e8000c101138 */
[----:B-1----:R-:W3:Y:S01]  /*5a4c0*/  LDL.LU.64 R248, [R1+0xdb8] ;  /* 0x000db80001f87983 */ /* 0x002ee20000300a00 */
[----:B------:R-:W-:-:S02]  /*5a4d0*/  LOP3.LUT P1, RZ, R190, 0x400, RZ, 0xc0, !PT ;  /* 0x00000400beff7812 */ /* 0x000fc4000782c0ff */
[----:B------:R-:W-:Y:S02]  /*5a4e0*/  PRMT R0, R50, 0x7771, RZ ;  /* 0x0000777132007816 */ /* 0x000fe400000000ff */
[C---:B------:R-:W-:Y:S02]  /*5a4f0*/  LOP3.LUT P2, RZ, R15.reuse, 0x80000000, RZ, 0xc0, !PT ;  /* 0x800000000fff7812 */ /* 0x040fe4000784c0ff */
[C---:B------:R-:W-:Y:S02]  /*5a500*/  LOP3.LUT P0, RZ, R15.reuse, 0x20000000, RZ, 0xc0, !PT ;  /* 0x200000000fff7812 */ /* 0x040fe4000780c0ff */
[C---:B------:R-:W-:Y:S02]  /*5a510*/  LOP3.LUT P3, RZ, R15.reuse, 0x10000000, RZ, 0xc0, !PT ;  /* 0x100000000fff7812 */ /* 0x040fe4000786c0ff */
[C---:B------:R-:W-:Y:S02]  /*5a520*/  LOP3.LUT P4, RZ, R15.reuse, 0x4000000, RZ, 0xc0, !PT ;  /* 0x040000000fff7812 */ /* 0x040fe4000788c0ff */
[----:B------:R-:W-:-:S02]  /*5a530*/  LOP3.LUT P5, RZ, R15, 0x800000, RZ, 0xc0, !PT ;  /* 0x008000000fff7812 */ /* 0x000fc400078ac0ff */
[----:B------:R-:W-:Y:S01]  /*5a540*/  LOP3.LUT P6, RZ, R15, 0x200000, RZ, 0xc0, !PT ;  /* 0x002000000fff7812 */ /* 0x000fe200078cc0ff */
[----:B----4-:R1:W-:Y:S01]  /*5a550*/  @P1 STG.E.U8 desc[UR56][R10.64], R0 ;  /* 0x000000000a001986 */ /* 0x0103e2000c101138 */
[----:B------:R-:W-:Y:S02]  /*5a560*/  LOP3.LUT P1, RZ, R190, 0x200, RZ, 0xc0, !PT ;  /* 0x00000200beff7812 */ /* 0x000fe4000782c0ff */
[----:B-1----:R-:W-:Y:S01]  /*5a570*/  PRMT R0, R50, 0x7772, RZ ;  /* 0x0000777232007816 */ /* 0x002fe200000000ff */
[----:B------:R-:W4:Y:S10]  /*5a580*/  LDL.LU.64 R10, [R1+0x1948] ;  /* 0x00194800010a7983 */ /* 0x000f340000300a00 */
[----:B--2---:R1:W-:Y:S01]  /*5a590*/  @P1 STG.E.U8 desc[UR56][R250.64], R0 ;  /* 0x00000000fa001986 */ /* 0x0043e2000c101138 */
[----:B------:R-:W-:-:S02]  /*5a5a0*/  LOP3.LUT P1, RZ, R190, 0x100, RZ, 0xc0, !PT ;  /* 0x00000100beff7812 */ /* 0x000fc4000782c0ff */
[----:B------:R-:W-:Y:S02]  /*5a5b0*/  PRMT R50, R50, 0x7773, RZ ;  /* 0x0000777332327816 */ /* 0x000fe400000000ff */
[----:B-1----:R-:W-:Y:S01]  /*5a5c0*/  PRMT R0, R51, 0x7770, RZ ;  /* 0x0000777033007816 */ /* 0x002fe200000000ff */
[----:B------:R-:W2:Y:S08]  /*5a5d0*/  LDL.LU.64 R250, [R1+0x1940] ;  /* 0x0019400001fa7983 */ /* 0x000eb00000300a00 */
[----:B---3--:R-:W-:Y:S01]  /*5a5e0*/  @P1 STG.E.U8 desc[UR56][R48.64], R50 ;  /* 0x0000003230001986 */ /* 0x008fe2000c101138 */
[----:B------:R-:W-:-:S13]  /*5a5f0*/  LOP3.LUT P1, RZ, R190, 0x80, RZ, 0xc0, !PT ;  /* 0x00000080beff7812 */ /* 0x000fda000782c0ff */
[----:B------:R1:W-:Y:S01]  /*5a600*/  @P1 STG.E.U8 desc[UR56][R168.64], R0 ;  /* 0x00000000a8001986 */ /* 0x0003e2000c101138 */
[----:B------:R-:W-:Y:S02]  /*5a610*/  LOP3.LUT P1, RZ, R190, 0x40, RZ, 0xc0, !PT ;  /* 0x00000040beff7812 */ /* 0x000fe4000782c0ff */
[----:B-1----:R-:W-:-:S11]  /*5a620*/  PRMT R0, R51, 0x7771, RZ ;  /* 0x0000777133007816 */ /* 0x002fd600000000ff */
[----:B------:R1:W-:Y:S01]  /*5a630*/  @P1 STG.E.U8 desc[UR56][R170.64], R0 ;  /* 0x00000000aa001986 */ /* 0x0003e2000c101138 */
[----:B------:R-:W-:Y:S02]  /*5a640*/  LOP3.LUT P1, RZ, R190, 0x20, RZ, 0xc0, !PT ;  /* 0x00000020beff7812 */ /* 0x000fe4000782c0ff */
[C---:B-1----:R-:W-:Y:S02]  /*5a650*/  PRMT R0, R51.reuse, 0x7772, RZ ;  /* 0x0000777233007816 */ /* 0x042fe400000000ff */
[----:B------:R-:W-:-:S09]  /*5a660*/  PRMT R51, R51, 0x7773, RZ ;  /* 0x0000777333337816 */ /* 0x000fd200000000ff */
[----:B------:R1:W-:Y:S04]  /*5a670*/  @P1 STG.E.U8 desc[UR56][R6.64], R0 ;  /* 0x0000000006001986 */ /* 0x0003e8000c101138 */
[----:B------:R-:W-:Y:S01]  /*5a680*/  @P2 STG.E.U8 desc[UR56][R4.64], R51 ;  /* 0x0000003304002986 */ /* 0x000fe2000c101138 */
[----:B-1----:R-:W-:-:S05]  /*5a690*/  PRMT R0, R52, 0x7770, RZ ;  /* 0x0000777034007816 */ /* 0x002fca00000000ff */
[----:B------:R1:W-:Y:S02]  /*5a6a0*/  @P0 STG.E.U8 desc[UR56][R2.64], R0 ;  /* 0x0000000002000986 */ /* 0x0003e4000c101138 */
[----:B-1----:R-:W-:-:S05]  /*5a6b0*/  PRMT R0, R52, 0x7771, RZ ;  /* 0x0000777134007816 */ /* 0x002fca00000000ff */
[----:B------:R1:W-:Y:S02]  /*5a6c0*/  @P3 STG.E.U8 desc[UR56][R242.64], R0 ;  /* 0x00000000f2003986 */ /* 0x0003e4000c101138 */
[C---:B-1----:R-:W-:Y:S02]  /*5a6d0*/  PRMT R0, R52.reuse, 0x7772, RZ ;  /* 0x0000777234007816 */ /* 0x042fe400000000ff */
[----:B------:R-:W-:-:S03]  /*5a6e0*/  PRMT R52, R52, 0x7773, RZ ;  /* 0x0000777334347816 */ /* 0x000fc600000000ff */
[----:B------:R1:W-:Y:S04]  /*5a6f0*/  @P4 STG.E.U8 desc[UR56][R244.64], R0 ;  /* 0x00000000f4004986 */ /* 0x0003e8000c101138 */
[----:B------:R-:W-:Y:S01]  /*5a700*/  @P5 STG.E.U8 desc[UR56][R246.64], R52 ;  /* 0x00000034f6005986 */ /* 0x000fe2000c101138 */
[----:B-1----:R-:W-:-:S05]  /*5a710*/  PRMT R0, R53, 0x7770, RZ ;  /* 0x0000777035007816 */ /* 0x002fca00000000ff */
[----:B------:R1:W-:Y:S04]  /*5a720*/  @P6 STG.E.U8 desc[UR56][R248.64], R0 ;  /* 0x00000000f8006986 */ /* 0x0003e8000c101138 */
        /* <DEDUP_REMOVED lines=13> */
[----:B------:R-:W-:Y:S02]  /*5a800*/  LOP3.LUT R191, R191, 0x7fffffff, RZ, 0xc0, !PT ;  /* 0x7fffffffbfbf7812 */ /* 0x000fe400078ec0ff */
[----:B------:R-:W-:-:S09]  /*5a810*/  LOP3.LUT P3, RZ, R15, 0x100000, RZ, 0xc0, !PT ;  /* 0x001000000fff7812 */ /* 0x000fd2000786c0ff */
[----:B------:R-:W-:Y:S02]  /*5a820*/  @P1 LOP3.LUT R191, R191, 0x80000000, RZ, 0xfc, !PT ;  /* 0x80000000bfbf1812 */ /* 0x000fe400078efcff */
[----:B------:R-:W-:Y:S02]  /*5a830*/  LOP3.LUT P1, RZ, R15, 0x4, RZ, 0xc0, !PT ;  /* 0x000000040fff7812 */ /* 0x000fe4000782c0ff */
[----:B------:R-:W-:Y:S02]  /*5a840*/  LOP3.LUT R190, R190, 0xfffffffe, RZ, 0xc0, !PT ;  /* 0xfffffffebebe7812 */ /* 0x000fe400078ec0ff */
[----:B------:R-:W-:Y:S02]  /*5a850*/  PRMT R0, R53, 0x7771, RZ ;  /* 0x0000777135007816 */ /* 0x000fe400000000ff */
[----:B------:R-:W-:-:S07]  /*5a860*/  LOP3.LUT P4, RZ, R15, 0x40000, RZ, 0xc0, !PT ;  /* 0x000400000fff7812 */ /* 0x000fce000788c0ff */
[----:B------:R-:W-:Y:S02]  /*5a870*/  @P1 LOP3.LUT R190, R190, 0x1, RZ, 0xfc, !PT ;  /* 0x00000001bebe1812 */ /* 0x000fe400078efcff */
[----:B------:R-:W-:Y:S02]  /*5a880*/  LOP3.LUT P1, RZ, R15, 0x10, RZ, 0xc0, !PT ;  /* 0x000000100fff7812 */ /* 0x000fe4000782c0ff */
[----:B------:R-:W-:-:S11]  /*5a890*/  LOP3.LUT R190, R190, 0xfffffffd, RZ, 0xc0, !PT ;  /* 0xfffffffdbebe7812 */ /* 0x000fd600078ec0ff */
[----:B------:R-:W-:Y:S02]  /*5a8a0*/  @P1 LOP3.LUT R190, R190, 0x2, RZ, 0xfc, !PT ;  /* 0x00000002bebe1812 */ /* 0x000fe400078efcff */
[C---:B------:R-:W-:Y:S02]  /*5a8b0*/  LOP3.LUT P1, RZ, R15.reuse, 0x20, RZ, 0xc0, !PT ;  /* 0x000000200fff7812 */ /* 0x040fe4000782c0ff */
[----:B------:R-:W-:Y:S02]  /*5a8c0*/  LOP3.LUT R190, R190, 0xfffffffb, RZ, 0xc0, !PT ;  /* 0xfffffffbbebe7812 */ /* 0x000fe400078ec0ff */
[----:B------:R-:W-:-:S09]  /*5a8d0*/  LOP3.LUT P5, RZ, R15, 0x8000, RZ, 0xc0, !PT ;  /* 0x000080000fff7812 */ /* 0x000fd200078ac0ff */
[----:B------:R-:W-:Y:S02]  /*5a8e0*/  @P1 LOP3.LUT R190, R190, 0x4, RZ, 0xfc, !PT ;  /* 0x00000004bebe1812 */ /* 0x000fe400078efcff */
[C---:B------:R-:W-:Y:S02]  /*5a8f0*/  LOP3.LUT P1, RZ, R15.reuse, 0x80, RZ, 0xc0, !PT ;  /* 0x000000800fff7812 */ /* 0x040fe4000782c0ff */
[----:B------:R-:W-:Y:S02]  /*5a900*/  LOP3.LUT R190, R190, 0xfffffff7, RZ, 0xc0, !PT ;  /* 0xfffffff7bebe7812 */ /* 0x000fe400078ec0ff */
[----:B------:R-:W-:-:S09]  /*5a910*/  LOP3.LUT P6, RZ, R15, 0x2000, RZ, 0xc0, !PT ;  /* 0x000020000fff7812 */ /* 0x000fd200078cc0ff */
[----:B------:R-:W-:Y:S02]  /*5a920*/  @P1 LOP3.LUT R190, R190, 0x8, RZ, 0xfc, !PT ;  /* 0x00000008bebe1812 */ /* 0x000fe400078efcff */
[----:B------:R-:W-:Y:S02]  /*5a930*/  LOP3.LUT P1, RZ, R15, 0x400, RZ, 0xc0, !PT ;  /* 0x000004000fff7812 */ /* 0x000fe4000782c0ff */
[----:B------:R-:W-:-:S11]  /*5a940*/  LOP3.LUT R190, R190, 0xffffffef, RZ, 0xc0, !PT ;  /* 0xffffffefbebe7812 */ /* 0x000fd600078ec0ff */
[----:B------:R-:W-:Y:S02]  /*5a950*/  @P1 LOP3.LUT R190, R190, 0x10, RZ, 0xfc, !PT ;  /* 0x00000010bebe1812 */ /* 0x000fe400078efcff */
[----:B------:R-:W-:Y:S01]  /*5a960*/  LOP3.LUT P1, RZ, R15, 0x1000, RZ, 0xc0, !PT ;  /* 0x000010000fff7812 */ /* 0x000fe2000782c0ff */
[----:B---3--:R1:W-:Y:S04]  /*5a970*/  @P3 STG.E.U8 desc[UR56][R248.64], R0 ;  /* 0x00000000f8003986 */ /* 0x0083e8000c101138 */
[----:B-1----:R-:W3:Y:S01]  /*5a980*/  LDL.LU.64 R248, [R1+0xd78] ;  /* 0x000d780001f87983 */ /* 0x002ee20000300a00 */
[----:B------:R-:W-:-:S05]  /*5a990*/  PRMT R0, R53, 0x7772, RZ ;  /* 0x0000777235007816 */ /* 0x000fca00000000ff */
[----:B----4-:R1:W-:Y:S04]  /*5a9a0*/  @P4 STG.E.U8 desc[UR56][R246.64], R0 ;  /* 0x00000000f6004986 */ /* 0x0103e8000c101138 */
[----:B-1----:R-:W4:Y:S04]  /*5a9b0*/  LDL.LU.64 R246, [R1+0xd70] ;  /* 0x000d700001f67983 */ /* 0x002f280000300a00 */
[----:B------:R-:W4:Y:S01]  /*5a9c0*/  LDL.LU.64 R244, [R1+0xd68] ;  /* 0x000d680001f47983 */ /* 0x000f220000300a00 */
[----:B------:R-:W-:-:S05]  /*5a9d0*/  PRMT R53, R53, 0x7773, RZ ;  /* 0x0000777335357816 */ /* 0x000fca00000000ff */
[----:B--2---:R1:W-:Y:S04]  /*5a9e0*/  @P5 STG.E.U8 desc[UR56][R170.64], R53 ;  /* 0x00000035aa005986 */ /* 0x0043e8000c101138 */
[----:B-1----:R-:W2:Y:S01]  /*5a9f0*/  LDL.LU.64 R52, [R1+0xd60] ;  /* 0x000d600001347983 */ /* 0x002ea20000300a00 */
[----:B------:R-:W-:-:S03]  /*5aa00*/  PRMT R0, R54, 0x7770, RZ ;  /* 0x0000777036007816 */ /* 0x000fc600000000ff */
[----:B------:R-:W2:Y:S04]  /*5aa10*/  LDL.LU.64 R50, [R1+0xd58] ;  /* 0x000d580001327983 */ /* 0x000ea80000300a00 */
[----:B------:R1:W-:Y:S04]  /*5aa20*/  @P6 STG.E.U8 desc[UR56][R6.64], R0 ;  /* 0x0000000006006986 */ /* 0x0003e8000c101138 */
[----:B------:R-:W2:Y:S04]  /*5aa30*/  LDL.LU.64 R48, [R1+0xd50] ;  /* 0x000d500001307983 */ /* 0x000ea80000300a00 */
[----:B------:R-:W2:Y:S01]  /*5aa40*/  LDL.LU.64 R168, [R1+0xd48] ;  /* 0x000d480001a87983 */ /* 0x000ea20000300a00 */
[----:B-1----:R-:W-:-:S03]  /*5aa50*/  PRMT R0, R54, 0x7771, RZ ;  /* 0x0000777136007816 */ /* 0x002fc600000000ff */
[----:B------:R-:W2:Y:S04]  /*5aa60*/  LDL.LU.64 R170, [R1+0xd40] ;  /* 0x000d400001aa7983 */ /* 0x000ea80000300a00 */
[----:B------:R1:W-:Y:S01]  /*5aa70*/  @P1 STG.E.U8 desc[UR56][R4.64], R0 ;  /* 0x0000000004001986 */ /* 0x0003e2000c101138 */
[----:B------:R-:W-:-:S03]  /*5aa80*/  LOP3.LUT P1, RZ, R190, 0x10, RZ, 0xc0, !PT ;  /* 0x00000010beff7812 */ /* 0x000fc6000782c0ff */
[----:B------:R-:W2:Y:S01]  /*5aa90*/  LDL.LU.64 R6, [R1+0xd38] ;  /* 0x000d380001067983 */ /* 0x000ea20000300a00 */
[----:B-1----:R-:W-:-:S03]  /*5aaa0*/  PRMT R0, R54, 0x7772, RZ ;  /* 0x0000777236007816 */ /* 0x002fc600000000ff */
[----:B------:R-:W2:Y:S06]  /*5aab0*/  LDL.LU.64 R4, [R1+0xd30] ;  /* 0x000d300001047983 */ /* 0x000eac0000300a00 */
[----:B------:R1:W-:Y:S01]  /*5aac0*/  @P1 STG.E.U8 desc[UR56][R2.64], R0 ;  /* 0x0000000002001986 */ /* 0x0003e2000c101138 */
[----:B------:R-:W-:Y:S02]  /*5aad0*/  LOP3.LUT P1, RZ, R190, 0x8, RZ, 0xc0, !PT ;  /* 0x00000008beff7812 */ /* 0x000fe4000782c0ff */
[----:B------:R-:W-:Y:S01]  /*5aae0*/  PRMT R54, R54, 0x7773, RZ ;  /* 0x0000777336367816 */ /* 0x000fe200000000ff */
[----:B-1----:R-:W2:Y:S10]  /*5aaf0*/  LDL.LU.64 R2, [R1+0xd28] ;  /* 0x000d280001027983 */ /* 0x002eb40000300a00 */
[----:B------:R1:W-:Y:S04]  /*5ab00*/  @P1 STG.E.U8 desc[UR56][R242.64], R54 ;  /* 0x00000036f2001986 */ /* 0x0003e8000c101138 */
[----:B-1----:R-:W2:Y:S01]  /*5ab10*/  LDL.LU.64 R242, [R1+0xd20] ;  /* 0x000d200001f27983 */ /* 0x002ea20000300a00 */
        /* <DEDUP_REMOVED lines=8> */
[----:B---3--:R1:W-:Y:S01]  /*5aba0*/  @P1 STG.E.U8 desc[UR56][R248.64], R0 ;  /* 0x00000000f8001986 */ /* 0x0083e2000c101138 */
[C---:B------:R-:W-:Y:S02]  /*5abb0*/  LOP3.LUT P1, RZ, R190.reuse, 0x2, RZ, 0xc0, !PT ;  /* 0x00000002beff7812 */ /* 0x040fe4000782c0ff */
[----:B-1----:R-:W-:Y:S01]  /*5abc0*/  PRMT R0, R55, 0x7771, RZ ;  /* 0x0000777137007816 */ /* 0x002fe200000000ff */
[----:B------:R-:W3:Y:S10]  /*5abd0*/  LDL.LU.64 R248, [R1+0x1938] ;  /* 0x0019380001f87983 */ /* 0x000ef40000300a00 */
[----:B----4-:R1:W-:Y:S01]  /*5abe0*/  @P1 STG.E.U8 desc[UR56][R246.64], R0 ;  /* 0x00000000f6001986 */ /* 0x0103e2000c101138 */
[----:B------:R-:W-:-:S02]  /*5abf0*/  LOP3.LUT P1, RZ, R190, 0x1, RZ, 0xc0, !PT ;  /* 0x00000001beff7812 */ /* 0x000fc4000782c0ff */
[----:B-1----:R-:W-:Y:S01]  /*5ac00*/  PRMT R0, R55, 0x7772, RZ ;  /* 0x0000777237007816 */ /* 0x002fe200000000ff */
[----:B------:R-:W4:Y:S10]  /*5ac10*/  LDL.LU.64 R246, [R1+0x1930] ;  /* 0x0019300001f67983 */ /* 0x000f340000300a00 */
[----:B------:R1:W-:Y:S01]  /*5ac20*/  @P1 STG.E.U8 desc[UR56][R244.64], R0 ;  /* 0x00000000f4001986 */ /* 0x0003e2000c101138 */
[----:B------:R-:W-:-:S02]  /*5ac30*/  LOP3.LUT P1, RZ, R191, 0x80000000, RZ, 0xc0, !PT ;  /* 0x80000000bfff7812 */ /* 0x000fc4000782c0ff */
[----:B------:R-:W-:Y:S02]  /*5ac40*/  PRMT R55, R55, 0x7773, RZ ;  /* 0x0000777337377816 */ /* 0x000fe400000000ff */
[----:B-1----:R-:W-:Y:S01]  /*5ac50*/  PRMT R0, R56, 0x7770, RZ ;  /* 0x0000777038007816 */ /* 0x002fe200000000ff */
[----:B------:R-:W4:Y:S08]  /*5ac60*/  LDL.LU.64 R244, [R1+0x1928] ;  /* 0x0019280001f47983 */ /* 0x000f300000300a00 */
[----:B--2---:R-:W-:Y:S01]  /*5ac70*/  @P1 STG.E.U8 desc[UR56][R52.64], R55 ;  /* 0x0000003734001986 */ /* 0x004fe2000c101138 */
[----:B------:R-:W-:-:S13]  /*5ac80*/  LOP3.LUT P1, RZ, R191, 0x40000000, RZ, 0xc0, !PT ;  /* 0x40000000bfff7812 */ /* 0x000fda000782c0ff */
[----:B------:R1:W-:Y:S01]  /*5ac90*/  @P1 STG.E.U8 desc[UR56][R50.64], R0 ;  /* 0x0000000032001986 */ /* 0x0003e2000c101138 */
[----:B------:R-:W-:Y:S02]  /*5aca0*/  LOP3.LUT P1, RZ, R191, 0x20000000, RZ, 0xc0, !PT ;  /* 0x20000000bfff7812 */ /* 0x000fe4000782c0ff */
[----:B-1----:R-:W-:-:S11]  /*5acb0*/  PRMT R0, R56, 0x7771, RZ ;  /* 0x0000777138007816 */ /* 0x002fd600000000ff */
[----:B------:R1:W-:Y:S02]  /*5acc0*/  @P1 STG.E.U8 desc[UR56][R48.64], R0 ;  /* 0x0000000030001986 */ /* 0x0003e4000c101138 */
[C---:B-1----:R-:W-:Y:S02]  /*5acd0*/  PRMT R0, R56.reuse, 0x7772, RZ ;  /* 0x0000777238007816 */ /* 0x042fe400000000ff */
[----:B------:R-:W-:-:S03]  /*5ace0*/  PRMT R56, R56, 0x7773, RZ ;  /* 0x0000777338387816 */ /* 0x000fc600000000ff */
        /* <DEDUP_REMOVED lines=8> */
[----:B------:R-:W-:Y:S04]  /*5ad70*/  @P5 STG.E.U8 desc[UR56][R2.64], R0 ;  /* 0x0000000002005986 */ /* 0x000fe8000c101138 */
[----:B------:R1:W-:Y:S04]  /*5ad80*/  @P6 STG.E.U8 desc[UR56][R242.64], R57 ;  /* 0x00000039f2006986 */ /* 0x0003e8000c101138 */
[----:B-1----:R-:W2:Y:S04]  /*5ad90*/  LDL.LU.64 R242, [R1+0xd18] ;  /* 0x000d180001f27983 */ /* 0x002ea80000300a00 */
[----:B------:R-:W3:Y:S04]  /*5ada0*/  LDL.LU.64 R2, [R1+0xd10] ;  /* 0x000d100001027983 */ /* 0x000ee80000300a00 */
[----:B------:R-:W4:Y:S04]  /*5adb0*/  LDL.LU.64 R48, [R1+0xd08] ;  /* 0x000d080001307983 */ /* 0x000f280000300a00 */
[----:B------:R-:W4:Y:S04]  /*5adc0*/  LDL.LU.64 R168, [R1+0xd00] ;  /* 0x000d000001a87983 */ /* 0x000f280000300a00 */
[----:B------:R-:W4:Y:S04]  /*5add0*/  LDL.LU.64 R170, [R1+0xcf8] ;  /* 0x000cf80001aa7983 */ /* 0x000f280000300a00 */
[----:B------:R-:W4:Y:S01]  /*5ade0*/  LDL.LU.64 R6, [R1+0xcf0] ;  /* 0x000cf00001067983 */ /* 0x000f220000300a00 */
[----:B------:R-:W-:-:S03]  /*5adf0*/  LOP3.LUT P3, RZ, R17, 0x2000, RZ, 0xc0, !PT ;  /* 0x0000200011ff7812 */ /* 0x000fc6000786c0ff */
[----:B------:R-:W4:Y:S01]  /*5ae00*/  LDL.LU.64 R4, [R1+0xce8] ;  /* 0x000ce80001047983 */ /* 0x000f220000300a00 */
[----:B------:R-:W-:Y:S02]  /*5ae10*/  PRMT R0, R58, 0x7770, RZ ;  /* 0x000077703a007816 */ /* 0x000fe400000000ff */
        /* <DEDUP_REMOVED lines=13> */
[----:B------:R-:W-:Y:S01]  /*5aef0*/  LOP3.LUT R191, R191, 0xfdffffff, RZ, 0xc0, !PT ;  /* 0xfdffffffbfbf7812 */ /* 0x000fe200078ec0ff */
[----:B--2---:R1:W-:Y:S04]  /*5af00*/  @P3 STG.E.U8 desc[UR56][R242.64], R0 ;  /* 0x00000000f2003986 */ /* 0x0043e8000c101138 */
[----:B-1----:R-:W2:Y:S06]  /*5af10*/  LDL.LU.64 R242, [R1+0xce0] ;  /* 0x000ce00001f27983 */ /* 0x002eac0000300a00 */
[----:B------:R-:W-:-:S02]  /*5af20*/  @P1 LOP3.LUT R191, R191, 0x2000000, RZ, 0xfc, !PT ;  /* 0x02000000bfbf1812 */ /* 0x000fc400078efcff */
[----:B------:R-:W-:Y:S02]  /*5af30*/  LOP3.LUT P1, RZ, R16, 0x80000000, RZ, 0xc0, !PT ;  /* 0x8000000010ff7812 */ /* 0x000fe4000782c0ff */
[----:B------:R-:W-:-:S11]  /*5af40*/  LOP3.LUT R191, R191, 0xfbffffff, RZ, 0xc0, !PT ;  /* 0xfbffffffbfbf7812 */ /* 0x000fd600078ec0ff */
[----:B------:R-:W-:Y:S02]  /*5af50*/  @P1 LOP3.LUT R191, R191, 0x4000000, RZ, 0xfc, !PT ;  /* 0x04000000bfbf1812 */ /* 0x000fe400078efcff */
[----:B------:R-:W-:Y:S02]  /*5af60*/  LOP3.LUT P1, RZ, R17, 0x4, RZ, 0xc0, !PT ;  /* 0x0000000411ff7812 */ /* 0x000fe4000782c0ff */
[----:B------:R-:W-:Y:S02]  /*5af70*/  LOP3.LUT R191, R191, 0xf7ffffff, RZ, 0xc0, !PT ;  /* 0xf7ffffffbfbf7812 */ /* 0x000fe400078ec0ff */
[----:B------:R-:W-:-:S09]  /*5af80*/  LOP3.LUT P4, RZ, R17, 0x1000, RZ, 0xc0, !PT ;  /* 0x0000100011ff7812 */ /* 0x000fd2000788c0ff */
[----:B------:R-:W-:Y:S02]  /*5af90*/  @P1 LOP3.LUT R191, R191, 0x8000000, RZ, 0xfc, !PT ;  /* 0x08000000bfbf1812 */ /* 0x000fe400078efcff */
[C---:B------:R-:W-:Y:S02]  /*5afa0*/  LOP3.LUT P1, RZ, R17.reuse, 0x10, RZ, 0xc0, !PT ;  /* 0x0000001011ff7812 */ /* 0x040fe4000782c0ff */
[----:B------:R-:W-:Y:S02]  /*5afb0*/  LOP3.LUT P5, RZ, R17, 0x400, RZ, 0xc0, !PT ;  /* 0x0000040011ff7812 */ /* 0x000fe400078ac0ff */
[----:B------:R-:W-:Y:S02]  /*5afc0*/  LOP3.LUT R191, R191, 0xefffffff, RZ, 0xc0, !PT ;  /* 0xefffffffbfbf7812 */ /* 0x000fe400078ec0ff */
[----:B------:R-:W-:Y:S02]  /*5afd0*/  PRMT R0, R58, 0x7771, RZ ;  /* 0x000077713a007816 */ /* 0x000fe400000000ff */
[----:B------:R-:W-:-:S03]  /*5afe0*/  LOP3.LUT P6, RZ, R17, 0x80, RZ, 0xc0, !PT ;  /* 0x0000008011ff7812 */ /* 0x000fc600078cc0ff */
[----:B---3--:R1:W-:Y:S02]  /*5aff0*/  @P4 STG.E.U8 desc[UR56][R2.64], R0 ;  /* 0x0000000002004986 */ /* 0x0083e4000c101138 */
[----:B------:R-:W-:Y:S02]  /*5b000*/  @P1 LOP3.LUT R191, R191, 0x10000000, RZ, 0xfc, !PT ;  /* 0x10000000bfbf1812 */ /* 0x000fe400078efcff */
[----:B------:R-:W-:Y:S02]  /*5b010*/  LOP3.LUT P1, RZ, R17, 0x20, RZ, 0xc0, !PT ;  /* 0x0000002011ff7812 */ /* 0x000fe4000782c0ff */
[C---:B-1----:R-:W-:Y:S01]  /*5b020*/  PRMT R0, R58.reuse, 0x7772, RZ ;  /* 0x000077723a007816 */ /* 0x042fe200000000ff */
[----:B------:R-:W3:Y:S01]  /*5b030*/  LDL.LU.64 R2, [R1+0xcd8] ;  /* 0x000cd80001027983 */ /* 0x000ee20000300a00 */
[----:B------:R-:W-:-:S03]  /*5b040*/  PRMT R58, R58, 0x7773, RZ ;  /* 0x000077733a3a7816 */ /* 0x000fc600000000ff */
[----:B----4-:R1:W-:Y:S04]  /*5b050*/  @P5 STG.E.U8 desc[UR56][R48.64], R0 ;  /* 0x0000000030005986 */ /* 0x0103e8000c101138 */
[----:B------:R-:W-:Y:S04]  /*5b060*/  @P6 STG.E.U8 desc[UR56][R168.64], R58 ;  /* 0x0000003aa8006986 */ /* 0x000fe8000c101138 */
[----:B------:R-:W4:Y:S01]  /*5b070*/  LDL.LU.64 R56, [R1+0xcc8] ;  /* 0x000cc80001387983 */ /* 0x000f220000300a00 */
[----:B-1----:R-:W-:-:S03]  /*5b080*/  PRMT R0, R59, 0x7770, RZ ;  /* 0x000077703b007816 */ /* 0x002fc600000000ff */
[----:B------:R-:W4:Y:S04]  /*5b090*/  LDL.LU.64 R54, [R1+0xcc0] ;  /* 0x000cc00001367983 */ /* 0x000f280000300a00 */
[----:B------:R1:W-:Y:S01]  /*5b0a0*/  @P1 STG.E.U8 desc[UR56][R170.64], R0 ;  /* 0x00000000aa001986 */ /* 0x0003e2000c101138 */
[----:B------:R-:W-:-:S03]  /*5b0b0*/  LOP3.LUT P1, RZ, R191, 0x10000000, RZ, 0xc0, !PT ;  /* 0x10000000bfff7812 */ /* 0x000fc6000782c0ff */
[----:B------:R-:W4:Y:S04]  /*5b0c0*/  LDL.LU.64 R52, [R1+0xcb8] ;  /* 0x000cb80001347983 */ /* 0x000f280000300a00 */
        /* <DEDUP_REMOVED lines=10> */
[----:B------:R-:W-:Y:S02]  /*5b170*/  LOP3.LUT P1, RZ, R191, 0x4000000, RZ, 0xc0, !PT ;  /* 0x04000000bfff7812 */ /* 0x000fe4000782c0ff */
[----:B------:R-:W-:Y:S01]  /*5b180*/  PRMT R59, R59, 0x7773, RZ ;  /* 0x000077733b3b7816 */ /* 0x000fe200000000ff */
[----:B-1----:R-:W4:Y:S10]  /*5b190*/  LDL.LU.64 R4, [R1+0xc88] ;  /* 0x000c880001047983 */ /* 0x002f340000300a00 */
[----:B--2---:R1:W-:Y:S04]  /*5b1a0*/  @P1 STG.E.U8 desc[UR56][R242.64], R59 ;  /* 0x0000003bf2001986 */ /* 0x0043e8000c101138 */
[----:B-1----:R-:W2:Y:S04]  /*5b1b0*/  LDL.LU.64 R242, [R1+0x1920] ;  /* 0x0019200001f27983 */ /* 0x002ea80000300a00 */
[----:B------:R-:W4:Y:S01]  /*5b1c0*/  LDL.LU.64 R58, [R1+0xcd0] ;  /* 0x000cd000013a7983 */ /* 0x000f220000300a00 */
[----:B------:R-:W-:-:S02]  /*5b1d0*/  LOP3.LUT P1, RZ, R191, 0x2000000, RZ, 0xc0, !PT ;  /* 0x02000000bfff7812 */ /* 0x000fc4000782c0ff */
[----:B------:R-:W-:-:S11]  /*5b1e0*/  PRMT R0, R60, 0x7770, RZ ;  /* 0x000077703c007816 */ /* 0x000fd600000000ff */
[----:B---3--:R1:W-:Y:S01]  /*5b1f0*/  @P1 STG.E.U8 desc[UR56][R2.64], R0 ;  /* 0x0000000002001986 */ /* 0x0083e2000c101138 */
[----:B------:R-:W-:Y:S02]  /*5b200*/  LOP3.LUT P1, RZ, R191, 0x1000000, RZ, 0xc0, !PT ;  /* 0x01000000bfff7812 */ /* 0x000fe4000782c0ff */
[----:B-1----:R-:W-:Y:S01]  /*5b210*/  PRMT R0, R60, 0x7771, RZ ;  /* 0x000077713c007816 */ /* 0x002fe200000000ff */
[----:B------:R-:W3:Y:S01]  /*5b220*/  LDL.LU.64 R2, [R1+0x1918] ;  /* 0x0019180001027983 */ /* 0x000ee20000300a00 */
[C---:B------:R-:W-:Y:S02]  /*5b230*/  LOP3.LUT P2, RZ, R16.reuse, 0x100000, RZ, 0xc0, !PT ;  /* 0x0010000010ff7812 */ /* 0x040fe4000784c0ff */
[C---:B------:R-:W-:Y:S02]  /*5b240*/  LOP3.LUT P0, RZ, R16.reuse, 0x40000, RZ, 0xc0, !PT ;  /* 0x0004000010ff7812 */ /* 0x040fe4000780c0ff */
[C---:B------:R-:W-:Y:S02]  /*5b250*/  LOP3.LUT P3, RZ, R16.reuse, 0x8000, RZ, 0xc0, !PT ;  /* 0x0000800010ff7812 */ /* 0x040fe4000786c0ff */
[----:B------:R-:W-:-:S02]  /*5b260*/  LOP3.LUT P4, RZ, R16, 0x2000, RZ, 0xc0, !PT ;  /* 0x0000200010ff7812 */ /* 0x000fc4000788c0ff */
[C---:B------:R-:W-:Y:S02]  /*5b270*/  LOP3.LUT P5, RZ, R16.reuse, 0x1000, RZ, 0xc0, !PT ;  /* 0x0000100010ff7812 */ /* 0x040fe400078ac0ff */
[----:B------:R-:W-:Y:S01]  /*5b280*/  LOP3.LUT P6, RZ, R16, 0x400, RZ, 0xc0, !PT ;  /* 0x0000040010ff7812 */ /* 0x000fe200078cc0ff */
[----:B----4-:R1:W-:Y:S01]  /*5b290*/  @P1 STG.E.U8 desc[UR56][R58.64], R0 ;  /* 0x000000003a001986 */ /* 0x0103e2000c101138 */
[----:B------:R-:W-:Y:S02]  /*5b2a0*/  LOP3.LUT P1, RZ, R191, 0x800000, RZ, 0xc0, !PT ;  /* 0x00800000bfff7812 */ /* 0x000fe4000782c0ff */
[----:B-1----:R-:W-:-:S11]  /*5b2b0*/  PRMT R0, R60, 0x7772, RZ ;  /* 0x000077723c007816 */ /* 0x002fd600000000ff */
[----:B------:R1:W-:Y:S01]  /*5b2c0*/  @P1 STG.E.U8 desc[UR56][R56.64], R0 ;  /* 0x0000000038001986 */ /* 0x0003e2000c101138 */
[----:B------:R-:W-:Y:S02]  /*5b2d0*/  LOP3.LUT P1, RZ, R191, 0x400000, RZ, 0xc0, !PT ;  /* 0x00400000bfff7812 */ /* 0x000fe4000782c0ff */
[----:B------:R-:W-:-:S11]  /*5b2e0*/  PRMT R60, R60, 0x7773, RZ ;  /* 0x000077733c3c7816 */ /* 0x000fd600000000ff */
[----:B------:R-:W-:Y:S01]  /*5b2f0*/  @P1 STG.E.U8 desc[UR56][R54.64], R60 ;  /* 0x0000003c36001986 */ /* 0x000fe2000c101138 */
[----:B------:R-:W-:Y:S02]  /*5b300*/  LOP3.LUT P1, RZ, R191, 0x200000, RZ, 0xc0, !PT ;  /* 0x00200000bfff7812 */ /* 0x000fe4000782c0ff */
[----:B-1----:R-:W-:-:S11]  /*5b310*/  PRMT R0, R61, 0x7770, RZ ;  /* 0x000077703d007816 */ /* 0x002fd600000000ff */
        /* <DEDUP_REMOVED lines=11> */
[----:B-1----:R-:W-:-:S05]  /*5b3d0*/  PRMT R0, R62, 0x7772, RZ ;  /* 0x000077723e007816 */ /* 0x002fca00000000ff */
[----:B------:R1:W-:Y:S04]  /*5b3e0*/  @P6 STG.E.U8 desc[UR56][R4.64], R0 ;  /* 0x0000000004006986 */ /* 0x0003e8000c101138 */
[----:B-1----:R-:W4:Y:S04]  /*5b3f0*/  LDL.LU.64 R4, [R1+0xc80] ;  /* 0x000c800001047983 */ /* 0x002f280000300a00 */
[----:B------:R-:W2:Y:S04]  /*5b400*/  LDL.LU.64 R6, [R1+0xc78] ;  /* 0x000c780001067983 */ /* 0x000ea80000300a00 */
[----:B------:R-:W3:Y:S04]  /*5b410*/  LDL.LU.64 R52, [R1+0xc70] ;  /* 0x000c700001347983 */ /* 0x000ee80000300a00 */
[----:B------:R-:W3:Y:S04]  /*5b420*/  LDL.LU.64 R50, [R1+0xc68] ;  /* 0x000c680001327983 */ /* 0x000ee80000300a00 */
[----:B------:R-:W3:Y:S04]  /*5b430*/  LDL.LU.64 R48, [R1+0xc60] ;  /* 0x000c600001307983 */ /* 0x000ee80000300a00 */
[----:B------:R-:W3:Y:S04]  /*5b440*/  LDL.LU.64 R168, [R1+0xc58] ;  /* 0x000c580001a87983 */ /* 0x000ee80000300a00 */
[----:B------:R-:W3:Y:S01]  /*5b450*/  LDL.LU.64 R170, [R1+0xc50] ;  /* 0x000c500001aa7983 */ /* 0x000ee20000300a00 */
[----:B------:R-:W-:-:S02]  /*5b460*/  LOP3.LUT P1, RZ, R16, 0x100, RZ, 0xc0, !PT ;  /* 0x0000010010ff7812 */ /* 0x000fc4000782c0ff */
        /* <DEDUP_REMOVED lines=19> */
[----:B------:R-:W-:Y:S02]  /*5b5a0*/  PRMT R62, R62, 0x7773, RZ ;  /* 0x000077733e3e7816 */ /* 0x000fe400000000ff */
[----:B------:R-:W-:Y:S02]  /*5b5b0*/  LOP3.LUT R191, R191, 0xfff7ffff, RZ, 0xc0, !PT ;  /* 0xfff7ffffbfbf7812 */ /* 0x000fe400078ec0ff */
[----:B------:R-:W-:-:S07]  /*5b5c0*/  LOP3.LUT P4, RZ, R16, 0x20, RZ, 0xc0, !PT ;  /* 0x0000002010ff7812 */ /* 0x000fce000788c0ff */
[----:B------:R-:W-:Y:S02]  /*5b5d0*/  @P1 LOP3.LUT R191, R191, 0x80000, RZ, 0xfc, !PT ;  /* 0x00080000bfbf1812 */ /* 0x000fe400078efcff */
[----:B------:R-:W-:Y:S02]  /*5b5e0*/  LOP3.LUT P1, RZ, R12, 0x20000000, RZ, 0xc0, !PT ;  /* 0x200000000cff7812 */ /* 0x000fe4000782c0ff */
[C---:B------:R-:W-:Y:S02]  /*5b5f0*/  LOP3.LUT P5, RZ, R16.reuse, 0x10, RZ, 0xc0, !PT ;  /* 0x0000001010ff7812 */ /* 0x040fe400078ac0ff */
[----:B------:R-:W-:Y:S02]  /*5b600*/  PRMT R0, R63, 0x7770, RZ ;  /* 0x000077703f007816 */ /* 0x000fe400000000ff */
[----:B------:R-:W-:Y:S02]  /*5b610*/  LOP3.LUT R191, R191, 0xffefffff, RZ, 0xc0, !PT ;  /* 0xffefffffbfbf7812 */ /* 0x000fe400078ec0ff */
[----:B------:R-:W-:-:S05]  /*5b620*/  LOP3.LUT P6, RZ, R16, 0x4, RZ, 0xc0, !PT ;  /* 0x0000000410ff7812 */ /* 0x000fca00078cc0ff */
[----:B------:R-:W-:Y:S02]  /*5b630*/  @P1 LOP3.LUT R191, R191, 0x100000, RZ, 0xfc, !PT ;  /* 0x00100000bfbf1812 */ /* 0x000fe400078efcff */
[----:B------:R-:W-:Y:S01]  /*5b640*/  LOP3.LUT P1, RZ, R12, 0x80000000, RZ, 0xc0, !PT ;  /* 0x800000000cff7812 */ /* 0x000fe2000782c0ff */
[----:B----4-:R1:W-:Y:S04]  /*5b650*/  @P3 STG.E.U8 desc[UR56][R4.64], R62 ;  /* 0x0000003e04003986 */ /* 0x0103e8000c101138 */
[----:B-1----:R-:W4:Y:S04]  /*5b660*/  LDL.LU.64 R4, [R1+0xc48] ;  /* 0x000c480001047983 */ /* 0x002f280000300a00 */
[----:B--2---:R1:W-:Y:S04]  /*5b670*/  @P4 STG.E.U8 desc[UR56][R6.64], R0 ;  /* 0x0000000006004986 */ /* 0x0043e8000c101138 */
[----:B-1----:R-:W2:Y:S01]  /*5b680*/  LDL.LU.64 R6, [R1+0xc40] ;  /* 0x000c400001067983 */ /* 0x002ea20000300a00 */
[----:B------:R-:W-:-:S03]  /*5b690*/  PRMT R0, R63, 0x7771, RZ ;  /* 0x000077713f007816 */ /* 0x000fc600000000ff */
[----:B------:R-:W2:Y:S04]  /*5b6a0*/  LDL.LU.64 R60, [R1+0xc30] ;  /* 0x000c3000013c7983 */ /* 0x000ea80000300a00 */
[----:B---3--:R1:W-:Y:S04]  /*5b6b0*/  @P5 STG.E.U8 desc[UR56][R52.64], R0 ;  /* 0x0000000034005986 */ /* 0x0083e8000c101138 */
[----:B------:R-:W3:Y:S04]  /*5b6c0*/  LDL.LU.64 R58, [R1+0xc28] ;  /* 0x000c2800013a7983 */ /* 0x000ee80000300a00 */
[----:B------:R-:W3:Y:S01]  /*5b6d0*/  LDL.LU.64 R56, [R1+0xc20] ;  /* 0x000c200001387983 */ /* 0x000ee20000300a00 */
[----:B-1----:R-:W-:-:S02]  /*5b6e0*/  PRMT R0, R63, 0x7772, RZ ;  /* 0x000077723f007816 */ /* 0x002fc400000000ff */
[----:B------:R-:W-:-:S03]  /*5b6f0*/  PRMT R63, R63, 0x7773, RZ ;  /* 0x000077733f3f7816 */ /* 0x000fc600000000ff */
[----:B------:R-:W-:Y:S04]  /*5b700*/  @P6 STG.E.U8 desc[UR56][R50.64], R0 ;  /* 0x0000000032006986 */ /* 0x000fe8000c101138 */
[----:B------:R1:W-:Y:S04]  /*5b710*/  @P1 STG.E.U8 desc[UR56][R48.64], R63 ;  /* 0x0000003f30001986 */ /* 0x0003e8000c101138 */
[----:B-1----:R-:W3:Y:S01]  /*5b720*/  LDL.LU.64 R62, [R1+0xc38] ;  /* 0x000c3800013e7983 */ /* 0x002ee20000300a00 */
[----:B------:R-:W-:-:S03]  /*5b730*/  LOP3.LUT P1, RZ, R191, 0x100000, RZ, 0xc0, !PT ;  /* 0x00100000bfff7812 */ /* 0x000fc6000782c0ff */
[----:B------:R-:W3:Y:S01]  /*5b740*/  LDL.LU.64 R54, [R1+0xc18] ;  /* 0x000c180001367983 */ /* 0x000ee20000300a00 */
[----:B------:R-:W-:-:S03]  /*5b750*/  PRMT R0, R64, 0x7770, RZ ;  /* 0x0000777040007816 */ /* 0x000fc600000000ff */
[----:B------:R-:W3:Y:S04]  /*5b760*/  LDL.LU.64 R52, [R1+0xc10] ;  /* 0x000c100001347983 */ /* 0x000ee80000300a00 */
[----:B------:R-:W3:Y:S04]  /*5b770*/  LDL.LU.64 R50, [R1+0xc08] ;  /* 0x000c080001327983 */ /* 0x000ee80000300a00 */
[----:B------:R1:W-:Y:S01]  /*5b780*/  @P1 STG.E.U8 desc[UR56][R168.64], R0 ;  /* 0x00000000a8001986 */ /* 0x0003e2000c101138 */
[----:B------:R-:W-:-:S03]  /*5b790*/  LOP3.LUT P1, RZ, R191, 0x80000, RZ, 0xc0, !PT ;  /* 0x00080000bfff7812 */ /* 0x000fc6000782c0ff */
[----:B------:R-:W3:Y:S04]  /*5b7a0*/  LDL.LU.64 R48, [R1+0xc00] ;  /* 0x000c000001307983 */ /* 0x000ee80000300a00 */
[----:B-1----:R-:W3:Y:S01]  /*5b7b0*/  LDL.LU.64 R168, [R1+0xbf8] ;  /* 0x000bf80001a87983 */ /* 0x002ee20000300a00 */
[----:B------:R-:W-:-:S05]  /*5b7c0*/  PRMT R0, R64, 0x7771, RZ ;  /* 0x0000777140007816 */ /* 0x000fca00000000ff */
[----:B------:R1:W-:Y:S04]  /*5b7d0*/  @P1 STG.E.U8 desc[UR56][R170.64], R0 ;  /* 0x00000000aa001986 */ /* 0x0003e8000c101138 */
[----:B-1----:R-:W3:Y:S01]  /*5b7e0*/  LDL.LU.64 R170, [R1+0xbf0] ;  /* 0x000bf00001aa7983 */ /* 0x002ee20000300a00 */
[----:B------:R-:W-:Y:S02]  /*5b7f0*/  LOP3.LUT P1, RZ, R191, 0x40000, RZ, 0xc0, !PT ;  /* 0x00040000bfff7812 */ /* 0x000fe4000782c0ff */
[C---:B------:R-:W-:Y:S02]  /*5b800*/  PRMT R0, R64.reuse, 0x7772, RZ ;  /* 0x0000777240007816 */ /* 0x040fe400000000ff */
[----:B------:R-:W-:Y:S02]  /*5b810*/  PRMT R64, R64, 0x7773, RZ ;  /* 0x0000777340407816 */ /* 0x000fe400000000ff */
[----:B------:R-:W-:-:S02]  /*5b820*/  LOP3.LUT P2, RZ, R16, 0x200, RZ, 0xc0, !PT ;  /* 0x0000020010ff7812 */ /* 0x000fc4000784c0ff */
[C---:B------:R-:W-:Y:S02]  /*5b830*/  LOP3.LUT P0, RZ, R16.reuse, 0x800, RZ, 0xc0, !PT ;  /* 0x0000080010ff7812 */ /* 0x040fe4000780c0ff */
[C---:B------:R-:W-:Y:S02]  /*5b840*/  LOP3.LUT P3, RZ, R16.reuse, 0x4000, RZ, 0xc0, !PT ;  /* 0x0000400010ff7812 */ /* 0x040fe4000786c0ff */
[C---:B------:R-:W-:Y:S02]  /*5b850*/  LOP3.LUT P4, RZ, R16.reuse, 0x10000, RZ, 0xc0, !PT ;  /* 0x0001000010ff7812 */ /* 0x040fe4000788c0ff */
[C---:B------:R-:W-:Y:S02]  /*5b860*/  LOP3.LUT P5, RZ, R16.reuse, 0x20000, RZ, 0xc0, !PT ;  /* 0x0002000010ff7812 */ /* 0x040fe400078ac0ff */
[----:B------:R-:W-:Y:S01]  /*5b870*/  LOP3.LUT P6, RZ, R16, 0x80000, RZ, 0xc0, !PT ;  /* 0x0008000010ff7812 */ /* 0x000fe200078cc0ff */
[----:B----4-:R1:W-:Y:S01]  /*5b880*/  @P1 STG.E.U8 desc[UR56][R4.64], R0 ;  /* 0x0000000004001986 */ /* 0x0103e2000c101138 */
[----:B------:R-:W-:-:S02]  /*5b890*/  LOP3.LUT P1, RZ, R191, 0x20000, RZ, 0xc0, !PT ;  /* 0x00020000bfff7812 */ /* 0x000fc4000782c0ff */
[----:B-1----:R-:W-:Y:S01]  /*5b8a0*/  PRMT R0, R65, 0x7770, RZ ;  /* 0x0000777041007816 */ /* 0x002fe200000000ff */
[----:B------:R-:W4:Y:S10]  /*5b8b0*/  LDL.LU.64 R4, [R1+0x1910] ;  /* 0x0019100001047983 */ /* 0x000f340000300a00 */
[----:B--2---:R1:W-:Y:S01]  /*5b8c0*/  @P1 STG.E.U8 desc[UR56][R6.64], R64 ;  /* 0x0000004006001986 */ /* 0x0043e2000c101138 */
[----:B------:R-:W-:-:S03]  /*5b8d0*/  LOP3.LUT P1, RZ, R191, 0x10000, RZ, 0xc0, !PT ;  /* 0x00010000bfff7812 */ /* 0x000fc6000782c0ff */
[----:B-1----:R-:W2:Y:S10]  /*5b8e0*/  LDL.LU.64 R6, [R1+0x1908] ;  /* 0x0019080001067983 */ /* 0x002eb40000300a00 */
[----:B---3--:R1:W-:Y:S01]  /*5b8f0*/  @P1 STG.E.U8 desc[UR56][R62.64], R0 ;  /* 0x000000003e001986 */ /* 0x0083e2000c101138 */
[----:B------:R-:W-:-:S02]  /*5b900*/  LOP3.LUT P1, RZ, R191, 0x8000, RZ, 0xc0, !PT ;  /* 0x00008000bfff7812 */ /* 0x000fc4000782c0ff */
[----:B-1----:R-:W-:-:S11]  /*5b910*/  PRMT R0, R65, 0x7771, RZ ;  /* 0x0000777141007816 */ /* 0x002fd600000000ff */
[----:B------:R1:W-:Y:S01]  /*5b920*/  @P1 STG.E.U8 desc[UR56][R60.64], R0 ;  /* 0x000000003c001986 */ /* 0x0003e2000c101138 */
[----:B------:R-:W-:Y:S02]  /*5b930*/  LOP3.LUT P1, RZ, R191, 0x4000, RZ, 0xc0, !PT ;  /* 0x00004000bfff7812 */ /* 0x000fe4000782c0ff */
[----:B-1----:R-:W-:-:S11]  /*5b940*/  PRMT R0, R65, 0x7772, RZ ;  /* 0x0000777241007816 */ /* 0x002fd600000000ff */
[----:B------:R1:W-:Y:S01]  /*5b950*/  @P1 STG.E.U8 desc[UR56][R58.64], R0 ;  /* 0x000000003a001986 */ /* 0x0003e2000c101138 */
[----:B------:R-:W-:Y:S02]  /*5b960*/  LOP3.LUT P1, RZ, R191, 0x2000, RZ, 0xc0, !PT ;  /* 0x00002000bfff7812 */ /* 0x000fe4000782c0ff */
[----:B------:R-:W-:Y:S02]  /*5b970*/  PRMT R65, R65, 0x7773, RZ ;  /* 0x0000777341417816 */ /* 0x000fe400000000ff */
[----:B-1----:R-:W-:-:S09]  /*5b980*/  PRMT R0, R66, 0x7770, RZ ;  /* 0x0000777042007816 */ /* 0x002fd200000000ff */
[----:B------:R-:W-:Y:S04]  /*5b990*/  @P1 STG.E.U8 desc[UR56][R56.64], R65 ;  /* 0x0000004138001986 */ /* 0x000fe8000c101138 */
        /* <DEDUP_REMOVED lines=10> */
[----:B------:R1:W-:Y:S04]  /*5ba40*/  @P6 STG.E.U8 desc[UR56][R170.64], R0 ;  /* 0x00000000aa006986 */ /* 0x0003e8000c101138 */
[----:B-1----:R-:W3:Y:S04]  /*5ba50*/  LDL.LU.64 R170, [R1+0xbe8] ;  /* 0x000be80001aa7983 */ /* 0x002ee80000300a00 */
[----:B------:R-:W4:Y:S04]  /*5ba60*/  LDL.LU.64 R54, [R1+0xbe0] ;  /* 0x000be00001367983 */ /* 0x000f280000300a00 */
[----:B------:R-:W2:Y:S04]  /*5ba70*/  LDL.LU.64 R52, [R1+0xbd8] ;  /* 0x000bd80001347983 */ /* 0x000ea80000300a00 */
[----:B------:R-:W2:Y:S04]  /*5ba80*/  LDL.LU.64 R50, [R1+0xbd0] ;  /* 0x000bd00001327983 */ /* 0x000ea80000300a00 */
[----:B------:R-:W2:Y:S01]  /*5ba90*/  LDL.LU.64 R48, [R1+0xbc8] ;  /* 0x000bc80001307983 */ /* 0x000ea20000300a00 */
[----:B------:R-:W-:-:S03]  /*5baa0*/  LOP3.LUT P3, RZ, R16, 0x400000, RZ, 0xc0, !PT ;  /* 0x0040000010ff7812 */ /* 0x000fc6000786c0ff */
[----:B------:R-:W2:Y:S01]  /*5bab0*/  LDL.LU.64 R168, [R1+0xbc0] ;  /* 0x000bc00001a87983 */ /* 0x000ea20000300a00 */
        /* <DEDUP_REMOVED lines=13> */
[----:B------:R-:W-:-:S09]  /*5bb90*/  PRMT R67, R67, 0x7773, RZ ;  /* 0x0000777343437816 */ /* 0x000fd200000000ff */
[----:B------:R-:W-:Y:S02]  /*5bba0*/  @P1 LOP3.LUT R191, R191, 0x100, RZ, 0xfc, !PT ;  /* 0x00000100bfbf1812 */ /* 0x000fe400078efcff */
[----:B------:R-:W-:Y:S02]  /*5bbb0*/  LOP3.LUT P1, RZ, R17, 0x40, RZ, 0xc0, !PT ;  /* 0x0000004011ff7812 */ /* 0x000fe4000782c0ff */
[----:B------:R-:W-:Y:S01]  /*5bbc0*/  LOP3.LUT R191, R191, 0xfffffdff, RZ, 0xc0, !PT ;  /* 0xfffffdffbfbf7812 */ /* 0x000fe200078ec0ff */
[----:B---3--:R1:W-:Y:S04]  /*5bbd0*/  @P3 STG.E.U8 desc[UR56][R170.64], R0 ;  /* 0x00000000aa003986 */ /* 0x0083e8000c101138 */
[----:B-1----:R-:W3:Y:S04]  /*5bbe0*/  LDL.LU.64 R170, [R1+0xbb8] ;  /* 0x000bb80001aa7983 */ /* 0x002ee80000300a00 */
[----:B----4-:R1:W-:Y:S02]  /*5bbf0*/  @P4 STG.E.U8 desc[UR56][R54.64], R67 ;  /* 0x0000004336004986 */ /* 0x0103e4000c101138 */
[----:B------:R-:W-:-:S02]  /*5bc00*/  @P1 LOP3.LUT R191, R191, 0x200, RZ, 0xfc, !PT ;  /* 0x00000200bfbf1812 */ /* 0x000fc400078efcff */
[----:B-1----:R-:W4:Y:S01]  /*5bc10*/  LDL.LU.64 R66, [R1+0xbb0] ;  /* 0x000bb00001427983 */ /* 0x002f220000300a00 */
[----:B------:R-:W-:-:S03]  /*5bc20*/  LOP3.LUT P1, RZ, R17, 0x8, RZ, 0xc0, !PT ;  /* 0x0000000811ff7812 */ /* 0x000fc6000782c0ff */
[----:B------:R-:W4:Y:S01]  /*5bc30*/  LDL.LU.64 R64, [R1+0xba8] ;  /* 0x000ba80001407983 */ /* 0x000f220000300a00 */
[----:B------:R-:W-:-:S03]  /*5bc40*/  LOP3.LUT R191, R191, 0xfffffbff, RZ, 0xc0, !PT ;  /* 0xfffffbffbfbf7812 */ /* 0x000fc600078ec0ff */
[----:B------:R-:W4:Y:S01]  /*5bc50*/  LDL.LU.64 R62, [R1+0xba0] ;  /* 0x000ba000013e7983 */ /* 0x000f220000300a00 */
[----:B------:R-:W-:-:S03]  /*5bc60*/  LOP3.LUT P5, RZ, R16, 0x2000000, RZ, 0xc0, !PT ;  /* 0x0200000010ff7812 */ /* 0x000fc600078ac0ff */
[----:B------:R-:W4:Y:S02]  /*5bc70*/  LDL.LU.64 R60, [R1+0xb98] ;  /* 0x000b9800013c7983 */ /* 0x000f240000300a00 */
[----:B------:R-:W-:Y:S02]  /*5bc80*/  @P1 LOP3.LUT R191, R191, 0x400, RZ, 0xfc, !PT ;  /* 0x00000400bfbf1812 */ /* 0x000fe400078efcff */
[----:B------:R-:W-:Y:S01]  /*5bc90*/  LOP3.LUT P1, RZ, R17, 0x2, RZ, 0xc0, !PT ;  /* 0x0000000211ff7812 */ /* 0x000fe2000782c0ff */
[----:B------:R-:W4:Y:S01]  /*5bca0*/  LDL.LU.64 R58, [R1+0xb90] ;  /* 0x000b9000013a7983 */ /* 0x000f220000300a00 */
[----:B------:R-:W-:Y:S02]  /*5bcb0*/  LOP3.LUT R191, R191, 0xfffff7ff, RZ, 0xc0, !PT ;  /* 0xfffff7ffbfbf7812 */ /* 0x000fe400078ec0ff */
[----:B------:R-:W-:Y:S01]  /*5bcc0*/  LOP3.LUT P6, RZ, R16, 0x8000000, RZ, 0xc0, !PT ;  /* 0x0800000010ff7812 */ /* 0x000fe200078cc0ff */
[----:B------:R-:W4:Y:S01]  /*5bcd0*/  LDL.LU.64 R56, [R1+0xb88] ;  /* 0x000b880001387983 */ /* 0x000f220000300a00 */
[----:B------:R-:W-:-:S03]  /*5bce0*/  PRMT R0, R68, 0x7770, RZ ;  /* 0x0000777044007816 */ /* 0x000fc600000000ff */
[----:B------:R-:W4:Y:S04]  /*5bcf0*/  LDL.LU.64 R54, [R1+0xb80] ;  /* 0x000b800001367983 */ /* 0x000f280000300a00 */
[----:B------:R-:W-:Y:S02]  /*5bd00*/  @P1 LOP3.LUT R191, R191, 0x800, RZ, 0xfc, !PT ;  /* 0x00000800bfbf1812 */ /* 0x000fe400078efcff */
[----:B------:R-:W-:Y:S02]  /*5bd10*/  LOP3.LUT P1, RZ, R17, 0x1, RZ, 0xc0, !PT ;  /* 0x0000000111ff7812 */ /* 0x000fe4000782c0ff */
[----:B------:R-:W-:Y:S01]  /*5bd20*/  LOP3.LUT R191, R191, 0xffffefff, RZ, 0xc0, !PT ;  /* 0xffffefffbfbf7812 */ /* 0x000fe200078ec0ff */
[----:B--2---:R1:W-:Y:S10]  /*5bd30*/  @P5 STG.E.U8 desc[UR56][R52.64], R0 ;  /* 0x0000000034005986 */ /* 0x0043f4000c101138 */
[----:B------:R-:W-:-:S02]  /*5bd40*/  @P1 LOP3.LUT R191, R191, 0x1000, RZ, 0xfc, !PT ;  /* 0x00001000bfbf1812 */ /* 0x000fc400078efcff */
[----:B------:R-:W-:Y:S01]  /*5bd50*/  LOP3.LUT P1, RZ, R16, 0x40000000, RZ, 0xc0, !PT ;  /* 0x4000000010ff7812 */ /* 0x000fe2000782c0ff */
[----:B-1----:R-:W2:Y:S01]  /*5bd60*/  LDL.LU.64 R52, [R1+0xb78] ;  /* 0x000b780001347983 */ /* 0x002ea20000300a00 */
[----:B------:R-:W-:-:S05]  /*5bd70*/  PRMT R0, R68, 0x7771, RZ ;  /* 0x0000777144007816 */ /* 0x000fca00000000ff */
[----:B------:R1:W-:Y:S02]  /*5bd80*/  @P6 STG.E.U8 desc[UR56][R50.64], R0 ;  /* 0x0000000032006986 */ /* 0x0003e4000c101138 */
[C---:B-1----:R-:W-:Y:S02]  /*5bd90*/  PRMT R0, R68.reuse, 0x7772, RZ ;  /* 0x0000777244007816 */ /* 0x042fe400000000ff */
[----:B------:R-:W2:Y:S04]  /*5bda0*/  LDL.LU.64 R50, [R1+0xb70] ;  /* 0x000b700001327983 */ /* 0x000ea80000300a00 */
[----:B------:R1:W-:Y:S01]  /*5bdb0*/  @P1 STG.E.U8 desc[UR56][R48.64], R0 ;  /* 0x0000000030001986 */ /* 0x0003e2000c101138 */
[C---:B------:R-:W-:Y:S02]  /*5bdc0*/  LOP3.LUT P1, RZ, R191.reuse, 0x1000, RZ, 0xc0, !PT ;  /* 0x00001000bfff7812 */ /* 0x040fe4000782c0ff */
[----:B------:R-:W-:Y:S01]  /*5bdd0*/  PRMT R68, R68, 0x7773, RZ ;  /* 0x0000777344447816 */ /* 0x000fe200000000ff */
[----:B-1----:R-:W2:Y:S10]  /*5bde0*/  LDL.LU.64 R48, [R1+0xb68] ;  /* 0x000b680001307983 */ /* 0x002eb40000300a00 */
[----:B------:R1:W-:Y:S01]  /*5bdf0*/  @P1 STG.E.U8 desc[UR56][R168.64], R68 ;  /* 0x00000044a8001986 */ /* 0x0003e2000c101138 */
[----:B------:R-:W-:-:S02]  /*5be00*/  LOP3.LUT P1, RZ, R191, 0x800, RZ, 0xc0, !PT ;  /* 0x00000800bfff7812 */ /* 0x000fc4000782c0ff */
[----:B------:R-:W-:Y:S01]  /*5be10*/  PRMT R0, R69, 0x7770, RZ ;  /* 0x0000777045007816 */ /* 0x000fe200000000ff */
[----:B-1----:R-:W2:Y:S10]  /*5be20*/  LDL.LU.64 R168, [R1+0xb60] ;  /* 0x000b600001a87983 */ /* 0x002eb40000300a00 */
[----:B---3--:R1:W-:Y:S04]  /*5be30*/  @P1 STG.E.U8 desc[UR56][R170.64], R0 ;  /* 0x00000000aa001986 */ /* 0x0083e8000c101138 */
[----:B-1----:R-:W3:Y:S01]  /*5be40*/  LDL.LU.64 R170, [R1+0xb58] ;  /* 0x000b580001aa7983 */ /* 0x002ee20000300a00 */
[----:B------:R-:W-:-:S02]  /*5be50*/  LOP3.LUT P1, RZ, R191, 0x400, RZ, 0xc0, !PT ;  /* 0x00000400bfff7812 */ /* 0x000fc4000782c0ff */
[----:B------:R-:W-:-:S11]  /*5be60*/  PRMT R0, R69, 0x7771, RZ ;  /* 0x0000777145007816 */ /* 0x000fd600000000ff */
        /* <DEDUP_REMOVED lines=9> */
[----:B------:R1:W-:Y:S01]  /*5bf00*/  @P1 STG.E.U8 desc[UR56][R60.64], R0 ;  /* 0x000000003c001986 */ /* 0x0003e2000c101138 */
[----:B------:R-:W-:Y:S02]  /*5bf10*/  LOP3.LUT P1, RZ, R191, 0x40, RZ, 0xc0, !PT ;  /* 0x00000040bfff7812 */ /* 0x000fe4000782c0ff */
[----:B-1----:R-:W-:-:S11]  /*5bf20*/  PRMT R0, R70, 0x7771, RZ ;  /* 0x0000777146007816 */ /* 0x002fd600000000ff */
[----:B------:R1:W-:Y:S01]  /*5bf30*/  @P1 STG.E.U8 desc[UR56][R58.64], R0 ;  /* 0x000000003a001986 */ /* 0x0003e2000c101138 */
[----:B------:R-:W-:Y:S02]  /*5bf40*/  LOP3.LUT P1, RZ, R191, 0x20, RZ, 0xc0, !PT ;  /* 0x00000020bfff7812 */ /* 0x000fe4000782c0ff */
[C---:B------:R-:W-:Y:S02]  /*5bf50*/  LOP3.LUT P2, RZ, R17.reuse, 0x10000, RZ, 0xc0, !PT ;  /* 0x0001000011ff7812 */ /* 0x040fe4000784c0ff */
[C---:B------:R-:W-:Y:S02]  /*5bf60*/  LOP3.LUT P0, RZ, R17.reuse, 0x20000, RZ, 0xc0, !PT ;  /* 0x0002000011ff7812 */ /* 0x040fe4000780c0ff */
[----:B------:R-:W-:Y:S02]  /*5bf70*/  LOP3.LUT P3, RZ, R17, 0x80000, RZ, 0xc0, !PT ;  /* 0x0008000011ff7812 */ /* 0x000fe4000786c0ff */
[C---:B-1----:R-:W-:Y:S02]  /*5bf80*/  PRMT R0, R70.reuse, 0x7772, RZ ;  /* 0x0000777246007816 */ /* 0x042fe400000000ff */
[----:B------:R-:W-:-:S03]  /*5bf90*/  PRMT R70, R70, 0x7773, RZ ;  /* 0x0000777346467816 */ /* 0x000fc600000000ff */
[----:B------:R1:W-:Y:S01]  /*5bfa0*/  @P1 STG.E.U8 desc[UR56][R56.64], R0 ;  /* 0x0000000038001986 */ /* 0x0003e2000c101138 */
[----:B------:R-:W-:-:S03]  /*5bfb0*/  LOP3.LUT P4, RZ, R17, 0x400000, RZ, 0xc0, !PT ;  /* 0x0040000011ff7812 */ /* 0x000fc6000788c0ff */
[----:B------:R-:W-:Y:S01]  /*5bfc0*/  @P2 STG.E.U8 desc[UR56][R54.64], R70 ;  /* 0x0000004636002986 */ /* 0x000fe2000c101138 */
[----:B-1----:R-:W-:-:S05]  /*5bfd0*/  PRMT R0, R71, 0x7770, RZ ;  /* 0x0000777047007816 */ /* 0x002fca00000000ff */
[----:B--2---:R1:W-:Y:S01]  /*5bfe0*/  @P0 STG.E.U8 desc[UR56][R52.64], R0 ;  /* 0x0000000034000986 */ /* 0x0043e2000c101138 */
[C---:B------:R-:W-:Y:S02]  /*5bff0*/  LOP3.LUT P5, RZ, R17.reuse, 0x1000000, RZ, 0xc0, !PT ;  /* 0x0100000011ff7812 */ /* 0x040fe400078ac0ff */
[----:B------:R-:W-:Y:S02]  /*5c000*/  LOP3.LUT P6, RZ, R17, 0x2000000, RZ, 0xc0, !PT ;  /* 0x0200000011ff7812 */ /* 0x000fe400078cc0ff */
[----:B-1----:R-:W-:-:S05]  /*5c010*/  PRMT R0, R71, 0x7771, RZ ;  /* 0x0000777147007816 */ /* 0x002fca00000000ff */
[----:B------:R1:W-:Y:S02]  /*5c020*/  @P3 STG.E.U8 desc[UR56][R50.64], R0 ;  /* 0x0000000032003986 */ /* 0x0003e4000c101138 */
[C---:B-1----:R-:W-:Y:S02]  /*5c030*/  PRMT R0, R71.reuse, 0x7772, RZ ;  /* 0x0000777247007816 */ /* 0x042fe400000000ff */
[----:B------:R-:W-:-:S03]  /*5c040*/  PRMT R71, R71, 0x7773, RZ ;  /* 0x0000777347477816 */ /* 0x000fc600000000ff */
[----:B------:R1:W-:Y:S04]  /*5c050*/  @P4 STG.E.U8 desc[UR56][R48.64], R0 ;  /* 0x0000000030004986 */ /* 0x0003e8000c101138 */
[----:B------:R-:W-:Y:S01]  /*5c060*/  @P5 STG.E.U8 desc[UR56][R168.64], R71 ;  /* 0x00000047a8005986 */ /* 0x000fe2000c101138 */
[----:B-1----:R-:W-:-:S05]  /*5c070*/  PRMT R0, R72, 0x7770, RZ ;  /* 0x0000777048007816 */ /* 0x002fca00000000ff */
[----:B---3--:R1:W-:Y:S04]  /*5c080*/  @P6 STG.E.U8 desc[UR56][R170.64], R0 ;  /* 0x00000000aa006986 */ /* 0x0083e8000c101138 */
[----:B-1----:R-:W2:Y:S04]  /*5c090*/  LDL.LU.64 R170, [R1+0xb50] ;  /* 0x000b500001aa7983 */ /* 0x002ea80000300a00 */
[----:B------:R-:W3:Y:S04]  /*5c0a0*/  LDL.LU.64 R54, [R1+0xb48] ;  /* 0x000b480001367983 */ /* 0x000ee80000300a00 */
        /* <DEDUP_REMOVED lines=21> */
[----:B-1----:R-:W2:Y:S04]  /*5c200*/  LDL.LU.64 R170, [R1+0xb20] ;  /* 0x000b200001aa7983 */ /* 0x002ea80000300a00 */
[----:B------:R-:W2:Y:S04]  /*5c210*/  LDL.LU.64 R66, [R1+0xb18] ;  /* 0x000b180001427983 */ /* 0x000ea80000300a00 */
[----:B------:R-:W2:Y:S04]  /*5c220*/  LDL.LU.64 R64, [R1+0xb10] ;  /* 0x000b100001407983 */ /* 0x000ea80000300a00 */
[----:B------:R-:W2:Y:S04]  /*5c230*/  LDL.LU.64 R62, [R1+0xb08] ;  /* 0x000b0800013e7983 */ /* 0x000ea80000300a00 */
[----:B------:R-:W2:Y:S04]  /*5c240*/  LDL.LU.64 R60, [R1+0xb00] ;  /* 0x000b0000013c7983 */ /* 0x000ea80000300a00 */
[----:B------:R-:W2:Y:S01]  /*5c250*/  LDL.LU.64 R58, [R1+0xaf8] ;  /* 0x000af800013a7983 */ /* 0x000ea20000300a00 */
[----:B------:R-:W-:-:S02]  /*5c260*/  @P1 LOP3.LUT R191, R191, 0x2, RZ, 0xfc, !PT ;  /* 0x00000002bfbf1812 */ /* 0x000fc400078efcff */
[----:B------:R-:W-:Y:S01]  /*5c270*/  LOP3.LUT P4, RZ, R17, 0x40000000, RZ, 0xc0, !PT ;  /* 0x4000000011ff7812 */ /* 0x000fe2000788c0ff */
[----:B------:R-:W2:Y:S01]  /*5c280*/  LDL.LU.64 R56, [R1+0xaf0] ;  /* 0x000af00001387983 */ /* 0x000ea20000300a00 */
[----:B------:R-:W-:Y:S02]  /*5c290*/  LOP3.LUT P1, RZ, R15, 0x200, RZ, 0xc0, !PT ;  /* 0x000002000fff7812 */ /* 0x000fe4000782c0ff */
[----:B------:R-:W-:Y:S02]  /*5c2a0*/  PRMT R0, R72, 0x7772, RZ ;  /* 0x0000777248007816 */ /* 0x000fe400000000ff */
[----:B------:R-:W-:Y:S02]  /*5c2b0*/  LOP3.LUT R191, R191, 0xfffffffb, RZ, 0xc0, !PT ;  /* 0xfffffffbbfbf7812 */ /* 0x000fe400078ec0ff */
[----:B------:R-:W-:-:S05]  /*5c2c0*/  LOP3.LUT P5, RZ, R15, 0x1, RZ, 0xc0, !PT ;  /* 0x000000010fff7812 */ /* 0x000fca00078ac0ff */
[----:B---3--:R1:W-:Y:S02]  /*5c2d0*/  @P4 STG.E.U8 desc[UR56][R54.64], R0 ;  /* 0x0000000036004986 */ /* 0x0083e4000c101138 */
[----:B------:R-:W-:Y:S02]  /*5c2e0*/  @P1 LOP3.LUT R191, R191, 0x4, RZ, 0xfc, !PT ;  /* 0x00000004bfbf1812 */ /* 0x000fe400078efcff */
[----:B------:R-:W-:Y:S01]  /*5c2f0*/  LOP3.LUT P1, RZ, R15, 0x100, RZ, 0xc0, !PT ;  /* 0x000001000fff7812 */ /* 0x000fe2000782c0ff */
[----:B-1----:R-:W3:Y:S01]  /*5c300*/  LDL.LU.64 R54, [R1+0xae8] ;  /* 0x000ae80001367983 */ /* 0x002ee20000300a00 */
[----:B------:R-:W-:Y:S02]  /*5c310*/  PRMT R72, R72, 0x7773, RZ ;  /* 0x0000777348487816 */ /* 0x000fe400000000ff */
[----:B------:R-:W-:Y:S02]  /*5c320*/  LOP3.LUT R191, R191, 0xfffffff7, RZ, 0xc0, !PT ;  /* 0xfffffff7bfbf7812 */ /* 0x000fe400078ec0ff */
[----:B------:R-:W-:Y:S01]  /*5c330*/  LOP3.LUT P6, RZ, R15, 0x2, RZ, 0xc0, !PT ;  /* 0x000000020fff7812 */ /* 0x000fe200078cc0ff */
[----:B----4-:R1:W-:Y:S06]  /*5c340*/  @P5 STG.E.U8 desc[UR56][R52.64], R72 ;  /* 0x0000004834005986 */ /* 0x0103ec000c101138 */
[----:B------:R-:W-:-:S02]  /*5c350*/  @P1 LOP3.LUT R191, R191, 0x8, RZ, 0xfc, !PT ;  /* 0x00000008bfbf1812 */ /* 0x000fc400078efcff */
[----:B------:R-:W-:Y:S01]  /*5c360*/  LOP3.LUT P1, RZ, R15, 0x40, RZ, 0xc0, !PT ;  /* 0x000000400fff7812 */ /* 0x000fe2000782c0ff */
[----:B-1----:R-:W4:Y:S01]  /*5c370*/  LDL.LU.64 R52, [R1+0xae0] ;  /* 0x000ae00001347983 */ /* 0x002f220000300a00 */
[----:B------:R-:W-:Y:S02]  /*5c380*/  PRMT R0, R73, 0x7770, RZ ;  /* 0x0000777049007816 */ /* 0x000fe400000000ff */
[----:B------:R-:W-:-:S03]  /*5c390*/  LOP3.LUT R191, R191, 0xffffffef, RZ, 0xc0, !PT ;  /* 0xffffffefbfbf7812 */ /* 0x000fc600078ec0ff */
[----:B------:R1:W-:Y:S06]  /*5c3a0*/  @P6 STG.E.U8 desc[UR56][R50.64], R0 ;  /* 0x0000000032006986 */ /* 0x0003ec000c101138 */
[----:B------:R-:W-:Y:S02]  /*5c3b0*/  @P1 LOP3.LUT R191, R191, 0x10, RZ, 0xfc, !PT ;  /* 0x00000010bfbf1812 */ /* 0x000fe400078efcff */
[----:B------:R-:W-:Y:S01]  /*5c3c0*/  LOP3.LUT P1, RZ, R15, 0x8, RZ, 0xc0, !PT ;  /* 0x000000080fff7812 */ /* 0x000fe2000782c0ff */
[----:B-1----:R-:W4:Y:S01]  /*5c3d0*/  LDL.LU.64 R50, [R1+0xad8] ;  /* 0x000ad80001327983 */ /* 0x002f220000300a00 */
[----:B------:R-:W-:-:S11]  /*5c3e0*/  PRMT R0, R73, 0x7771, RZ ;  /* 0x0000777149007816 */ /* 0x000fd600000000ff */
[----:B------:R1:W-:Y:S01]  /*5c3f0*/  @P1 STG.E.U8 desc[UR56][R48.64], R0 ;  /* 0x0000000030001986 */ /* 0x0003e2000c101138 */
[----:B------:R-:W-:-:S03]  /*5c400*/  LOP3.LUT P1, RZ, R191, 0x10, RZ, 0xc0, !PT ;  /* 0x00000010bfff7812 */ /* 0x000fc6000782c0ff */
[----:B-1----:R-:W4:Y:S01]  /*5c410*/  LDL.LU.64 R48, [R1+0xad0] ;  /* 0x000ad00001307983 */ /* 0x002f220000300a00 */
[----:B------:R-:W-:-:S09]  /*5c420*/  PRMT R0, R73, 0x7772, RZ ;  /* 0x0000777249007816 */ /* 0x000fd200000000ff */
[----:B------:R1:W-:Y:S01]  /*5c430*/  @P1 STG.E.U8 desc[UR56][R168.64], R0 ;  /* 0x00000000a8001986 */ /* 0x0003e2000c101138 */
[----:B------:R-:W-:Y:S02]  /*5c440*/  LOP3.LUT P1, RZ, R191, 0x8, RZ, 0xc0, !PT ;  /* 0x00000008bfff7812 */ /* 0x000fe4000782c0ff */
[----:B------:R-:W-:Y:S01]  /*5c450*/  PRMT R73, R73, 0x7773, RZ ;  /* 0x0000777349497816 */ /* 0x000fe200000000ff */
[----:B-1----:R-:W4:Y:S01]  /*5c460*/  LDL.LU.64 R168, [R1+0xac8] ;  /* 0x000ac80001a87983 */ /* 0x002f220000300a00 */
[----:B------:R-:W-:-:S09]  /*5c470*/  PRMT R0, R74, 0x7770, RZ ;  /* 0x000077704a007816 */ /* 0x000fd200000000ff */
[----:B--2---:R1:W-:Y:S04]  /*5c480*/  @P1 STG.E.U8 desc[UR56][R170.64], R73 ;  /* 0x00000049aa001986 */ /* 0x0043e8000c101138 */
[----:B-1----:R-:W2:Y:S01]  /*5c490*/  LDL.LU.64 R170, [R1+0xac0] ;  /* 0x000ac00001aa7983 */ /* 0x002ea20000300a00 */
[----:B------:R-:W-:-:S13]  /*5c4a0*/  LOP3.LUT P1, RZ, R191, 0x4, RZ, 0xc0, !PT ;  /* 0x00000004bfff7812 */ /* 0x000fda000782c0ff */
[----:B------:R1:W-:Y:S01]  /*5c4b0*/  @P1 STG.E.U8 desc[UR56][R66.64], R0 ;  /* 0x0000000042001986 */ /* 0x0003e2000c101138 */
[----:B------:R-:W-:Y:S02]  /*5c4c0*/  LOP3.LUT P1, RZ, R191, 0x2, RZ, 0xc0, !PT ;  /* 0x00000002bfff7812 */ /* 0x000fe4000782c0ff */
[----:B-1----:R-:W-:-:S11]  /*5c4d0*/  PRMT R0, R74, 0x7771, RZ ;  /* 0x000077714a007816 */ /* 0x002fd600000000ff */
[----:B------:R1:W-:Y:S01]  /*5c4e0*/  @P1 STG.E.U8 desc[UR56][R64.64], R0 ;  /* 0x0000000040001986 */ /* 0x0003e2000c101138 */
[----:B------:R-:W-:Y:S02]  /*5c4f0*/  LOP3.LUT P1, RZ, R191, 0x1, RZ, 0xc0, !PT ;  /* 0x00000001bfff7812 */ /* 0x000fe4000782c0ff */
[----:B-1----:R-:W-:-:S11]  /*5c500*/  PRMT R0, R74, 0x7772, RZ ;  /* 0x000077724a007816 */ /* 0x002fd600000000ff */
[----:B------:R1:W-:Y:S01]  /*5c510*/  @P1 STG.E.U8 desc[UR56][R62.64], R0 ;  /* 0x000000003e001986 */ /* 0x0003e2000c101138 */
[----:B------:R-:W-:Y:S02]  /*5c520*/  LOP3.LUT P1, RZ, R16, 0x80000000, RZ, 0xc0, !PT ;  /* 0x8000000010ff7812 */ /* 0x000fe4000782c0ff */
[----:B------:R-:W-:Y:S02]  /*5c530*/  PRMT R74, R74, 0x7773, RZ ;  /* 0x000077734a4a7816 */ /* 0x000fe400000000ff */
[----:B-1----:R-:W-:Y:S01]  /*5c540*/  PRMT R0, R75, 0x7770, RZ ;  /* 0x000077704b007816 */ /* 0x002fe200000000ff */
[----:B------:R-:W2:Y:S08]  /*5c550*/  LDL.LU.64 R62, [R1+0xab8] ;  /* 0x000ab800013e7983 */ /* 0x000eb00000300a00 */
[----:B------:R1:W-:Y:S01]  /*5c560*/  @P1 STG.E.U8 desc[UR56][R60.64], R74 ;  /* 0x0000004a3c001986 */ /* 0x0003e2000c101138 */
[----:B------:R-:W-:-:S02]  /*5c570*/  LOP3.LUT P1, RZ, R16, 0x40000000, RZ, 0xc0, !PT ;  /* 0x4000000010ff7812 */ /* 0x000fc4000782c0ff */
[----:B------:R-:W-:Y:S01]  /*5c580*/  LOP3.LUT P2, RZ, R15, 0x400000, RZ, 0xc0, !PT ;  /* 0x004000000fff7812 */ /* 0x000fe2000784c0ff */
[----:B-1----:R-:W2:Y:S10]  /*5c590*/  LDL.LU.64 R60, [R1+0xab0] ;  /* 0x000ab000013c7983 */ /* 0x002eb40000300a00 */
[----:B------:R1:W-:Y:S01]  /*5c5a0*/  @P1 STG.E.U8 desc[UR56][R58.64], R0 ;  /* 0x000000003a001986 */ /* 0x0003e2000c101138 */
[----:B------:R-:W-:-:S02]  /*5c5b0*/  LOP3.LUT P1, RZ, R16, 0x20000000, RZ, 0xc0, !PT ;  /* 0x2000000010ff7812 */ /* 0x000fc4000782c0ff */
[----:B-1----:R-:W-:Y:S01]  /*5c5c0*/  PRMT R0, R75, 0x7771, RZ ;  /* 0x000077714b007816 */ /* 0x002fe200000000ff */
[----:B------:R-:W2:Y:S10]  /*5c5d0*/  LDL.LU.64 R58, [R1+0xaa8] ;  /* 0x000aa800013a7983 */ /* 0x000eb40000300a00 */
[----:B------:R1:W-:Y:S01]  /*5c5e0*/  @P1 STG.E.U8 desc[UR56][R56.64], R0 ;  /* 0x0000000038001986 */ /* 0x0003e2000c101138 */
[----:B------:R-:W-:-:S02]  /*5c5f0*/  LOP3.LUT P0, RZ, R15, 0x1000000, RZ, 0xc0, !PT ;  /* 0x010000000fff7812 */ /* 0x000fc4000780c0ff */
[C---:B-1----:R-:W-:Y:S01]  /*5c600*/  PRMT R0, R75.reuse, 0x7772, RZ ;  /* 0x000077724b007816 */ /* 0x042fe200000000ff */
[----:B------:R-:W2:Y:S04]  /*5c610*/  LDL.LU.64 R56, [R1+0xaa0] ;  /* 0x000aa00001387983 */ /* 0x000ea80000300a00 */
[----:B---3--:R1:W-:Y:S01]  /*5c620*/  @P2 STG.E.U8 desc[UR56][R54.64], R0 ;  /* 0x0000000036002986 */ /* 0x0083e2000c101138 */
[----:B------:R-:W-:-:S03]  /*5c630*/  PRMT R75, R75, 0x7773, RZ ;  /* 0x000077734b4b7816 */ /* 0x000fc600000000ff */
[----:B-1----:R-:W3:Y:S01]  /*5c640*/  LDL.LU.64 R54, [R1+0xa98] ;  /* 0x000a980001367983 */ /* 0x002ee20000300a00 */
[----:B------:R-:W-:-:S03]  /*5c650*/  LOP3.LUT P3, RZ, R15, 0x2000000, RZ, 0xc0, !PT ;  /* 0x020000000fff7812 */ /* 0x000fc6000786c0ff */
[----:B----4-:R1:W-:Y:S01]  /*5c660*/  @P0 STG.E.U8 desc[UR56][R52.64], R75 ;  /* 0x0000004b34000986 */ /* 0x0103e2000c101138 */
[----:B------:R-:W-:-:S03]  /*5c670*/  PRMT R0, R76, 0x7770, RZ ;  /* 0x000077704c007816 */ /* 0x000fc600000000ff */
[----:B-1----:R-:W4:Y:S01]  /*5c680*/  LDL.LU.64 R52, [R1+0xa90] ;  /* 0x000a900001347983 */ /* 0x002f220000300a00 */
[----:B------:R-:W-:-:S05]  /*5c690*/  LOP3.LUT P4, RZ, R15, 0x8000000, RZ, 0xc0, !PT ;  /* 0x080000000fff7812 */ /* 0x000fca000788c0ff */
[----:B------:R1:W-:Y:S04]  /*5c6a0*/  @P3 STG.E.U8 desc[UR56][R50.64], R0 ;  /* 0x0000000032003986 */ /* 0x0003e8000c101138 */
[----:B-1----:R-:W4:Y:S01]  /*5c6b0*/  LDL.LU.64 R50, [R1+0xa88] ;  /* 0x000a880001327983 */ /* 0x002f220000300a00 */
[----:B------:R-:W-:Y:S02]  /*5c6c0*/  PRMT R0, R76, 0x7771, RZ ;  /* 0x000077714c007816 */ /* 0x000fe400000000ff */
[----:B------:R-:W-:-:S03]  /*5c6d0*/  LOP3.LUT P5, RZ, R15, 0x40000000, RZ, 0xc0, !PT ;  /* 0x400000000fff7812 */ /* 0x000fc600078ac0ff */
[----:B------:R1:W-:Y:S04]  /*5c6e0*/  @P4 STG.E.U8 desc[UR56][R48.64], R0 ;  /* 0x0000000030004986 */ /* 0x0003e8000c101138 */
[----:B-1----:R-:W4:Y:S01]  /*5c6f0*/  LDL.LU.64 R48, [R1+0xa80] ;  /* 0x000a800001307983 */ /* 0x002f220000300a00 */
[----:B------:R-:W-:Y:S02]  /*5c700*/  PRMT R0, R76, 0x7772, RZ ;  /* 0x000077724c007816 */ /* 0x000fe400000000ff */
[----:B------:R-:W-:-:S03]  /*5c710*/  LOP3.LUT P6, RZ, R14, 0x1, RZ, 0xc0, !PT ;  /* 0x000000010eff7812 */ /* 0x000fc600078cc0ff */
[----:B------:R1:W-:Y:S01]  /*5c720*/  @P5 STG.E.U8 desc[UR56][R168.64], R0 ;  /* 0x00000000a8005986 */ /* 0x0003e2000c101138 */
[----:B------:R-:W-:-:S03]  /*5c730*/  PRMT R76, R76, 0x7773, RZ ;  /* 0x000077734c4c7816 */ /* 0x000fc600000000ff */
[----:B-1----:R-:W4:Y:S06]  /*5c740*/  LDL.LU.64 R168, [R1+0xa78] ;  /* 0x000a780001a87983 */ /* 0x002f2c0000300a00 */
[----:B--2---:R1:W-:Y:S04]  /*5c750*/  @P6 STG.E.U8 desc[UR56][R170.64], R76 ;  /* 0x0000004caa006986 */ /* 0x0043e8000c101138 */
[----:B-1----:R-:W2:Y:S01]  /*5c760*/  LDL.LU.64 R170, [R1+0xa70] ;  /* 0x000a700001aa7983 */ /* 0x002ea20000300a00 */
        /* <DEDUP_REMOVED lines=21> */
[----:B------:R-:W-:Y:S02]  /*5c8c0*/  LOP3.LUT P4, RZ, R14, 0x8, RZ, 0xc0, !PT ;  /* 0x000000080eff7812 */ /* 0x000fe4000788c0ff */
[----:B------:R-:W-:-:S05]  /*5c8d0*/  PRMT R0, R77, 0x7770, RZ ;  /* 0x000077704d007816 */ /* 0x000fca00000000ff */
[----:B------:R-:W-:Y:S02]  /*5c8e0*/  @P1 LOP3.LUT R16, R16, 0x8000000, RZ, 0xfc, !PT ;  /* 0x0800000010101812 */ /* 0x000fe400078efcff */
[C---:B------:R-:W-:Y:S02]  /*5c8f0*/  LOP3.LUT P1, RZ, R14.reuse, 0x800, RZ, 0xc0, !PT ;  /* 0x000008000eff7812 */ /* 0x040fe4000782c0ff */
[----:B------:R-:W-:Y:S01]  /*5c900*/  LOP3.LUT P5, RZ, R14, 0x40, RZ, 0xc0, !PT ;  /* 0x000000400eff7812 */ /* 0x000fe200078ac0ff */
[----:B------:R1:W-:Y:S01]  /*5c910*/  @P3 STG.E.U8 desc[UR56][R62.64], R0 ;  /* 0x000000003e003986 */ /* 0x0003e2000c101138 */
[----:B------:R-:W-:Y:S02]  /*5c920*/  LOP3.LUT R16, R16, 0xefffffff, RZ, 0xc0, !PT ;  /* 0xefffffff10107812 */ /* 0x000fe400078ec0ff */
[----:B------:R-:W-:Y:S02]  /*5c930*/  LOP3.LUT P6, RZ, R14, 0x100, RZ, 0xc0, !PT ;  /* 0x000001000eff7812 */ /* 0x000fe400078cc0ff */
[----:B-1----:R-:W-:-:S05]  /*5c940*/  PRMT R0, R77, 0x7771, RZ ;  /* 0x000077714d007816 */ /* 0x002fca00000000ff */
[----:B------:R-:W-:Y:S02]  /*5c950*/  @P1 LOP3.LUT R16, R16, 0x10000000, RZ, 0xfc, !PT ;  /* 0x1000000010101812 */ /* 0x000fe400078efcff */
[----:B------:R-:W-:Y:S01]  /*5c960*/  LOP3.LUT P1, RZ, R14, 0x200, RZ, 0xc0, !PT ;  /* 0x000002000eff7812 */ /* 0x000fe2000782c0ff */
[----:B------:R1:W-:Y:S02]  /*5c970*/  @P4 STG.E.U8 desc[UR56][R60.64], R0 ;  /* 0x000000003c004986 */ /* 0x0003e4000c101138 */
[C---:B-1----:R-:W-:Y:S02]  /*5c980*/  PRMT R0, R77.reuse, 0x7772, RZ ;  /* 0x000077724d007816 */ /* 0x042fe400000000ff */
[----:B------:R-:W-:-:S03]  /*5c990*/  PRMT R77, R77, 0x7773, RZ ;  /* 0x000077734d4d7816 */ /* 0x000fc600000000ff */
[----:B------:R1:W-:Y:S04]  /*5c9a0*/  @P5 STG.E.U8 desc[UR56][R58.64], R0 ;  /* 0x000000003a005986 */ /* 0x0003e8000c101138 */
[----:B------:R-:W-:Y:S01]  /*5c9b0*/  @P6 STG.E.U8 desc[UR56][R56.64], R77 ;  /* 0x0000004d38006986 */ /* 0x000fe2000c101138 */
[----:B-1----:R-:W-:-:S05]  /*5c9c0*/  PRMT R0, R78, 0x7770, RZ ;  /* 0x000077704e007816 */ /* 0x002fca00000000ff */
[----:B---3--:R1:W-:Y:S01]  /*5c9d0*/  @P1 STG.E.U8 desc[UR56][R54.64], R0 ;  /* 0x0000000036001986 */ /* 0x0083e2000c101138 */
[----:B------:R-:W-:Y:S02]  /*5c9e0*/  LOP3.LUT P1, RZ, R16, 0x10000000, RZ, 0xc0, !PT ;  /* 0x1000000010ff7812 */ /* 0x000fe4000782c0ff */
[----:B-1----:R-:W-:-:S11]  /*5c9f0*/  PRMT R0, R78, 0x7771, RZ ;  /* 0x000077714e007816 */ /* 0x002fd600000000ff */
        /* <DEDUP_REMOVED lines=12> */
[----:B--2---:R1:W-:Y:S01]  /*5cac0*/  @P1 STG.E.U8 desc[UR56][R170.64], R0 ;  /* 0x00000000aa001986 */ /* 0x0043e2000c101138 */
[C---:B------:R-:W-:Y:S02]  /*5cad0*/  LOP3.LUT P1, RZ, R16.reuse, 0x800000, RZ, 0xc0, !PT ;  /* 0x0080000010ff7812 */ /* 0x040fe4000782c0ff */
[----:B-1----:R-:W-:Y:S01]  /*5cae0*/  PRMT R0, R79, 0x7772, RZ ;  /* 0x000077724f007816 */ /* 0x002fe200000000ff */
[----:B------:R-:W2:Y:S10]  /*5caf0*/  LDL.LU.64 R170, [R1+0xa68] ;  /* 0x000a680001aa7983 */ /* 0x000eb40000300a00 */
[----:B------:R1:W-:Y:S01]  /*5cb00*/  @P1 STG.E.U8 desc[UR56][R240.64], R0 ;  /* 0x00000000f0001986 */ /* 0x0003e2000c101138 */
[----:B------:R-:W-:-:S02]  /*5cb10*/  LOP3.LUT P1, RZ, R16, 0x400000, RZ, 0xc0, !PT ;  /* 0x0040000010ff7812 */ /* 0x000fc4000782c0ff */
[----:B------:R-:W-:Y:S01]  /*5cb20*/  PRMT R79, R79, 0x7773, RZ ;  /* 0x000077734f4f7816 */ /* 0x000fe200000000ff */
[----:B------:R-:W3:Y:S01]  /*5cb30*/  LDL.LU.64 R54, [R1+0xa60] ;  /* 0x000a600001367983 */ /* 0x000ee20000300a00 */
[C---:B------:R-:W-:Y:S02]  /*5cb40*/  LOP3.LUT P2, RZ, R14.reuse, 0x8000000, RZ, 0xc0, !PT ;  /* 0x080000000eff7812 */ /* 0x040fe4000784c0ff */
[----:B------:R-:W-:Y:S01]  /*5cb50*/  LOP3.LUT P0, RZ, R14, 0x20000000, RZ, 0xc0, !PT ;  /* 0x200000000eff7812 */ /* 0x000fe2000780c0ff */
[----:B------:R-:W4:Y:S01]  /*5cb60*/  LDL.LU.64 R52, [R1+0xa58] ;  /* 0x000a580001347983 */ /* 0x000f220000300a00 */
[----:B-1----:R-:W-:-:S03]  /*5cb70*/  PRMT R0, R80, 0x7770, RZ ;  /* 0x0000777050007816 */ /* 0x002fc600000000ff */
[----:B------:R-:W4:Y:S04]  /*5cb80*/  LDL.LU.64 R50, [R1+0xa50] ;  /* 0x000a500001327983 */ /* 0x000f280000300a00 */
[----:B------:R-:W-:Y:S01]  /*5cb90*/  @P1 STG.E.U8 desc[UR56][R238.64], R79 ;  /* 0x0000004fee001986 */ /* 0x000fe2000c101138 */
[C---:B------:R-:W-:Y:S02]  /*5cba0*/  LOP3.LUT P1, RZ, R16.reuse, 0x200000, RZ, 0xc0, !PT ;  /* 0x0020000010ff7812 */ /* 0x040fe4000782c0ff */
[----:B------:R-:W-:Y:S01]  /*5cbb0*/  LOP3.LUT R16, R16, 0xffffdfff, RZ, 0xc0, !PT ;  /* 0xffffdfff10107812 */ /* 0x000fe200078ec0ff */
[----:B------:R-:W4:Y:S01]  /*5cbc0*/  LDL.LU.64 R48, [R1+0xa48] ;  /* 0x000a480001307983 */ /* 0x000f220000300a00 */
[C---:B------:R-:W-:Y:S02]  /*5cbd0*/  LOP3.LUT P3, RZ, R14.reuse, 0x40000000, RZ, 0xc0, !PT ;  /* 0x400000000eff7812 */ /* 0x040fe4000786c0ff */
[----:B------:R-:W-:Y:S01]  /*5cbe0*/  LOP3.LUT P4, RZ, R14, 0x80000000, RZ, 0xc0, !PT ;  /* 0x800000000eff7812 */ /* 0x000fe2000788c0ff */
[----:B------:R-:W4:Y:S06]  /*5cbf0*/  LDL.LU.64 R168, [R1+0xa40] ;  /* 0x000a400001a87983 */ /* 0x000f2c0000300a00 */
[----:B------:R1:W-:Y:S01]  /*5cc00*/  @P1 STG.E.U8 desc[UR56][R236.64], R0 ;  /* 0x00000000ec001986 */ /* 0x0003e2000c101138 */
        /* <DEDUP_REMOVED lines=13> */
[----:B-1----:R-:W-:-:S09]  /*5cce0*/  PRMT R0, R80, 0x7771, RZ ;  /* 0x0000777150007816 */ /* 0x002fd200000000ff */
[----:B------:R-:W-:Y:S02]  /*5ccf0*/  @P1 LOP3.LUT R16, R16, 0x20000, RZ, 0xfc, !PT ;  /* 0x0002000010101812 */ /* 0x000fe400078efcff */
[C---:B------:R-:W-:Y:S02]  /*5cd00*/  LOP3.LUT P1, RZ, R13.reuse, 0x200, RZ, 0xc0, !PT ;  /* 0x000002000dff7812 */ /* 0x040fe4000782c0ff */
[----:B------:R-:W-:Y:S01]  /*5cd10*/  LOP3.LUT R16, R16, 0xfffbffff, RZ, 0xc0, !PT ;  /* 0xfffbffff10107812 */ /* 0x000fe200078ec0ff */
[----:B------:R1:W-:Y:S01]  /*5cd20*/  @P2 STG.E.U8 desc[UR56][R234.64], R0 ;  /* 0x00000000ea002986 */ /* 0x0003e2000c101138 */
[----:B------:R-:W-:-:S09]  /*5cd30*/  LOP3.LUT P5, RZ, R13, 0x1, RZ, 0xc0, !PT ;  /* 0x000000010dff7812 */ /* 0x000fd200078ac0ff */
[----:B------:R-:W-:Y:S02]  /*5cd40*/  @P1 LOP3.LUT R16, R16, 0x40000, RZ, 0xfc, !PT ;  /* 0x0004000010101812 */ /* 0x000fe400078efcff */
[C---:B-1----:R-:W-:Y:S02]  /*5cd50*/  PRMT R0, R80.reuse, 0x7772, RZ ;  /* 0x0000777250007816 */ /* 0x042fe400000000ff */
[C---:B------:R-:W-:Y:S02]  /*5cd60*/  LOP3.LUT P1, RZ, R13.reuse, 0x100, RZ, 0xc0, !PT ;  /* 0x000001000dff7812 */ /* 0x040fe4000782c0ff */
[----:B------:R-:W-:Y:S01]  /*5cd70*/  PRMT R80, R80, 0x7773, RZ ;  /* 0x0000777350507816 */ /* 0x000fe200000000ff */
[----:B------:R1:W-:Y:S01]  /*5cd80*/  @P0 STG.E.U8 desc[UR56][R232.64], R0 ;  /* 0x00000000e8000986 */ /* 0x0003e2000c101138 */
[----:B------:R-:W-:Y:S02]  /*5cd90*/  LOP3.LUT P6, RZ, R13, 0x2, RZ, 0xc0, !PT ;  /* 0x000000020dff7812 */ /* 0x000fe400078cc0ff */
[----:B------:R-:W-:Y:S01]  /*5cda0*/  LOP3.LUT R16, R16, 0xfff7ffff, RZ, 0xc0, !PT ;  /* 0xfff7ffff10107812 */ /* 0x000fe200078ec0ff */
[----:B------:R-:W-:Y:S01]  /*5cdb0*/  @P3 STG.E.U8 desc[UR56][R230.64], R80 ;  /* 0x00000050e6003986 */ /* 0x000fe2000c101138 */
[----:B-1----:R-:W-:-:S05]  /*5cdc0*/  PRMT R0, R81, 0x7770, RZ ;  /* 0x0000777051007816 */ /* 0x002fca00000000ff */
[----:B------:R-:W-:Y:S01]  /*5cdd0*/  @P1 LOP3.LUT R16, R16, 0x80000, RZ, 0xfc, !PT ;  /* 0x0008000010101812 */ /* 0x000fe200078efcff */
[----:B------:R1:W-:Y:S01]  /*5cde0*/  @P4 STG.E.U8 desc[UR56][R228.64], R0 ;  /* 0x00000000e4004986 */ /* 0x0003e2000c101138 */
[C---:B------:R-:W-:Y:S02]  /*5cdf0*/  LOP3.LUT P3, RZ, R13.reuse, 0x4, RZ, 0xc0, !PT ;  /* 0x000000040dff7812 */ /* 0x040fe4000786c0ff */
[C---:B------:R-:W-:Y:S02]  /*5ce00*/  LOP3.LUT P1, RZ, R13.reuse, 0x80, RZ, 0xc0, !PT ;  /* 0x000000800dff7812 */ /* 0x040fe4000782c0ff */
[----:B------:R-:W-:Y:S02]  /*5ce10*/  LOP3.LUT P4, RZ, R13, 0x8, RZ, 0xc0, !PT ;  /* 0x000000080dff7812 */ /* 0x000fe4000788c0ff */
[----:B-1----:R-:W-:-:S05]  /*5ce20*/  PRMT R0, R81, 0x7771, RZ ;  /* 0x0000777151007816 */ /* 0x002fca00000000ff */
[----:B------:R1:W-:Y:S01]  /*5ce30*/  @P5 STG.E.U8 desc[UR56][R226.64], R0 ;  /* 0x00000000e2005986 */ /* 0x0003e2000c101138 */
[----:B------:R-:W-:Y:S02]  /*5ce40*/  LOP3.LUT P5, RZ, R13, 0x10, RZ, 0xc0, !PT ;  /* 0x000000100dff7812 */ /* 0x000fe400078ac0ff */
[----:B------:R-:W-:Y:S02]  /*5ce50*/  LOP3.LUT R16, R16, 0xffefffff, RZ, 0xc0, !PT ;  /* 0xffefffff10107812 */ /* 0x000fe400078ec0ff */
[C---:B-1----:R-:W-:Y:S02]  /*5ce60*/  PRMT R0, R81.reuse, 0x7772, RZ ;  /* 0x0000777251007816 */ /* 0x042fe400000000ff */
[----:B------:R-:W-:-:S03]  /*5ce70*/  PRMT R81, R81, 0x7773, RZ ;  /* 0x0000777351517816 */ /* 0x000fc600000000ff */
[----:B------:R1:W-:Y:S01]  /*5ce80*/  @P6 STG.E.U8 desc[UR56][R224.64], R0 ;  /* 0x00000000e0006986 */ /* 0x0003e2000c101138 */
[C---:B------:R-:W-:Y:S02]  /*5ce90*/  LOP3.LUT P6, RZ, R13.reuse, 0x20, RZ, 0xc0, !PT ;  /* 0x000000200dff7812 */ /* 0x040fe400078cc0ff */
[----:B------:R-:W-:Y:S01]  /*5cea0*/  @P1 LOP3.LUT R16, R16, 0x100000, RZ, 0xfc, !PT ;  /* 0x0010000010101812 */ /* 0x000fe200078efcff */
[----:B------:R-:W-:Y:S01]  /*5ceb0*/  @P3 STG.E.U8 desc[UR56][R222.64], R81 ;  /* 0x00000051de003986 */ /* 0x000fe2000c101138 */
[----:B------:R-:W-:Y:S02]  /*5cec0*/  LOP3.LUT P1, RZ, R13, 0x40, RZ, 0xc0, !PT ;  /* 0x000000400dff7812 */ /* 0x000fe4000782c0ff */
        /* <DEDUP_REMOVED lines=47> */
[----:B------:R-:W-:Y:S02]  /*5d1c0*/  LOP3.LUT P0, RZ, R13, 0x10000, RZ, 0xc0, !PT ;  /* 0x000100000dff7812 */ /* 0x000fe4000780c0ff */
[----:B-1----:R-:W-:-:S07]  /*5d1d0*/  PRMT R0, R85, 0x7770, RZ ;  /* 0x0000777055007816 */ /* 0x002fce00000000ff */
[----:B------:R-:W-:Y:S02]  /*5d1e0*/  @P1 LOP3.LUT R16, R16, 0x200, RZ, 0xfc, !PT ;  /* 0x0000020010101812 */ /* 0x000fe400078efcff */
[C---:B------:R-:W-:Y:S01]  /*5d1f0*/  LOP3.LUT P1, RZ, R13.reuse, 0x10000000, RZ, 0xc0, !PT ;  /* 0x100000000dff7812 */ /* 0x040fe2000782c0ff */
[----:B------:R1:W-:Y:S01]  /*5d200*/  @P2 STG.E.U8 desc[UR56][R196.64], R0 ;  /* 0x00000000c4002986 */ /* 0x0003e2000c101138 */
[C---:B------:R-:W-:Y:S02]  /*5d210*/  LOP3.LUT P3, RZ, R13.reuse, 0x20000, RZ, 0xc0, !PT ;  /* 0x000200000dff7812 */ /* 0x040fe4000786c0ff */
[----:B------:R-:W-:Y:S02]  /*5d220*/  LOP3.LUT R16, R16, 0xfffffbff, RZ, 0xc0, !PT ;  /* 0xfffffbff10107812 */ /* 0x000fe400078ec0ff */
[C---:B------:R-:W-:Y:S02]  /*5d230*/  LOP3.LUT P4, RZ, R13.reuse, 0x40000, RZ, 0xc0, !PT ;  /* 0x000400000dff7812 */ /* 0x040fe4000788c0ff */
[----:B------:R-:W-:-:S02]  /*5d240*/  LOP3.LUT P5, RZ, R13, 0x80000, RZ, 0xc0, !PT ;  /* 0x000800000dff7812 */ /* 0x000fc400078ac0ff */
[----:B-1----:R-:W-:-:S03]  /*5d250*/  PRMT R0, R85, 0x7771, RZ ;  /* 0x0000777155007816 */ /* 0x002fc600000000ff */
[----:B------:R-:W-:Y:S02]  /*5d260*/  @P1 LOP3.LUT R16, R16, 0x400, RZ, 0xfc, !PT ;  /* 0x0000040010101812 */ /* 0x000fe400078efcff */
[C---:B------:R-:W-:Y:S01]  /*5d270*/  LOP3.LUT P1, RZ, R13.reuse, 0x8000000, RZ, 0xc0, !PT ;  /* 0x080000000dff7812 */ /* 0x040fe2000782c0ff */
[----:B------:R1:W-:Y:S01]  /*5d280*/  @P0 STG.E.U8 desc[UR56][R194.64], R0 ;  /* 0x00000000c2000986 */ /* 0x0003e2000c101138 */
[----:B------:R-:W-:Y:S02]  /*5d290*/  LOP3.LUT P6, RZ, R13, 0x100000, RZ, 0xc0, !PT ;  /* 0x001000000dff7812 */ /* 0x000fe400078cc0ff */
[----:B------:R-:W-:Y:S02]  /*5d2a0*/  LOP3.LUT R16, R16, 0xfffff7ff, RZ, 0xc0, !PT ;  /* 0xfffff7ff10107812 */ /* 0x000fe400078ec0ff */
[C---:B-1----:R-:W-:Y:S02]  /*5d2b0*/  PRMT R0, R85.reuse, 0x7772, RZ ;  /* 0x0000777255007816 */ /* 0x042fe400000000ff */
[----:B------:R-:W-:-:S03]  /*5d2c0*/  PRMT R85, R85, 0x7773, RZ ;  /* 0x0000777355557816 */ /* 0x000fc600000000ff */
[----:B------:R1:W-:Y:S01]  /*5d2d0*/  @P3 STG.E.U8 desc[UR56][R192.64], R0 ;  /* 0x00000000c0003986 */ /* 0x0003e2000c101138 */
[----:B------:R-:W-:-:S03]  /*5d2e0*/  LOP3.LUT P3, RZ, R13, 0x200000, RZ, 0xc0, !PT ;  /* 0x002000000dff7812 */ /* 0x000fc6000786c0ff */
[----:B------:R-:W-:Y:S01]  /*5d2f0*/  @P4 STG.E.U8 desc[UR56][R188.64], R85 ;  /* 0x00000055bc004986 */ /* 0x000fe2000c101138 */
[----:B------:R-:W-:Y:S02]  /*5d300*/  @P1 LOP3.LUT R16, R16, 0x800, RZ, 0xfc, !PT ;  /* 0x0000080010101812 */ /* 0x000fe400078efcff */
[----:B-1----:R-:W-:Y:S02]  /*5d310*/  PRMT R0, R86, 0x7770, RZ ;  /* 0x0000777056007816 */ /* 0x002fe400000000ff */
[----:B------:R-:W-:-:S03]  /*5d320*/  LOP3.LUT P1, RZ, R13, 0x4000000, RZ, 0xc0, !PT ;  /* 0x040000000dff7812 */ /* 0x000fc6000782c0ff */
[----:B------:R1:W-:Y:S01]  /*5d330*/  @P5 STG.E.U8 desc[UR56][R186.64], R0 ;  /* 0x00000000ba005986 */ /* 0x0003e2000c101138 */
        /* <DEDUP_REMOVED lines=9> */
[----:B------:R-:W-:Y:S02]  /*5d3d0*/  @P1 LOP3.LUT R16, R16, 0x1000, RZ, 0xfc, !PT ;  /* 0x0000100010101812 */ /* 0x000fe400078efcff */
[----:B------:R-:W-:Y:S01]  /*5d3e0*/  LOP3.LUT P1, RZ, R13, 0x2000000, RZ, 0xc0, !PT ;  /* 0x020000000dff7812 */ /* 0x000fe2000782c0ff */
[----:B------:R-:W-:Y:S01]  /*5d3f0*/  @P4 STG.E.U8 desc[UR56][R180.64], R86 ;  /* 0x00000056b4004986 */ /* 0x000fe2000c101138 */
[----:B-1----:R-:W-:-:S05]  /*5d400*/  PRMT R0, R87, 0x7770, RZ ;  /* 0x0000777057007816 */ /* 0x002fca00000000ff */
[----:B------:R1:W-:Y:S02]  /*5d410*/  @P5 STG.E.U8 desc[UR56][R178.64], R0 ;  /* 0x00000000b2005986 */ /* 0x0003e4000c101138 */
[----:B-1----:R-:W-:-:S05]  /*5d420*/  PRMT R0, R87, 0x7771, RZ ;  /* 0x0000777157007816 */ /* 0x002fca00000000ff */
[----:B------:R1:W-:Y:S02]  /*5d430*/  @P6 STG.E.U8 desc[UR56][R176.64], R0 ;  /* 0x00000000b0006986 */ /* 0x0003e4000c101138 */
[----:B-1----:R-:W-:-:S05]  /*5d440*/  PRMT R0, R87, 0x7772, RZ ;  /* 0x0000777257007816 */ /* 0x002fca00000000ff */
        /* <DEDUP_REMOVED lines=32> */
[----:B------:R1:W-:Y:S01]  /*5d650*/  @P0 STG.E.U8 desc[UR56][R26.64], R0 ;  /* 0x000000001a000986 */ /* 0x0003e2000c101138 */
[C---:B------:R-:W-:Y:S02]  /*5d660*/  LOP3.LUT P5, RZ, R9.reuse, 0x40, RZ, 0xc0, !PT ;  /* 0x0000004009ff7812 */ /* 0x040fe400078ac0ff */
[----:B------:R-:W-:Y:S02]  /*5d670*/  LOP3.LUT P6, RZ, R9, 0x80, RZ, 0xc0, !PT ;  /* 0x0000008009ff7812 */ /* 0x000fe400078cc0ff */
[----:B-1----:R-:W-:-:S05]  /*5d680*/  PRMT R0, R90, 0x7771, RZ ;  /* 0x000077715a007816 */ /* 0x002fca00000000ff */
[----:B------:R1:W-:Y:S01]  /*5d690*/  @P3 STG.E.U8 desc[UR56][R24.64], R0 ;  /* 0x0000000018003986 */ /* 0x0003e2000c101138 */
[----:B------:R-:W-:Y:S02]  /*5d6a0*/  LOP3.LUT P3, RZ, R9, 0x100, RZ, 0xc0, !PT ;  /* 0x0000010009ff7812 */ /* 0x000fe4000786c0ff */
[C---:B-1----:R-:W-:Y:S02]  /*5d6b0*/  PRMT R0, R90.reuse, 0x7772, RZ ;  /* 0x000077725a007816 */ /* 0x042fe400000000ff */
[----:B------:R-:W-:-:S03]  /*5d6c0*/  PRMT R90, R90, 0x7773, RZ ;  /* 0x000077735a5a7816 */ /* 0x000fc600000000ff */
[----:B------:R1:W-:Y:S04]  /*5d6d0*/  @P4 STG.E.U8 desc[UR56][R22.64], R0 ;  /* 0x0000000016004986 */ /* 0x0003e8000c101138 */
[----:B------:R-:W-:Y:S01]  /*5d6e0*/  @P5 STG.E.U8 desc[UR56][R20.64], R90 ;  /* 0x0000005a14005986 */ /* 0x000fe2000c101138 */
[----:B-1----:R-:W-:-:S05]  /*5d6f0*/  PRMT R0, R91, 0x7770, RZ ;  /* 0x000077705b007816 */ /* 0x002fca00000000ff */
[----:B------:R1:W-:Y:S02]  /*5d700*/  @P6 STG.E.U8 desc[UR56][R18.64], R0 ;  /* 0x0000000012006986 */ /* 0x0003e4000c101138 */
[----:B-1----:R-:W-:-:S05]  /*5d710*/  PRMT R0, R91, 0x7771, RZ ;  /* 0x000077715b007816 */ /* 0x002fca00000000ff */
[----:B--2---:R1:W-:Y:S04]  /*5d720*/  @P3 STG.E.U8 desc[UR56][R170.64], R0 ;  /* 0x00000000aa003986 */ /* 0x0043e8000c101138 */
[----:B-1----:R-:W2:Y:S01]  /*5d730*/  LDL.LU.64 R170, [R1+0xa38] ;  /* 0x000a380001aa7983 */ /* 0x002ea20000300a00 */
[----:B------:R-:W-:Y:S02]  /*5d740*/  LOP3.LUT P1, RZ, R12, 0x100000, RZ, 0xc0, !PT ;  /* 0x001000000cff7812 */ /* 0x000fe4000782c0ff */
[----:B------:R-:W-:Y:S01]  /*5d750*/  LOP3.LUT R13, R13, 0xdfffffff, RZ, 0xc0, !PT ;  /* 0xdfffffff0d0d7812 */ /* 0x000fe200078ec0ff */
[----:B------:R-:W2:Y:S01]  /*5d760*/  LDL.LU.64 R66, [R1+0xa30] ;  /* 0x000a300001427983 */ /* 0x000ea20000300a00 */
[----:B------:R-:W-:-:S03]  /*5d770*/  LOP3.LUT R16, R16, 0xfffffffe, RZ, 0xc0, !PT ;  /* 0xfffffffe10107812 */ /* 0x000fc600078ec0ff */
[----:B------:R-:W2:Y:S04]  /*5d780*/  LDL.LU.64 R64, [R1+0xa28] ;  /* 0x000a280001407983 */ /* 0x000ea80000300a00 */
[----:B------:R-:W2:Y:S02]  /*5d790*/  LDL.LU.64 R62, [R1+0xa20] ;  /* 0x000a2000013e7983 */ /* 0x000ea40000300a00 */
[----:B------:R-:W-:Y:S02]  /*5d7a0*/  @P1 LOP3.LUT R13, R13, 0x20000000, RZ, 0xfc, !PT ;  /* 0x200000000d0d1812 */ /* 0x000fe400078efcff */
[----:B------:R-:W-:Y:S01]  /*5d7b0*/  LOP3.LUT P1, RZ, R12, 0x200000, RZ, 0xc0, !PT ;  /* 0x002000000cff7812 */ /* 0x000fe2000782c0ff */
[----:B------:R-:W2:Y:S01]  /*5d7c0*/  LDL.LU.64 R60, [R1+0xa18] ;  /* 0x000a1800013c7983 */ /* 0x000ea20000300a00 */
[----:B------:R-:W-:-:S02]  /*5d7d0*/  LOP3.LUT R13, R13, 0xbfffffff, RZ, 0xc0, !PT ;  /* 0xbfffffff0d0d7812 */ /* 0x000fc400078ec0ff */
[C---:B------:R-:W-:Y:S01]  /*5d7e0*/  LOP3.LUT P4, RZ, R9.reuse, 0x200, RZ, 0xc0, !PT ;  /* 0x0000020009ff7812 */ /* 0x040fe2000788c0ff */
[----:B------:R-:W2:Y:S01]  /*5d7f0*/  LDL.LU.64 R58, [R1+0xa10] ;  /* 0x000a1000013a7983 */ /* 0x000ea20000300a00 */
[C---:B------:R-:W-:Y:S02]  /*5d800*/  LOP3.LUT P5, RZ, R9.reuse, 0x400, RZ, 0xc0, !PT ;  /* 0x0000040009ff7812 */ /* 0x040fe400078ac0ff */
[----:B------:R-:W-:Y:S01]  /*5d810*/  LOP3.LUT P6, RZ, R9, 0x800, RZ, 0xc0, !PT ;  /* 0x0000080009ff7812 */ /* 0x000fe200078cc0ff */
[----:B------:R-:W2:Y:S04]  /*5d820*/  LDL.LU.64 R56, [R1+0xa08] ;  /* 0x000a080001387983 */ /* 0x000ea80000300a00 */
[----:B------:R-:W-:Y:S02]  /*5d830*/  @P1 LOP3.LUT R13, R13, 0x40000000, RZ, 0xfc, !PT ;  /* 0x400000000d0d1812 */ /* 0x000fe400078efcff */
[----:B------:R-:W-:-:S02]  /*5d840*/  LOP3.LUT P1, RZ, R12, 0x400000, RZ, 0xc0, !PT ;  /* 0x004000000cff7812 */ /* 0x000fc4000782c0ff */
[----:B------:R-:W-:-:S11]  /*5d850*/  LOP3.LUT R13, R13, 0x7fffffff, RZ, 0xc0, !PT ;  /* 0x7fffffff0d0d7812 */ /* 0x000fd600078ec0ff */
[----:B------:R-:W-:Y:S02]  /*5d860*/  @P1 LOP3.LUT R13, R13, 0x80000000, RZ, 0xfc, !PT ;  /* 0x800000000d0d1812 */ /* 0x000fe400078efcff */
        /* <DEDUP_REMOVED lines=13> */
[C---:B------:R-:W-:Y:S02]  /*5d940*/  PRMT R0, R91.reuse, 0x7772, RZ ;  /* 0x000077725b007816 */ /* 0x040fe400000000ff */
[----:B------:R-:W-:-:S03]  /*5d950*/  PRMT R91, R91, 0x7773, RZ ;  /* 0x000077735b5b7816 */ /* 0x000fc600000000ff */
[----:B---3--:R1:W-:Y:S04]  /*5d960*/  @P4 STG.E.U8 desc[UR56][R54.64], R0 ;  /* 0x0000000036004986 */ /* 0x0083e8000c101138 */
[----:B------:R-:W-:Y:S02]  /*5d970*/  @P1 LOP3.LUT R16, R16, 0x10, RZ, 0xfc, !PT ;  /* 0x0000001010101812 */ /* 0x000fe400078efcff */
[----:B------:R-:W-:Y:S01]  /*5d980*/  LOP3.LUT P1, RZ, R9, 0x1000, RZ, 0xc0, !PT ;  /* 0x0000100009ff7812 */ /* 0x000fe2000782c0ff */
[----:B----4-:R3:W-:Y:S01]  /*5d990*/  @P5 STG.E.U8 desc[UR56][R52.64], R91 ;  /* 0x0000005b34005986 */ /* 0x0107e2000c101138 */
[----:B-1----:R-:W-:-:S03]  /*5d9a0*/  PRMT R0, R92, 0x7770, RZ ;  /* 0x000077705c007816 */ /* 0x002fc600000000ff */
[----:B------:R-:W4:Y:S04]  /*5d9b0*/  LDL.LU.64 R54, [R1+0xa00] ;  /* 0x000a000001367983 */ /* 0x000f280000300a00 */
[----:B------:R1:W-:Y:S04]  /*5d9c0*/  @P6 STG.E.U8 desc[UR56][R50.64], R0 ;  /* 0x0000000032006986 */ /* 0x0003e8000c101138 */
[----:B---3--:R-:W3:Y:S01]  /*5d9d0*/  LDL.LU.64 R52, [R1+0x9f8] ;  /* 0x0009f80001347983 */ /* 0x008ee20000300a00 */
[----:B-1----:R-:W-:-:S03]  /*5d9e0*/  PRMT R0, R92, 0x7771, RZ ;  /* 0x000077715c007816 */ /* 0x002fc600000000ff */
[----:B------:R-:W3:Y:S04]  /*5d9f0*/  LDL.LU.64 R50, [R1+0x9f0] ;  /* 0x0009f00001327983 */ /* 0x000ee80000300a00 */
[----:B------:R1:W-:Y:S01]  /*5da00*/  @P1 STG.E.U8 desc[UR56][R48.64], R0 ;  /* 0x0000000030001986 */ /* 0x0003e2000c101138 */
[----:B------:R-:W-:Y:S02]  /*5da10*/  LOP3.LUT P1, RZ, R16, 0x10, RZ, 0xc0, !PT ;  /* 0x0000001010ff7812 */ /* 0x000fe4000782c0ff */
[----:B-1----:R-:W-:Y:S01]  /*5da20*/  PRMT R0, R92, 0x7772, RZ ;  /* 0x000077725c007816 */ /* 0x002fe200000000ff */
[----:B------:R-:W3:Y:S10]  /*5da30*/  LDL.LU.64 R48, [R1+0x9e8] ;  /* 0x0009e80001307983 */ /* 0x000ef40000300a00 */
[----:B------:R1:W-:Y:S01]  /*5da40*/  @P1 STG.E.U8 desc[UR56][R168.64], R0 ;  /* 0x00000000a8001986 */ /* 0x0003e2000c101138 */
[----:B------:R-:W-:-:S02]  /*5da50*/  LOP3.LUT P1, RZ, R16, 0x8, RZ, 0xc0, !PT ;  /* 0x0000000810ff7812 */ /* 0x000fc4000782c0ff */
[----:B------:R-:W-:Y:S01]  /*5da60*/  PRMT R92, R92, 0x7773, RZ ;  /* 0x000077735c5c7816 */ /* 0x000fe200000000ff */
[----:B-1----:R-:W3:Y:S10]  /*5da70*/  LDL.LU.64 R168, [R1+0x9e0] ;  /* 0x0009e00001a87983 */ /* 0x002ef40000300a00 */
[----:B--2---:R1:W-:Y:S04]  /*5da80*/  @P1 STG.E.U8 desc[UR56][R170.64], R92 ;  /* 0x0000005caa001986 */ /* 0x0043e8000c101138 */
[----:B-1----:R-:W2:Y:S01]  /*5da90*/  LDL.LU.64 R170, [R1+0x9d8] ;  /* 0x0009d80001aa7983 */ /* 0x002ea20000300a00 */
[----:B------:R-:W-:-:S02]  /*5daa0*/  LOP3.LUT P1, RZ, R16, 0x4, RZ, 0xc0, !PT ;  /* 0x0000000410ff7812 */ /* 0x000fc4000782c0ff */
[----:B------:R-:W-:-:S11]  /*5dab0*/  PRMT R0, R93, 0x7770, RZ ;  /* 0x000077705d007816 */ /* 0x000fd600000000ff */
        /* <DEDUP_REMOVED lines=11> */
[----:B-1----:R-:W-:Y:S02]  /*5db70*/  PRMT R0, R94, 0x7770, RZ ;  /* 0x000077705e007816 */ /* 0x002fe400000000ff */
[----:B------:R-:W-:-:S09]  /*5db80*/  LOP3.LUT P2, RZ, R12, 0x80000, RZ, 0xc0, !PT ;  /* 0x000800000cff7812 */ /* 0x000fd2000784c0ff */
[----:B------:R1:W-:Y:S01]  /*5db90*/  @P1 STG.E.U8 desc[UR56][R58.64], R0 ;  /* 0x000000003a001986 */ /* 0x0003e2000c101138 */
[----:B------:R-:W-:Y:S02]  /*5dba0*/  LOP3.LUT P1, RZ, R13, 0x20000000, RZ, 0xc0, !PT ;  /* 0x200000000dff7812 */ /* 0x000fe4000782c0ff */
[C---:B------:R-:W-:Y:S02]  /*5dbb0*/  LOP3.LUT P0, RZ, R12.reuse, 0x40000, RZ, 0xc0, !PT ;  /* 0x000400000cff7812 */ /* 0x040fe4000780c0ff */
[----:B------:R-:W-:Y:S02]  /*5dbc0*/  LOP3.LUT P3, RZ, R12, 0x20000, RZ, 0xc0, !PT ;  /* 0x000200000cff7812 */ /* 0x000fe4000786c0ff */
[----:B-1----:R-:W-:-:S07]  /*5dbd0*/  PRMT R0, R94, 0x7771, RZ ;  /* 0x000077715e007816 */ /* 0x002fce00000000ff */
[----:B------:R1:W-:Y:S01]  /*5dbe0*/  @P1 STG.E.U8 desc[UR56][R56.64], R0 ;  /* 0x0000000038001986 */ /* 0x0003e2000c101138 */
[----:B------:R-:W-:Y:S02]  /*5dbf0*/  LOP3.LUT P4, RZ, R12, 0x10000, RZ, 0xc0, !PT ;  /* 0x000100000cff7812 */ /* 0x000fe4000788c0ff */
[C---:B-1----:R-:W-:Y:S02]  /*5dc00*/  PRMT R0, R94.reuse, 0x7772, RZ ;  /* 0x000077725e007816 */ /* 0x042fe400000000ff */
[----:B------:R-:W-:Y:S02]  /*5dc10*/  PRMT R94, R94, 0x7773, RZ ;  /* 0x000077735e5e7816 */ /* 0x000fe400000000ff */
[C---:B------:R-:W-:Y:S01]  /*5dc20*/  LOP3.LUT P5, RZ, R12.reuse, 0x8000, RZ, 0xc0, !PT ;  /* 0x000080000cff7812 */ /* 0x040fe200078ac0ff */
[----:B----4-:R1:W-:Y:S01]  /*5dc30*/  @P2 STG.E.U8 desc[UR56][R54.64], R0 ;  /* 0x0000000036002986 */ /* 0x0103e2000c101138 */
[----:B------:R-:W-:-:S03]  /*5dc40*/  LOP3.LUT P6, RZ, R12, 0x4000, RZ, 0xc0, !PT ;  /* 0x000040000cff7812 */ /* 0x000fc600078cc0ff */
[----:B---3--:R-:W-:Y:S01]  /*5dc50*/  @P0 STG.E.U8 desc[UR56][R52.64], R94 ;  /* 0x0000005e34000986 */ /* 0x008fe2000c101138 */
[----:B-1----:R-:W-:-:S05]  /*5dc60*/  PRMT R0, R95, 0x7770, RZ ;  /* 0x000077705f007816 */ /* 0x002fca00000000ff */
[----:B------:R1:W-:Y:S02]  /*5dc70*/  @P3 STG.E.U8 desc[UR56][R50.64], R0 ;  /* 0x0000000032003986 */ /* 0x0003e4000c101138 */
[----:B-1----:R-:W-:-:S05]  /*5dc80*/  PRMT R0, R95, 0x7771, RZ ;  /* 0x000077715f007816 */ /* 0x002fca00000000ff */
[----:B------:R1:W-:Y:S02]  /*5dc90*/  @P4 STG.E.U8 desc[UR56][R48.64], R0 ;  /* 0x0000000030004986 */ /* 0x0003e4000c101138 */
[C---:B-1----:R-:W-:Y:S02]  /*5dca0*/  PRMT R0, R95.reuse, 0x7772, RZ ;  /* 0x000077725f007816 */ /* 0x042fe400000000ff */
[----:B------:R-:W-:-:S03]  /*5dcb0*/  PRMT R95, R95, 0x7773, RZ ;  /* 0x000077735f5f7816 */ /* 0x000fc600000000ff */
[----:B------:R-:W-:Y:S04]  /*5dcc0*/  @P5 STG.E.U8 desc[UR56][R168.64], R0 ;  /* 0x00000000a8005986 */ /* 0x000fe8000c101138 */
[----:B--2---:R1:W-:Y:S04]  /*5dcd0*/  @P6 STG.E.U8 desc[UR56][R170.64], R95 ;  /* 0x0000005faa006986 */ /* 0x0043e8000c101138 */
        /* <DEDUP_REMOVED lines=24> */
[----:B------:R-:W2:Y:S02]  /*5de60*/  LDL.LU.64 R66, [R1+0x998] ;  /* 0x0009980001427983 */ /* 0x000ea40000300a00 */
[----:B------:R-:W-:-:S02]  /*5de70*/  @P1 LOP3.LUT R13, R13, 0x2000000, RZ, 0xfc, !PT ;  /* 0x020000000d0d1812 */ /* 0x000fc400078efcff */
[----:B------:R-:W2:Y:S01]  /*5de80*/  LDL.LU.64 R64, [R1+0x990] ;  /* 0x0009900001407983 */ /* 0x000ea20000300a00 */
[C---:B------:R-:W-:Y:S02]  /*5de90*/  LOP3.LUT P1, RZ, R12.reuse, 0x40, RZ, 0xc0, !PT ;  /* 0x000000400cff7812 */ /* 0x040fe4000782c0ff */
[----:B------:R-:W-:Y:S01]  /*5dea0*/  LOP3.LUT R13, R13, 0xfbffffff, RZ, 0xc0, !PT ;  /* 0xfbffffff0d0d7812 */ /* 0x000fe200078ec0ff */
[----:B------:R-:W2:Y:S04]  /*5deb0*/  LDL.LU.64 R62, [R1+0x988] ;  /* 0x00098800013e7983 */ /* 0x000ea80000300a00 */
[----:B------:R-:W2:Y:S01]  /*5dec0*/  LDL.LU.64 R60, [R1+0x980] ;  /* 0x00098000013c7983 */ /* 0x000ea20000300a00 */
[C---:B------:R-:W-:Y:S02]  /*5ded0*/  LOP3.LUT P4, RZ, R12.reuse, 0x1000, RZ, 0xc0, !PT ;  /* 0x000010000cff7812 */ /* 0x040fe4000788c0ff */
[----:B------:R-:W-:Y:S01]  /*5dee0*/  LOP3.LUT P5, RZ, R12, 0x800, RZ, 0xc0, !PT ;  /* 0x000008000cff7812 */ /* 0x000fe200078ac0ff */
[----:B------:R-:W2:Y:S02]  /*5def0*/  LDL.LU.64 R58, [R1+0x978] ;  /* 0x00097800013a7983 */ /* 0x000ea40000300a00 */
[----:B------:R-:W-:-:S02]  /*5df00*/  @P1 LOP3.LUT R13, R13, 0x4000000, RZ, 0xfc, !PT ;  /* 0x040000000d0d1812 */ /* 0x000fc400078efcff */
[----:B------:R-:W-:Y:S01]  /*5df10*/  LOP3.LUT P1, RZ, R12, 0x80, RZ, 0xc0, !PT ;  /* 0x000000800cff7812 */ /* 0x000fe2000782c0ff */
[----:B------:R-:W2:Y:S01]  /*5df20*/  LDL.LU.64 R56, [R1+0x970] ;  /* 0x0009700001387983 */ /* 0x000ea20000300a00 */
[----:B------:R-:W-:-:S11]  /*5df30*/  LOP3.LUT R13, R13, 0xf7ffffff, RZ, 0xc0, !PT ;  /* 0xf7ffffff0d0d7812 */ /* 0x000fd600078ec0ff */
[----:B------:R-:W-:Y:S02]  /*5df40*/  @P1 LOP3.LUT R13, R13, 0x8000000, RZ, 0xfc, !PT ;  /* 0x080000000d0d1812 */ /* 0x000fe400078efcff */
[----:B------:R-:W-:Y:S02]  /*5df50*/  LOP3.LUT P1, RZ, R12, 0x100, RZ, 0xc0, !PT ;  /* 0x000001000cff7812 */ /* 0x000fe4000782c0ff */
[----:B------:R-:W-:Y:S02]  /*5df60*/  LOP3.LUT R13, R13, 0xefffffff, RZ, 0xc0, !PT ;  /* 0xefffffff0d0d7812 */ /* 0x000fe400078ec0ff */
[----:B------:R-:W-:Y:S02]  /*5df70*/  PRMT R0, R96, 0x7771, RZ ;  /* 0x0000777160007816 */ /* 0x000fe400000000ff */
[----:B------:R-:W-:-:S03]  /*5df80*/  LOP3.LUT P6, RZ, R12, 0x400, RZ, 0xc0, !PT ;  /* 0x000004000cff7812 */ /* 0x000fc600078cc0ff */
[----:B---3--:R1:W-:Y:S04]  /*5df90*/  @P4 STG.E.U8 desc[UR56][R54.64], R0 ;  /* 0x0000000036004986 */ /* 0x0083e8000c101138 */
[----:B------:R-:W-:Y:S02]  /*5dfa0*/  @P1 LOP3.LUT R13, R13, 0x10000000, RZ, 0xfc, !PT ;  /* 0x100000000d0d1812 */ /* 0x000fe400078efcff */
[----:B------:R-:W-:Y:S02]  /*5dfb0*/  LOP3.LUT P1, RZ, R12, 0x200, RZ, 0xc0, !PT ;  /* 0x000002000cff7812 */ /* 0x000fe4000782c0ff */
[C---:B-1----:R-:W-:Y:S01]  /*5dfc0*/  PRMT R0, R96.reuse, 0x7772, RZ ;  /* 0x0000777260007816 */ /* 0x042fe200000000ff */
[----:B------:R-:W3:Y:S01]  /*5dfd0*/  LDL.LU.64 R54, [R1+0x968] ;  /* 0x0009680001367983 */ /* 0x000ee20000300a00 */
[----:B------:R-:W-:-:S03]  /*5dfe0*/  PRMT R96, R96, 0x7773, RZ ;  /* 0x0000777360607816 */ /* 0x000fc600000000ff */
[----:B----4-:R1:W-:Y:S04]  /*5dff0*/  @P5 STG.E.U8 desc[UR56][R52.64], R0 ;  /* 0x0000000034005986 */ /* 0x0103e8000c101138 */
[----:B------:R4:W-:Y:S01]  /*5e000*/  @P6 STG.E.U8 desc[UR56][R50.64], R96 ;  /* 0x0000006032006986 */ /* 0x0009e2000c101138 */
[----:B-1----:R-:W-:-:S03]  /*5e010*/  PRMT R0, R97, 0x7770, RZ ;  /* 0x0000777061007816 */ /* 0x002fc600000000ff */
[----:B------:R-:W3:Y:S04]  /*5e020*/  LDL.LU.64 R52, [R1+0x960] ;  /* 0x0009600001347983 */ /* 0x000ee80000300a00 */
[----:B------:R1:W-:Y:S01]  /*5e030*/  @P1 STG.E.U8 desc[UR56][R48.64], R0 ;  /* 0x0000000030001986 */ /* 0x0003e2000c101138 */
[----:B------:R-:W-:-:S03]  /*5e040*/  LOP3.LUT P1, RZ, R13, 0x10000000, RZ, 0xc0, !PT ;  /* 0x100000000dff7812 */ /* 0x000fc6000782c0ff */
[----:B----4-:R-:W4:Y:S01]  /*5e050*/  LDL.LU.64 R50, [R1+0x958] ;  /* 0x0009580001327983 */ /* 0x010f220000300a00 */
[----:B-1----:R-:W-:-:S03]  /*5e060*/  PRMT R0, R97, 0x7771, RZ ;  /* 0x0000777161007816 */ /* 0x002fc600000000ff */
[----:B------:R-:W4:Y:S06]  /*5e070*/  LDL.LU.64 R48, [R1+0x950] ;  /* 0x0009500001307983 */ /* 0x000f2c0000300a00 */
[----:B------:R1:W-:Y:S01]  /*5e080*/  @P1 STG.E.U8 desc[UR56][R168.64], R0 ;  /* 0x00000000a8001986 */ /* 0x0003e2000c101138 */
[----:B------:R-:W-:-:S03]  /*5e090*/  LOP3.LUT P1, RZ, R13, 0x8000000, RZ, 0xc0, !PT ;  /* 0x080000000dff7812 */ /* 0x000fc6000782c0ff */
[----:B-1----:R-:W4:Y:S01]  /*5e0a0*/  LDL.LU.64 R168, [R1+0x948] ;  /* 0x0009480001a87983 */ /* 0x002f220000300a00 */
[----:B------:R-:W-:-:S09]  /*5e0b0*/  PRMT R0, R97, 0x7772, RZ ;  /* 0x0000777261007816 */ /* 0x000fd200000000ff */
[----:B--2---:R1:W-:Y:S04]  /*5e0c0*/  @P1 STG.E.U8 desc[UR56][R170.64], R0 ;  /* 0x00000000aa001986 */ /* 0x0043e8000c101138 */
[----:B-1----:R-:W2:Y:S01]  /*5e0d0*/  LDL.LU.64 R170, [R1+0x940] ;  /* 0x0009400001aa7983 */ /* 0x002ea20000300a00 */
[----:B------:R-:W-:Y:S02]  /*5e0e0*/  LOP3.LUT P1, RZ, R13, 0x4000000, RZ, 0xc0, !PT ;  /* 0x040000000dff7812 */ /* 0x000fe4000782c0ff */
[----:B------:R-:W-:Y:S02]  /*5e0f0*/  PRMT R97, R97, 0x7773, RZ ;  /* 0x0000777361617816 */ /* 0x000fe400000000ff */
[----:B------:R-:W-:-:S09]  /*5e100*/  PRMT R0, R98, 0x7770, RZ ;  /* 0x0000777062007816 */ /* 0x000fd200000000ff */
[----:B------:R-:W-:Y:S01]  /*5e110*/  @P1 STG.E.U8 desc[UR56][R66.64], R97 ;  /* 0x0000006142001986 */ /* 0x000fe2000c101138 */
        /* <DEDUP_REMOVED lines=10> */
[----:B------:R-:W-:-:S09]  /*5e1c0*/  LOP3.LUT P2, RZ, R12, 0x1, RZ, 0xc0, !PT ;  /* 0x000000010cff7812 */ /* 0x000fd2000784c0ff */
[----:B------:R-:W-:Y:S01]  /*5e1d0*/  @P1 STG.E.U8 desc[UR56][R58.64], R98 ;  /* 0x000000623a001986 */ /* 0x000fe2000c101138 */
[----:B------:R-:W-:Y:S02]  /*5e1e0*/  LOP3.LUT P1, RZ, R13, 0x200000, RZ, 0xc0, !PT ;  /* 0x002000000dff7812 */ /* 0x000fe4000782c0ff */
[----:B-1----:R-:W-:Y:S02]  /*5e1f0*/  PRMT R0, R99, 0x7770, RZ ;  /* 0x0000777063007816 */ /* 0x002fe400000000ff */
[C---:B------:R-:W-:Y:S02]  /*5e200*/  LOP3.LUT P0, RZ, R10.reuse, 0x80000000, RZ, 0xc0, !PT ;  /* 0x800000000aff7812 */ /* 0x040fe4000780c0ff */
[C---:B------:R-:W-:Y:S02]  /*5e210*/  LOP3.LUT P3, RZ, R10.reuse, 0x40000000, RZ, 0xc0, !PT ;  /* 0x400000000aff7812 */ /* 0x040fe4000786c0ff */
[----:B------:R-:W-:-:S05]  /*5e220*/  LOP3.LUT P4, RZ, R10, 0x20000000, RZ, 0xc0, !PT ;  /* 0x200000000aff7812 */ /* 0x000fca000788c0ff */
[----:B------:R1:W-:Y:S01]  /*5e230*/  @P1 STG.E.U8 desc[UR56][R56.64], R0 ;  /* 0x0000000038001986 */ /* 0x0003e2000c101138 */
[----:B------:R-:W-:Y:S02]  /*5e240*/  LOP3.LUT P5, RZ, R10, 0x10000000, RZ, 0xc0, !PT ;  /* 0x100000000aff7812 */ /* 0x000fe400078ac0ff */
[----:B-1----:R-:W-:-:S05]  /*5e250*/  PRMT R0, R99, 0x7771, RZ ;  /* 0x0000777163007816 */ /* 0x002fca00000000ff */
[----:B---3--:R1:W-:Y:S01]  /*5e260*/  @P2 STG.E.U8 desc[UR56][R54.64], R0 ;  /* 0x0000000036002986 */ /* 0x0083e2000c101138 */
[----:B------:R-:W-:Y:S02]  /*5e270*/  LOP3.LUT P6, RZ, R10, 0x8000000, RZ, 0xc0, !PT ;  /* 0x080000000aff7812 */ /* 0x000fe400078cc0ff */
[C---:B-1----:R-:W-:Y:S02]  /*5e280*/  PRMT R0, R99.reuse, 0x7772, RZ ;  /* 0x0000777263007816 */ /* 0x042fe400000000ff */
[----:B------:R-:W-:-:S03]  /*5e290*/  PRMT R99, R99, 0x7773, RZ ;  /* 0x0000777363637816 */ /* 0x000fc600000000ff */
[----:B------:R1:W-:Y:S04]  /*5e2a0*/  @P0 STG.E.U8 desc[UR56][R52.64], R0 ;  /* 0x0000000034000986 */ /* 0x0003e8000c101138 */
[----:B----4-:R-:W-:Y:S01]  /*5e2b0*/  @P3 STG.E.U8 desc[UR56][R50.64], R99 ;  /* 0x0000006332003986 */ /* 0x010fe2000c101138 */
[----:B-1----:R-:W-:-:S05]  /*5e2c0*/  PRMT R0, R100, 0x7770, RZ ;  /* 0x0000777064007816 */ /* 0x002fca00000000ff */
[----:B------:R1:W-:Y:S02]  /*5e2d0*/  @P4 STG.E.U8 desc[UR56][R48.64], R0 ;  /* 0x0000000030004986 */ /* 0x0003e4000c101138 */
[----:B-1----:R-:W-:-:S05]  /*5e2e0*/  PRMT R0, R100, 0x7771, RZ ;  /* 0x0000777164007816 */ /* 0x002fca00000000ff */
[----:B------:R1:W-:Y:S02]  /*5e2f0*/  @P5 STG.E.U8 desc[UR56][R168.64], R0 ;  /* 0x00000000a8005986 */ /* 0x0003e4000c101138 */
[----:B-1----:R-:W-:-:S05]  /*5e300*/  PRMT R0, R100, 0x7772, RZ ;  /* 0x0000777264007816 */ /* 0x002fca00000000ff */
        /* <DEDUP_REMOVED lines=27> */
[----:B------:R-:W-:Y:S01]  /*5e4c0*/  LOP3.LUT P1, RZ, R10, 0x80000, RZ, 0xc0, !PT ;  /* 0x000800000aff7812 */ /* 0x000fe2000782c0ff */
[----:B------:R-:W2:Y:S01]  /*5e4d0*/  LDL.LU.64 R64, [R1+0x8f8] ;  /* 0x0008f80001407983 */ /* 0x000ea20000300a00 */
[----:B------:R-:W-:-:S03]  /*5e4e0*/  LOP3.LUT R13, R13, 0xfffbffff, RZ, 0xc0, !PT ;  /* 0xfffbffff0d0d7812 */ /* 0x000fc600078ec0ff */
[----:B------:R-:W2:Y:S01]  /*5e4f0*/  LDL.LU.64 R62, [R1+0x8f0] ;  /* 0x0008f000013e7983 */ /* 0x000ea20000300a00 */
[----:B------:R-:W-:-:S03]  /*5e500*/  LOP3.LUT P4, RZ, R10, 0x2000000, RZ, 0xc0, !PT ;  /* 0x020000000aff7812 */ /* 0x000fc6000788c0ff */
[----:B------:R-:W2:Y:S04]  /*5e510*/  LDL.LU.64 R60, [R1+0xb0] ;  /* 0x0000b000013c7983 */ /* 0x000ea80000300a00 */
[----:B------:R-:W-:Y:S01]  /*5e520*/  @P1 LOP3.LUT R13, R13, 0x40000, RZ, 0xfc, !PT ;  /* 0x000400000d0d1812 */ /* 0x000fe200078efcff */
[----:B------:R-:W2:Y:S01]  /*5e530*/  LDL.LU.64 R58, [R1+0xa8] ;  /* 0x0000a800013a7983 */ /* 0x000ea20000300a00 */
[C---:B------:R-:W-:Y:S02]  /*5e540*/  LOP3.LUT P1, RZ, R10.reuse, 0x100000, RZ, 0xc0, !PT ;  /* 0x001000000aff7812 */ /* 0x040fe4000782c0ff */
[----:B------:R-:W-:Y:S01]  /*5e550*/  LOP3.LUT R13, R13, 0xfff7ffff, RZ, 0xc0, !PT ;  /* 0xfff7ffff0d0d7812 */ /* 0x000fe200078ec0ff */
[----:B------:R-:W2:Y:S01]  /*5e560*/  LDL.LU.64 R56, [R1+0xa0] ;  /* 0x0000a00001387983 */ /* 0x000ea20000300a00 */
[----:B------:R-:W-:-:S09]  /*5e570*/  LOP3.LUT P5, RZ, R10, 0x1000000, RZ, 0xc0, !PT ;  /* 0x010000000aff7812 */ /* 0x000fd200078ac0ff */
[----:B------:R-:W-:Y:S02]  /*5e580*/  @P1 LOP3.LUT R13, R13, 0x80000, RZ, 0xfc, !PT ;  /* 0x000800000d0d1812 */ /* 0x000fe400078efcff */
[C---:B------:R-:W-:Y:S02]  /*5e590*/  LOP3.LUT P1, RZ, R10.reuse, 0x200000, RZ, 0xc0, !PT ;  /* 0x002000000aff7812 */ /* 0x040fe4000782c0ff */
[----:B------:R-:W-:Y:S02]  /*5e5a0*/  LOP3.LUT R13, R13, 0xffefffff, RZ, 0xc0, !PT ;  /* 0xffefffff0d0d7812 */ /* 0x000fe400078ec0ff */
[----:B------:R-:W-:Y:S02]  /*5e5b0*/  PRMT R0, R101, 0x7770, RZ ;  /* 0x0000777065007816 */ /* 0x000fe400000000ff */
[----:B------:R-:W-:-:S03]  /*5e5c0*/  LOP3.LUT P6, RZ, R10, 0x800000, RZ, 0xc0, !PT ;  /* 0x008000000aff7812 */ /* 0x000fc600078cc0ff */
[----:B---3--:R1:W-:Y:S04]  /*5e5d0*/  @P4 STG.E.U8 desc[UR56][R54.64], R0 ;  /* 0x0000000036004986 */ /* 0x0083e8000c101138 */
[----:B------:R-:W-:Y:S02]  /*5e5e0*/  @P1 LOP3.LUT R13, R13, 0x100000, RZ, 0xfc, !PT ;  /* 0x001000000d0d1812 */ /* 0x000fe400078efcff */
[----:B------:R-:W-:Y:S02]  /*5e5f0*/  LOP3.LUT P1, RZ, R10, 0x400000, RZ, 0xc0, !PT ;  /* 0x004000000aff7812 */ /* 0x000fe4000782c0ff */
[C---:B-1----:R-:W-:Y:S01]  /*5e600*/  PRMT R0, R101.reuse, 0x7771, RZ ;  /* 0x0000777165007816 */ /* 0x042fe200000000ff */
[----:B------:R-:W3:Y:S04]  /*5e610*/  LDL.LU.64 R54, [R1+0x98] ;  /* 0x0000980001367983 */ /* 0x000ee80000300a00 */
[----:B----4-:R1:W-:Y:S02]  /*5e620*/  @P5 STG.E.U8 desc[UR56][R52.64], R0 ;  /* 0x0000000034005986 */ /* 0x0103e4000c101138 */
[----:B-1----:R-:W-:-:S02]  /*5e630*/  PRMT R0, R101, 0x7772, RZ ;  /* 0x0000777265007816 */ /* 0x002fc400000000ff */
[----:B------:R-:W4:Y:S01]  /*5e640*/  LDL.LU.64 R52, [R1+0x90] ;  /* 0x0000900001347983 */ /* 0x000f220000300a00 */
[----:B------:R-:W-:-:S03]  /*5e650*/  PRMT R101, R101, 0x7773, RZ ;  /* 0x0000777365657816 */ /* 0x000fc600000000ff */
[----:B------:R1:W-:Y:S04]  /*5e660*/  @P6 STG.E.U8 desc[UR56][R50.64], R0 ;  /* 0x0000000032006986 */ /* 0x0003e8000c101138 */
[----:B------:R0:W-:Y:S01]  /*5e670*/  @P1 STG.E.U8 desc[UR56][R48.64], R101 ;  /* 0x0000006530001986 */ /* 0x0001e2000c101138 */
[C---:B------:R-:W-:Y:S02]  /*5e680*/  LOP3.LUT P1, RZ, R13.reuse, 0x100000, RZ, 0xc0, !PT ;  /* 0x001000000dff7812 */ /* 0x040fe4000782c0ff */
[----:B-1----:R-:W-:Y:S01]  /*5e690*/  PRMT R0, R102, 0x7770, RZ ;  /* 0x0000777066007816 */ /* 0x002fe200000000ff */
[----:B------:R-:W4:Y:S04]  /*5e6a0*/  LDL.LU.64 R50, [R1+0x88] ;  /* 0x0000880001327983 */ /* 0x000f280000300a00 */
[----:B0-----:R-:W4:Y:S06]  /*5e6b0*/  LDL.LU.64 R48, [R1+0x80] ;  /* 0x0000800001307983 */ /* 0x001f2c0000300a00 */
[----:B------:R0:W-:Y:S01]  /*5e6c0*/  @P1 STG.E.U8 desc[UR56][R168.64], R0 ;  /* 0x00000000a8001986 */ /* 0x0001e2000c101138 */
[----:B------:R-:W-:-:S03]  /*5e6d0*/  LOP3.LUT P1, RZ, R13, 0x80000, RZ, 0xc0, !PT ;  /* 0x000800000dff7812 */ /* 0x000fc6000782c0ff */
[----:B0-----:R-:W4:Y:S01]  /*5e6e0*/  LDL.LU.64 R168, [R1+0x78] ;  /* 0x0000780001a87983 */ /* 0x001f220000300a00 */
[----:B------:R-:W-:-:S09]  /*5e6f0*/  PRMT R0, R102, 0x7771, RZ ;  /* 0x0000777166007816 */ /* 0x000fd200000000ff */
[----:B--2---:R0:W-:Y:S04]  /*5e700*/  @P1 STG.E.U8 desc[UR56][R170.64], R0 ;  /* 0x00000000aa001986 */ /* 0x0041e8000c101138 */
[----:B0-----:R-:W2:Y:S01]  /*5e710*/  LDL.LU.64 R170, [R1+0x70] ;  /* 0x0000700001aa7983 */ /* 0x001ea20000300a00 */
[----:B------:R-:W-:Y:S02]  /*5e720*/  LOP3.LUT P1, RZ, R13, 0x40000, RZ, 0xc0, !PT ;  /* 0x000400000dff7812 */ /* 0x000fe4000782c0ff */
[C---:B------:R-:W-:Y:S02]  /*5e730*/  PRMT R0, R102.reuse, 0x7772, RZ ;  /* 0x0000777266007816 */ /* 0x040fe400000000ff */
[----:B------:R-:W-:-:S09]  /*5e740*/  PRMT R102, R102, 0x7773, RZ ;  /* 0x0000777366667816 */ /* 0x000fd200000000ff */
[----:B------:R0:W-:Y:S01]  /*5e750*/  @P1 STG.E.U8 desc[UR56][R66.64], R0 ;  /* 0x0000000042001986 */ /* 0x0001e2000c101138 */
[----:B------:R-:W-:-:S13]  /*5e760*/  LOP3.LUT P1, RZ, R13, 0x20000, RZ, 0xc0, !PT ;  /* 0x000200000dff7812 */ /* 0x000fda000782c0ff */
[----:B------:R-:W-:Y:S01]  /*5e770*/  @P1 STG.E.U8 desc[UR56][R64.64], R102 ;  /* 0x0000006640001986 */ /* 0x000fe2000c101138 */
[----:B------:R-:W-:Y:S02]  /*5e780*/  LOP3.LUT P1, RZ, R13, 0x10000, RZ, 0xc0, !PT ;  /* 0x000100000dff7812 */ /* 0x000fe4000782c0ff */
[----:B0-----:R-:W-:-:S11]  /*5e790*/  PRMT R0, R103, 0x7770, RZ ;  /* 0x0000777067007816 */ /* 0x001fd600000000ff */
[----:B------:R0:W-:Y:S01]  /*5e7a0*/  @P1 STG.E.U8 desc[UR56][R62.64], R0 ;  /* 0x000000003e001986 */ /* 0x0001e2000c101138 */
[----:B------:R-:W-:Y:S02]  /*5e7b0*/  LOP3.LUT P1, RZ, R13, 0x8000, RZ, 0xc0, !PT ;  /* 0x000080000dff7812 */ /* 0x000fe4000782c0ff */
[----:B0-----:R-:W-:-:S11]  /*5e7c0*/  PRMT R0, R103, 0x7771, RZ ;  /* 0x0000777167007816 */ /* 0x001fd600000000ff */
[----:B------:R0:W-:Y:S01]  /*5e7d0*/  @P1 STG.E.U8 desc[UR56][R60.64], R0 ;  /* 0x000000003c001986 */ /* 0x0001e2000c101138 */
[----:B------:R-:W-:Y:S02]  /*5e7e0*/  LOP3.LUT P1, RZ, R13, 0x4000, RZ, 0xc0, !PT ;  /* 0x000040000dff7812 */ /* 0x000fe4000782c0ff */
[----:B------:R-:W-:Y:S02]  /*5e7f0*/  LOP3.LUT P2, RZ, R10, 0x2000, RZ, 0xc0, !PT ;  /* 0x000020000aff7812 */ /* 0x000fe4000784c0ff */
[----:B0-----:R-:W-:-:S09]  /*5e800*/  PRMT R0, R103, 0x7772, RZ ;  /* 0x0000777267007816 */ /* 0x001fd200000000ff */
[----:B------:R0:W-:Y:S01]  /*5e810*/  @P1 STG.E.U8 desc[UR56][R58.64], R0 ;  /* 0x000000003a001986 */ /* 0x0001e2000c101138 */
[----:B------:R-:W-:Y:S02]  /*5e820*/  LOP3.LUT P1, RZ, R13, 0x2000, RZ, 0xc0, !PT ;  /* 0x000020000dff7812 */ /* 0x000fe4000782c0ff */
[C---:B------:R-:W-:Y:S02]  /*5e830*/  LOP3.LUT P0, RZ, R10.reuse, 0x1000, RZ, 0xc0, !PT ;  /* 0x000010000aff7812 */ /* 0x040fe4000780c0ff */
[----:B------:R-:W-:Y:S02]  /*5e840*/  PRMT R103, R103, 0x7773, RZ ;  /* 0x0000777367677816 */ /* 0x000fe400000000ff */
[----:B------:R-:W-:Y:S02]  /*5e850*/  LOP3.LUT P3, RZ, R10, 0x800, RZ, 0xc0, !PT ;  /* 0x000008000aff7812 */ /* 0x000fe4000786c0ff */
[----:B0-----:R-:W-:-:S05]  /*5e860*/  PRMT R0, R104, 0x7770, RZ ;  /* 0x0000777068007816 */ /* 0x001fca00000000ff */
[----:B------:R-:W-:Y:S01]  /*5e870*/  @P1 STG.E.U8 desc[UR56][R56.64], R103 ;  /* 0x0000006738001986 */ /* 0x000fe2000c101138 */
[----:B------:R-:W-:-:S03]  /*5e880*/  LOP3.LUT P4, RZ, R10, 0x400, RZ, 0xc0, !PT ;  /* 0x000004000aff7812 */ /* 0x000fc6000788c0ff */
[----:B---3--:R0:W-:Y:S01]  /*5e890*/  @P2 STG.E.U8 desc[UR56][R54.64], R0 ;  /* 0x0000000036002986 */ /* 0x0081e2000c101138 */
[----:B------:R-:W-:Y:S02]  /*5e8a0*/  LOP3.LUT P5, RZ, R10, 0x200, RZ, 0xc0, !PT ;  /* 0x000002000aff7812 */ /* 0x000fe400078ac0ff */
[----:B0-----:R-:W-:-:S05]  /*5e8b0*/  PRMT R0, R104, 0x7771, RZ ;  /* 0x0000777168007816 */ /* 0x001fca00000000ff */
[----:B----4-:R0:W-:Y:S01]  /*5e8c0*/  @P0 STG.E.U8 desc[UR56][R52.64], R0 ;  /* 0x0000000034000986 */ /* 0x0101e2000c101138 */
[----:B------:R-:W-:Y:S02]  /*5e8d0*/  LOP3.LUT P6, RZ, R10, 0x100, RZ, 0xc0, !PT ;  /* 0x000001000aff7812 */ /* 0x000fe400078cc0ff */
[C---:B0-----:R-:W-:Y:S02]  /*5e8e0*/  PRMT R0, R104.reuse, 0x7772, RZ ;  /* 0x0000777268007816 */ /* 0x041fe400000000ff */
[----:B------:R-:W-:-:S03]  /*5e8f0*/  PRMT R104, R104, 0x7773, RZ ;  /* 0x0000777368687816 */ /* 0x000fc600000000ff */
[----:B------:R0:W-:Y:S04]  /*5e900*/  @P3 STG.E.U8 desc[UR56][R50.64], R0 ;  /* 0x0000000032003986 */ /* 0x0001e8000c101138 */
[----:B------:R1:W-:Y:S01]  /*5e910*/  @P4 STG.E.U8 desc[UR56][R48.64], R104 ;  /* 0x0000006830004986 */ /* 0x0003e2000c101138 */
[----:B0-----:R-:W-:-:S03]  /*5e920*/  PRMT R0, R105, 0x7770, RZ ;  /* 0x0000777069007816 */ /* 0x001fc600000000ff */
[----:B-1----:R-:W3:Y:S04]  /*5e930*/  LDL.LU.64 R48, [R1+0x68] ;  /* 0x0000680001307983 */ /* 0x002ee80000300a00 */
[----:B------:R0:W-:Y:S02]  /*5e940*/  @P5 STG.E.U8 desc[UR56][R168.64], R0 ;  /* 0x00000000a8005986 */ /* 0x0001e4000c101138 */
[----:B0-----:R-:W-:Y:S02]  /*5e950*/  PRMT R0, R105, 0x7771, RZ ;  /* 0x0000777169007816 */ /* 0x001fe400000000ff */
[----:B------:R-:W4:Y:S04]  /*5e960*/  LDL.LU.64 R168, [R1+0x60] ;  /* 0x0000600001a87983 */ /* 0x000f280000300a00 */
[----:B--2---:R0:W-:Y:S04]  /*5e970*/  @P6 STG.E.U8 desc[UR56][R170.64], R0 ;  /* 0x00000000aa006986 */ /* 0x0041e8000c101138 */
[----:B0-----:R-:W2:Y:S04]  /*5e980*/  LDL.LU.64 R170, [R1+0x58] ;  /* 0x0000580001aa7983 */ /* 0x001ea80000300a00 */
[----:B------:R-:W2:Y:S04]  /*5e990*/  LDL.LU.64 R64, [R1+0x50] ;  /* 0x0000500001407983 */ /* 0x000ea80000300a00 */
[----:B------:R-:W2:Y:S04]  /*5e9a0*/  LDL.LU.64 R62, [R1+0x48] ;  /* 0x00004800013e7983 */ /* 0x000ea80000300a00 */
[----:B------:R-:W2:Y:S04]  /*5e9b0*/  LDL.LU.64 R60, [R1+0x40] ;  /* 0x00004000013c7983 */ /* 0x000ea80000300a00 */
[----:B------:R-:W2:Y:S04]  /*5e9c0*/  LDL.LU.64 R58, [R1+0x38] ;  /* 0x00003800013a7983 */ /* 0x000ea80000300a00 */
[----:B------:R-:W2:Y:S04]  /*5e9d0*/  LDL.LU.64 R56, [R1+0x30] ;  /* 0x0000300001387983 */ /* 0x000ea80000300a00 */
[----:B------:R-:W2:Y:S04]  /*5e9e0*/  LDL.LU.64 R54, [R1+0x28] ;  /* 0x0000280001367983 */ /* 0x000ea80000300a00 */
[----:B------:R-:W2:Y:S01]  /*5e9f0*/  LDL.LU.64 R52, [R1+0x20] ;  /* 0x0000200001347983 */ /* 0x000ea20000300a00 */
[----:B------:R-:W-:-:S03]  /*5ea00*/  LOP3.LUT P3, RZ, R10, 0x80, RZ, 0xc0, !PT ;  /* 0x000000800aff7812 */ /* 0x000fc6000786c0ff */
[----:B------:R-:W2:Y:S01]  /*5ea10*/  LDL.LU.64 R50, [R1+0x18] ;  /* 0x0000180001327983 */ /* 0x000ea20000300a00 */
[C---:B------:R-:W-:Y:S02]  /*5ea20*/  PRMT R0, R105.reuse, 0x7772, RZ ;  /* 0x0000777269007816 */ /* 0x040fe400000000ff */
[C---:B------:R-:W-:Y:S02]  /*5ea30*/  LOP3.LUT P4, RZ, R10.reuse, 0x40, RZ, 0xc0, !PT ;  /* 0x000000400aff7812 */ /* 0x040fe4000788c0ff */
[----:B------:R-:W-:Y:S02]  /*5ea40*/  LOP3.LUT P5, RZ, R10, 0x20, RZ, 0xc0, !PT ;  /* 0x000000200aff7812 */ /* 0x000fe400078ac0ff */
[----:B------:R-:W-:Y:S02]  /*5ea50*/  PRMT R105, R105, 0x7773, RZ ;  /* 0x0000777369697816 */ /* 0x000fe400000000ff */
[----:B------:R-:W-:Y:S02]  /*5ea60*/  LOP3.LUT P1, RZ, R11, 0x8000000, RZ, 0xc0, !PT ;  /* 0x080000000bff7812 */ /* 0x000fe4000782c0ff */
[----:B------:R-:W-:Y:S01]  /*5ea70*/  LOP3.LUT R13, R13, 0xffffffdf, RZ, 0xc0, !PT ;  /* 0xffffffdf0d0d7812 */ /* 0x000fe200078ec0ff */
[----:B---3--:R0:W-:Y:S04]  /*5ea80*/  @P3 STG.E.U8 desc[UR56][R48.64], R0 ;  /* 0x0000000030003986 */ /* 0x0081e8000c101138 */
[----:B0-----:R-:W3:Y:S01]  /*5ea90*/  LDL.LU.64 R48, [R1+0x10] ;  /* 0x0000100001307983 */ /* 0x001ee20000300a00 */
[----:B------:R-:W-:-:S03]  /*5eaa0*/  PRMT R0, R106, 0x7770, RZ ;  /* 0x000077706a007816 */ /* 0x000fc600000000ff */
[----:B----4-:R0:W-:Y:S04]  /*5eab0*/  @P4 STG.E.U8 desc[UR56][R168.64], R105 ;  /* 0x00000069a8004986 */ /* 0x0101e8000c101138 */
[----:B0-----:R-:W4:Y:S01]  /*5eac0*/  LDL.LU.64 R168, [R1+0x8] ;  /* 0x0000080001a87983 */ /* 0x001f220000300a00 */
[----:B------:R-:W-:Y:S02]  /*5ead0*/  @P1 LOP3.LUT R13, R13, 0x20, RZ, 0xfc, !PT ;  /* 0x000000200d0d1812 */ /* 0x000fe400078efcff */
[----:B------:R-:W-:Y:S02]  /*5eae0*/  LOP3.LUT P1, RZ, R11, 0x10000000, RZ, 0xc0, !PT ;  /* 0x100000000bff7812 */ /* 0x000fe4000782c0ff */
[----:B------:R-:W-:-:S11]  /*5eaf0*/  LOP3.LUT R13, R13, 0xffffffbf, RZ, 0xc0, !PT ;  /* 0xffffffbf0d0d7812 */ /* 0x000fd600078ec0ff */
[----:B------:R-:W-:Y:S02]  /*5eb00*/  @P1 LOP3.LUT R13, R13, 0x40, RZ, 0xfc, !PT ;  /* 0x000000400d0d1812 */ /* 0x000fe400078efcff */
[----:B------:R-:W-:Y:S02]  /*5eb10*/  LOP3.LUT P1, RZ, R11, 0x20000000, RZ, 0xc0, !PT ;  /* 0x200000000bff7812 */ /* 0x000fe4000782c0ff */
[----:B------:R-:W-:-:S11]  /*5eb20*/  LOP3.LUT R13, R13, 0xffffff7f, RZ, 0xc0, !PT ;  /* 0xffffff7f0d0d7812 */ /* 0x000fd600078ec0ff */
[----:B------:R-:W-:Y:S02]  /*5eb30*/  @P1 LOP3.LUT R13, R13, 0x80, RZ, 0xfc, !PT ;  /* 0x000000800d0d1812 */ /* 0x000fe400078efcff */
[----:B------:R-:W-:Y:S01]  /*5eb40*/  LOP3.LUT P1, RZ, R11, 0x40000000, RZ, 0xc0, !PT ;  /* 0x400000000bff7812 */ /* 0x000fe2000782c0ff */
[----:B--2---:R0:W-:Y:S04]  /*5eb50*/  @P5 STG.E.U8 desc[UR56][R170.64], R0 ;  /* 0x00000000aa005986 */ /* 0x0041e8000c101138 */
[----:B0-----:R-:W2:Y:S01]  /*5eb60*/  LDL.LU.64 R170, [R1] ;  /* 0x0000000001aa7983 */ /* 0x001ea20000300a00 */
[----:B------:R-:W-:-:S07]  /*5eb70*/  LOP3.LUT R13, R13, 0xfffffeff, RZ, 0xc0, !PT ;  /* 0xfffffeff0d0d7812 */ /* 0x000fce00078ec0ff */
        /* <DEDUP_REMOVED lines=11> */
[----:B------:R-:W-:Y:S02]  /*5ec30*/  LOP3.LUT P1, RZ, R10, 0x4, RZ, 0xc0, !PT ;  /* 0x000000040aff7812 */ /* 0x000fe4000782c0ff */
[----:B------:R-:W-:Y:S02]  /*5ec40*/  LOP3.LUT R13, R13, 0xffffefff, RZ, 0xc0, !PT ;  /* 0xffffefff0d0d7812 */ /* 0x000fe400078ec0ff */
[----:B------:R-:W-:-:S09]  /*5ec50*/  PRMT R0, R106, 0x7771, RZ ;  /* 0x000077716a007816 */ /* 0x000fd200000000ff */
[----:B------:R-:W-:Y:S02]  /*5ec60*/  @P1 LOP3.LUT R13, R13, 0x1000, RZ, 0xfc, !PT ;  /* 0x000010000d0d1812 */ /* 0x000fe400078efcff */
[----:B------:R-:W-:Y:S01]  /*5ec70*/  LOP3.LUT P1, RZ, R10, 0x8, RZ, 0xc0, !PT ;  /* 0x000000080aff7812 */ /* 0x000fe2000782c0ff */
[----:B------:R0:W-:Y:S02]  /*5ec80*/  @P6 STG.E.U8 desc[UR56][R64.64], R0 ;  /* 0x0000000040006986 */ /* 0x0001e4000c101138 */
[----:B0-----:R-:W-:-:S10]  /*5ec90*/  PRMT R0, R106, 0x7772, RZ ;  /* 0x000077726a007816 */ /* 0x001fd400000000ff */
[----:B------:R0:W-:Y:S01]  /*5eca0*/  @P1 STG.E.U8 desc[UR56][R62.64], R0 ;  /* 0x000000003e001986 */ /* 0x0001e2000c101138 */
[----:B------:R-:W-:Y:S02]  /*5ecb0*/  LOP3.LUT P1, RZ, R13, 0x1000, RZ, 0xc0, !PT ;  /* 0x000010000dff7812 */ /* 0x000fe4000782c0ff */
[----:B------:R-:W-:-:S11]  /*5ecc0*/  PRMT R106, R106, 0x7773, RZ ;  /* 0x000077736a6a7816 */ /* 0x000fd600000000ff */
        /* <DEDUP_REMOVED lines=8> */
[----:B0-----:R-:W-:-:S11]  /*5ed50*/  PRMT R0, R107, 0x7772, RZ ;  /* 0x000077726b007816 */ /* 0x001fd600000000ff */
        /* <DEDUP_REMOVED lines=8> */
[----:B------:R-:W-:Y:S02]  /*5ede0*/  LOP3.LUT P2, RZ, R11, 0x4000000, RZ, 0xc0, !PT ;  /* 0x040000000bff7812 */ /* 0x000fe4000784c0ff */
[----:B0-----:R-:W-:-:S09]  /*5edf0*/  PRMT R0, R108, 0x7771, RZ ;  /* 0x000077716c007816 */ /* 0x001fd200000000ff */
[----:B---3--:R0:W-:Y:S01]  /*5ee00*/  @P1 STG.E.U8 desc[UR56][R48.64], R0 ;  /* 0x0000000030001986 */ /* 0x0081e2000c101138 */
[----:B------:R-:W-:Y:S02]  /*5ee10*/  LOP3.LUT P1, RZ, R13, 0x20, RZ, 0xc0, !PT ;  /* 0x000000200dff7812 */ /* 0x000fe4000782c0ff */
[C---:B0-----:R-:W-:Y:S02]  /*5ee20*/  PRMT R0, R108.reuse, 0x7772, RZ ;  /* 0x000077726c007816 */ /* 0x041fe400000000ff */
[----:B------:R-:W-:-:S09]  /*5ee30*/  PRMT R108, R108, 0x7773, RZ ;  /* 0x000077736c6c7816 */ /* 0x000fd200000000ff */
[----:B----4-:R-:W-:Y:S04]  /*5ee40*/  @P1 STG.E.U8 desc[UR56][R168.64], R0 ;  /* 0x00000000a8001986 */ /* 0x010fe8000c101138 */
[----:B--2---:R0:W-:Y:S04]  /*5ee50*/  @P2 STG.E.U8 desc[UR56][R170.64], R108 ;  /* 0x0000006caa002986 */ /* 0x0041e8000c101138 */
[----:B0-----:R-:W2:Y:S01]  /*5ee60*/  LDL.LU.64 R170, [R1+0x8e8] ;  /* 0x0008e80001aa7983 */ /* 0x001ea20000300a00 */
[----:B------:R-:W-:-:S03]  /*5ee70*/  LOP3.LUT P0, RZ, R11, 0x2000000, RZ, 0xc0, !PT ;  /* 0x020000000bff7812 */ /* 0x000fc6000780c0ff */
[----:B------:R-:W3:Y:S01]  /*5ee80*/  LDL.LU.64 R54, [R1+0x8e0] ;  /* 0x0008e00001367983 */ /* 0x000ee20000300a00 */
[----:B------:R-:W-:-:S03]  /*5ee90*/  LOP3.LUT P3, RZ, R11, 0x1000000, RZ, 0xc0, !PT ;  /* 0x010000000bff7812 */ /* 0x000fc6000786c0ff */
[----:B------:R-:W4:Y:S04]  /*5eea0*/  LDL.LU.64 R52, [R1+0x8d8] ;  /* 0x0008d80001347983 */ /* 0x000f280000300a00 */
[----:B------:R-:W4:Y:S01]  /*5eeb0*/  LDL.LU.64 R50, [R1+0x8d0] ;  /* 0x0008d00001327983 */ /* 0x000f220000300a00 */
[----:B------:R-:W-:-:S03]  /*5eec0*/  PRMT R0, R109, 0x7770, RZ ;  /* 0x000077706d007816 */ /* 0x000fc600000000ff */
[----:B------:R-:W4:Y:S01]  /*5eed0*/  LDL.LU.64 R48, [R1+0x8c8] ;  /* 0x0008c80001307983 */ /* 0x000f220000300a00 */
[----:B------:R-:W-:-:S03]  /*5eee0*/  LOP3.LUT P4, RZ, R11, 0x800000, RZ, 0xc0, !PT ;  /* 0x008000000bff7812 */ /* 0x000fc6000788c0ff */
[----:B------:R0:W-:Y:S01]  /*5eef0*/  @P0 STG.E.U8 desc[UR56][R250.64], R0 ;  /* 0x00000000fa000986 */ /* 0x0001e2000c101138 */
[C---:B------:R-:W-:Y:S02]  /*5ef00*/  LOP3.LUT P5, RZ, R11.reuse, 0x400000, RZ, 0xc0, !PT ;  /* 0x004000000bff7812 */ /* 0x040fe400078ac0ff */
[----:B------:R-:W-:Y:S01]  /*5ef10*/  LOP3.LUT P6, RZ, R11, 0x200000, RZ, 0xc0, !PT ;  /* 0x002000000bff7812 */ /* 0x000fe200078cc0ff */
[----:B------:R-:W4:Y:S01]  /*5ef20*/  LDL.LU.64 R168, [R1+0x8c0] ;  /* 0x0008c00001a87983 */ /* 0x000f220000300a00 */
[----:B0-----:R-:W-:-:S05]  /*5ef30*/  PRMT R0, R109, 0x7771, RZ ;  /* 0x000077716d007816 */ /* 0x001fca00000000ff */
[----:B------:R0:W-:Y:S01]  /*5ef40*/  @P3 STG.E.U8 desc[UR56][R248.64], R0 ;  /* 0x00000000f8003986 */ /* 0x0001e2000c101138 */
[----:B------:R-:W-:Y:S02]  /*5ef50*/  LOP3.LUT P3, RZ, R11, 0x100000, RZ, 0xc0, !PT ;  /* 0x001000000bff7812 */ /* 0x000fe4000786c0ff */
[C---:B0-----:R-:W-:Y:S02]  /*5ef60*/  PRMT R0, R109.reuse, 0x7772, RZ ;  /* 0x000077726d007816 */ /* 0x041fe400000000ff */
[----:B------:R-:W-:-:S03]  /*5ef70*/  PRMT R109, R109, 0x7773, RZ ;  /* 0x000077736d6d7816 */ /* 0x000fc600000000ff */
[----:B------:R0:W-:Y:S04]  /*5ef80*/  @P4 STG.E.U8 desc[UR56][R246.64], R0 ;  /* 0x00000000f6004986 */ /* 0x0001e8000c101138 */
[----:B------:R-:W-:Y:S01]  /*5ef90*/  @P5 STG.E.U8 desc[UR56][R244.64], R109 ;  /* 0x0000006df4005986 */ /* 0x000fe2000c101138 */
[----:B0-----:R-:W-:-:S05]  /*5efa0*/  PRMT R0, R110, 0x7770, RZ ;  /* 0x000077706e007816 */ /* 0x001fca00000000ff */
[----:B------:R0:W-:Y:S02]  /*5efb0*/  @P6 STG.E.U8 desc[UR56][R242.64], R0 ;  /* 0x00000000f2006986 */ /* 0x0001e4000c101138 */
[----:B0-----:R-:W-:Y:S02]  /*5efc0*/  PRMT R0, R110, 0x7771, RZ ;  /* 0x000077716e007816 */ /* 0x001fe400000000ff */
        /* <DEDUP_REMOVED lines=8> */
[----:B0-----:R-:W2:Y:S01]  /*5f050*/  LDL.LU.64 R170, [R1+0x8b8] ;  /* 0x0008b80001aa7983 */ /* 0x001ea20000300a00 */
[----:B------:R-:W-:Y:S02]  /*5f060*/  LOP3.LUT R10, R10, 0x7fffffff, RZ, 0xc0, !PT ;  /* 0x7fffffff0a0a7812 */ /* 0x000fe400078ec0ff */
[----:B------:R-:W-:Y:S01]  /*5f070*/  LOP3.LUT R13, R13, 0xfffffffe, RZ, 0xc0, !PT ;  /* 0xfffffffe0d0d7812 */ /* 0x000fe200078ec0ff */
[----:B------:R-:W2:Y:S04]  /*5f080*/  LDL.LU.64 R66, [R1+0x8b0] ;  /* 0x0008b00001427983 */ /* 0x000ea80000300a00 */
[----:B------:R-:W-:-:S02]  /*5f090*/  @P1 LOP3.LUT R10, R10, 0x80000000, RZ, 0xfc, !PT ;  /* 0x800000000a0a1812 */ /* 0x000fc400078efcff */
[C---:B------:R-:W-:Y:S01]  /*5f0a0*/  LOP3.LUT P1, RZ, R11.reuse, 0x800, RZ, 0xc0, !PT ;  /* 0x000008000bff7812 */ /* 0x040fe2000782c0ff */
[----:B------:R-:W2:Y:S04]  /*5f0b0*/  LDL.LU.64 R64, [R1+0x8a8] ;  /* 0x0008a80001407983 */ /* 0x000ea80000300a00 */
[----:B------:R-:W2:Y:S01]  /*5f0c0*/  LDL.LU.64 R62, [R1+0x8a0] ;  /* 0x0008a000013e7983 */ /* 0x000ea20000300a00 */
[----:B------:R-:W-:-:S03]  /*5f0d0*/  LOP3.LUT P4, RZ, R11, 0x80000, RZ, 0xc0, !PT ;  /* 0x000800000bff7812 */ /* 0x000fc6000788c0ff */
[----:B------:R-:W2:Y:S04]  /*5f0e0*/  LDL.LU.64 R60, [R1+0x898] ;  /* 0x00089800013c7983 */ /* 0x000ea80000300a00 */
[----:B------:R-:W-:Y:S01]  /*5f0f0*/  @P1 LOP3.LUT R13, R13, 0x1, RZ, 0xfc, !PT ;  /* 0x000000010d0d1812 */ /* 0x000fe200078efcff */
[----:B------:R-:W2:Y:S01]  /*5f100*/  LDL.LU.64 R58, [R1+0x890] ;  /* 0x00089000013a7983 */ /* 0x000ea20000300a00 */
[----:B------:R-:W-:Y:S02]  /*5f110*/  LOP3.LUT P1, RZ, R11, 0x1000, RZ, 0xc0, !PT ;  /* 0x000010000bff7812 */ /* 0x000fe4000782c0ff */
[----:B------:R-:W-:Y:S01]  /*5f120*/  LOP3.LUT R13, R13, 0xfffffffd, RZ, 0xc0, !PT ;  /* 0xfffffffd0d0d7812 */ /* 0x000fe200078ec0ff */
[----:B------:R-:W2:Y:S10]  /*5f130*/  LDL.LU.64 R56, [R1+0x888] ;  /* 0x0008880001387983 */ /* 0x000eb40000300a00 */
        /* <DEDUP_REMOVED lines=11> */
[C---:B------:R-:W-:Y:S02]  /*5f1f0*/  PRMT R0, R110.reuse, 0x7772, RZ ;  /* 0x000077726e007816 */ /* 0x040fe400000000ff */
[----:B------:R-:W-:-:S03]  /*5f200*/  PRMT R110, R110, 0x7773, RZ ;  /* 0x000077736e6e7816 */ /* 0x000fc600000000ff */
[----:B---3--:R0:W-:Y:S02]  /*5f210*/  @P4 STG.E.U8 desc[UR56][R54.64], R0 ;  /* 0x0000000036004986 */ /* 0x0081e4000c101138 */
[----:B------:R-:W-:Y:S02]  /*5f220*/  @P1 LOP3.LUT R13, R13, 0x10, RZ, 0xfc, !PT ;  /* 0x000000100d0d1812 */ /* 0x000fe400078efcff */
[----:B------:R-:W-:Y:S01]  /*5f230*/  LOP3.LUT P1, RZ, R11, 0x10000, RZ, 0xc0, !PT ;  /* 0x000100000bff7812 */ /* 0x000fe2000782c0ff */
[----:B----4-:R1:W-:Y:S01]  /*5f240*/  @P5 STG.E.U8 desc[UR56][R52.64], R110 ;  /* 0x0000006e34005986 */ /* 0x0103e2000c101138 */
[----:B0-----:R-:W-:-:S03]  /*5f250*/  PRMT R0, R111, 0x7770, RZ ;  /* 0x000077706f007816 */ /* 0x001fc600000000ff */
[----:B------:R-:W3:Y:S04]  /*5f260*/  LDL.LU.64 R54, [R1+0x880] ;  /* 0x0008800001367983 */ /* 0x000ee80000300a00 */
[----:B------:R0:W-:Y:S04]  /*5f270*/  @P6 STG.E.U8 desc[UR56][R50.64], R0 ;  /* 0x0000000032006986 */ /* 0x0001e8000c101138 */
[----:B-1----:R-:W4:Y:S01]  /*5f280*/  LDL.LU.64 R52, [R1+0x878] ;  /* 0x0008780001347983 */ /* 0x002f220000300a00 */
[----:B0-----:R-:W-:-:S03]  /*5f290*/  PRMT R0, R111, 0x7771, RZ ;  /* 0x000077716f007816 */ /* 0x001fc600000000ff */
[----:B------:R-:W4:Y:S04]  /*5f2a0*/  LDL.LU.64 R50, [R1+0x870] ;  /* 0x0008700001327983 */ /* 0x000f280000300a00 */
[----:B------:R0:W-:Y:S01]  /*5f2b0*/  @P1 STG.E.U8 desc[UR56][R48.64], R0 ;  /* 0x0000000030001986 */ /* 0x0001e2000c101138 */
[----:B------:R-:W-:Y:S02]  /*5f2c0*/  LOP3.LUT P1, RZ, R13, 0x10, RZ, 0xc0, !PT ;  /* 0x000000100dff7812 */ /* 0x000fe4000782c0ff */
[----:B0-----:R-:W-:Y:S01]  /*5f2d0*/  PRMT R0, R111, 0x7772, RZ ;  /* 0x000077726f007816 */ /* 0x001fe200000000ff */
[----:B------:R-:W4:Y:S10]  /*5f2e0*/  LDL.LU.64 R48, [R1+0x868] ;  /* 0x0008680001307983 */ /* 0x000f340000300a00 */
[----:B------:R0:W-:Y:S01]  /*5f2f0*/  @P1 STG.E.U8 desc[UR56][R168.64], R0 ;  /* 0x00000000a8001986 */ /* 0x0001e2000c101138 */
[----:B------:R-:W-:-:S02]  /*5f300*/  LOP3.LUT P1, RZ, R13, 0x8, RZ, 0xc0, !PT ;  /* 0x000000080dff7812 */ /* 0x000fc4000782c0ff */
[----:B------:R-:W-:Y:S01]  /*5f310*/  PRMT R111, R111, 0x7773, RZ ;  /* 0x000077736f6f7816 */ /* 0x000fe200000000ff */
[----:B0-----:R-:W4:Y:S10]  /*5f320*/  LDL.LU.64 R168, [R1+0x860] ;  /* 0x0008600001a87983 */ /* 0x001f340000300a00 */
[----:B--2---:R0:W-:Y:S04]  /*5f330*/  @P1 STG.E.U8 desc[UR56][R170.64], R111 ;  /* 0x0000006faa001986 */ /* 0x0041e8000c101138 */
[----:B0-----:R-:W2:Y:S01]  /*5f340*/  LDL.LU.64 R170, [R1+0x858] ;  /* 0x0008580001aa7983 */ /* 0x001ea20000300a00 */
[----:B------:R-:W-:-:S02]  /*5f350*/  LOP3.LUT P1, RZ, R13, 0x4, RZ, 0xc0, !PT ;  /* 0x000000040dff7812 */ /* 0x000fc4000782c0ff */
[----:B------:R-:W-:-:S11]  /*5f360*/  PRMT R0, R112, 0x7770, RZ ;  /* 0x0000777070007816 */ /* 0x000fd600000000ff */
[----:B------:R0:W-:Y:S01]  /*5f370*/  @P1 STG.E.U8 desc[UR56][R66.64], R0 ;  /* 0x0000000042001986 */ /* 0x0001e2000c101138 */
[----:B------:R-:W-:Y:S02]  /*5f380*/  LOP3.LUT P1, RZ, R13, 0x2, RZ, 0xc0, !PT ;  /* 0x000000020dff7812 */ /* 0x000fe4000782c0ff */
[----:B0-----:R-:W-:-:S11]  /*5f390*/  PRMT R0, R112, 0x7771, RZ ;  /* 0x0000777170007816 */ /* 0x001fd600000000ff */
[----:B------:R0:W-:Y:S01]  /*5f3a0*/  @P1 STG.E.U8 desc[UR56][R64.64], R0 ;  /* 0x0000000040001986 */ /* 0x0001e2000c101138 */
[----:B------:R-:W-:Y:S02]  /*5f3b0*/  LOP3.LUT P1, RZ, R13, 0x1, RZ, 0xc0, !PT ;  /* 0x000000010dff7812 */ /* 0x000fe4000782c0ff */
[----:B------:R-:W-:Y:S01]  /*5f3c0*/  LOP3.LUT P2, RZ, R11, 0x80, RZ, 0xc0, !PT ;  /* 0x000000800bff7812 */ /* 0x000fe2000784c0ff */
[----:B------:R-:W1:Y:S01]  /*5f3d0*/  LDS.128 R12, [R252] ;  /* 0x00000000fc0c7984 */ /* 0x000e620000000c00 */
[----:B0-----:R-:W-:-:S09]  /*5f3e0*/  PRMT R0, R112, 0x7772, RZ ;  /* 0x0000777270007816 */ /* 0x001fd200000000ff */
        /* <DEDUP_REMOVED lines=8> */
[C---:B------:R-:W-:Y:S02]  /*5f470*/  LOP3.LUT P0, RZ, R11.reuse, 0x40, RZ, 0xc0, !PT ;  /* 0x000000400bff7812 */ /* 0x040fe4000780c0ff */
[----:B------:R-:W-:Y:S02]  /*5f480*/  LOP3.LUT P3, RZ, R11, 0x20, RZ, 0xc0, !PT ;  /* 0x000000200bff7812 */ /* 0x000fe4000786c0ff */
[----:B0-----:R-:W-:-:S07]  /*5f490*/  PRMT R0, R113, 0x7771, RZ ;  /* 0x0000777171007816 */ /* 0x001fce00000000ff */
[----:B------:R0:W-:Y:S01]  /*5f4a0*/  @P1 STG.E.U8 desc[UR56][R56.64], R0 ;  /* 0x0000000038001986 */ /* 0x0001e2000c101138 */
[----:B------:R-:W-:Y:S02]  /*5f4b0*/  LOP3.LUT P4, RZ, R11, 0x10, RZ, 0xc0, !PT ;  /* 0x000000100bff7812 */ /* 0x000fe4000788c0ff */
[C---:B0-----:R-:W-:Y:S02]  /*5f4c0*/  PRMT R0, R113.reuse, 0x7772, RZ ;  /* 0x0000777271007816 */ /* 0x041fe400000000ff */
[----:B------:R-:W-:-:S03]  /*5f4d0*/  PRMT R113, R113, 0x7773, RZ ;  /* 0x0000777371717816 */ /* 0x000fc600000000ff */
[----:B---3--:R0:W-:Y:S01]  /*5f4e0*/  @P2 STG.E.U8 desc[UR56][R54.64], R0 ;  /* 0x0000000036002986 */ /* 0x0081e2000c101138 */
[C---:B------:R-:W-:Y:S02]  /*5f4f0*/  LOP3.LUT P5, RZ, R11.reuse, 0x8, RZ, 0xc0, !PT ;  /* 0x000000080bff7812 */ /* 0x040fe400078ac0ff */
[----:B------:R-:W-:Y:S01]  /*5f500*/  LOP3.LUT P6, RZ, R11, 0x4, RZ, 0xc0, !PT ;  /* 0x000000040bff7812 */ /* 0x000fe200078cc0ff */
[----:B----4-:R-:W-:Y:S01]  /*5f510*/  @P0 STG.E.U8 desc[UR56][R52.64], R113 ;  /* 0x0000007134000986 */ /* 0x010fe2000c101138 */
[----:B0-----:R-:W-:-:S05]  /*5f520*/  PRMT R0, R114, 0x7770, RZ ;  /* 0x0000777072007816 */ /* 0x001fca00000000ff */
[----:B------:R0:W-:Y:S02]  /*5f530*/  @P3 STG.E.U8 desc[UR56][R50.64], R0 ;  /* 0x0000000032003986 */ /* 0x0001e4000c101138 */
[----:B0-----:R-:W-:-:S05]  /*5f540*/  PRMT R0, R114, 0x7771, RZ ;  /* 0x0000777172007816 */ /* 0x001fca00000000ff */
[----:B------:R0:W-:Y:S02]  /*5f550*/  @P4 STG.E.U8 desc[UR56][R48.64], R0 ;  /* 0x0000000030004986 */ /* 0x0001e4000c101138 */
[C---:B0-----:R-:W-:Y:S02]  /*5f560*/  PRMT R0, R114.reuse, 0x7772, RZ ;  /* 0x0000777272007816 */ /* 0x041fe400000000ff */
[----:B------:R-:W-:-:S03]  /*5f570*/  PRMT R114, R114, 0x7773, RZ ;  /* 0x0000777372727816 */ /* 0x000fc600000000ff */
[----:B------:R-:W-:Y:S04]  /*5f580*/  @P5 STG.E.U8 desc[UR56][R168.64], R0 ;  /* 0x00000000a8005986 */ /* 0x000fe8000c101138 */
[----:B--2---:R0:W-:Y:S04]  /*5f590*/  @P6 STG.E.U8 desc[UR56][R170.64], R114 ;  /* 0x00000072aa006986 */ /* 0x0041e8000c101138 */
[----:B0-----:R-:W2:Y:S04]  /*5f5a0*/  LDL.LU.64 R170, [R1+0x850] ;  /* 0x0008500001aa7983 */ /* 0x001ea80000300a00 */
        /* <DEDUP_REMOVED lines=22> */
[----:B0-----:R-:W2:Y:S04]  /*5f710*/  LDL.LU.64 R170, [R1+0x820] ;  /* 0x0008200001aa7983 */ /* 0x001ea80000300a00 */
[----:B------:R-:W2:Y:S02]  /*5f720*/  LDL.LU.64 R66, [R1+0x818] ;  /* 0x0008180001427983 */ /* 0x000ea40000300a00 */
[----:B------:R-:W-:-:S02]  /*5f730*/  @P1 LOP3.LUT R10, R10, 0x2000000, RZ, 0xfc, !PT ;  /* 0x020000000a0a1812 */ /* 0x000fc400078efcff */
[----:B------:R-:W2:Y:S01]  /*5f740*/  LDL.LU.64 R64, [R1+0x810] ;  /* 0x0008100001407983 */ /* 0x000ea20000300a00 */
[----:B------:R-:W-:Y:S02]  /*5f750*/  LOP3.LUT P1, RZ, R2, 0x4000000, RZ, 0xc0, !PT ;  /* 0x0400000002ff7812 */ /* 0x000fe4000782c0ff */
[----:B------:R-:W-:Y:S01]  /*5f760*/  LOP3.LUT R10, R10, 0xfbffffff, RZ, 0xc0, !PT ;  /* 0xfbffffff0a0a7812 */ /* 0x000fe200078ec0ff */
[----:B------:R-:W2:Y:S04]  /*5f770*/  LDL.LU.64 R62, [R1+0x808] ;  /* 0x00080800013e7983 */ /* 0x000ea80000300a00 */
[----:B------:R-:W2:Y:S01]  /*5f780*/  LDL.LU.64 R60, [R1+0x800] ;  /* 0x00080000013c7983 */ /* 0x000ea20000300a00 */
[----:B------:R-:W-:Y:S02]  /*5f790*/  LOP3.LUT P4, RZ, R11, 0x1, RZ, 0xc0, !PT ;  /* 0x000000010bff7812 */ /* 0x000fe4000788c0ff */
        /* <DEDUP_REMOVED lines=14> */
[C---:B0-----:R-:W-:Y:S01]  /*5f880*/  PRMT R0, R115.reuse, 0x7772, RZ ;  /* 0x0000777273007816 */ /* 0x041fe200000000ff */
[----:B------:R-:W3:Y:S01]  /*5f890*/  LDL.LU.64 R54, [R1+0x7e8] ;  /* 0x0007e80001367983 */ /* 0x000ee20000300a00 */
[----:B------:R-:W-:-:S03]  /*5f8a0*/  PRMT R115, R115, 0x7773, RZ ;  /* 0x0000777373737816 */ /* 0x000fc600000000ff */
[----:B----4-:R0:W-:Y:S04]  /*5f8b0*/  @P5 STG.E.U8 desc[UR56][R52.64], R0 ;  /* 0x0000000034005986 */ /* 0x0101e8000c101138 */
[----:B------:R4:W-:Y:S01]  /*5f8c0*/  @P6 STG.E.U8 desc[UR56][R50.64], R115 ;  /* 0x0000007332006986 */ /* 0x0009e2000c101138 */
[----:B0-----:R-:W-:-:S03]  /*5f8d0*/  PRMT R0, R116, 0x7770, RZ ;  /* 0x0000777074007816 */ /* 0x001fc600000000ff */
[----:B------:R-:W3:Y:S04]  /*5f8e0*/  LDL.LU.64 R52, [R1+0x7e0] ;  /* 0x0007e00001347983 */ /* 0x000ee80000300a00 */
[----:B------:R0:W-:Y:S01]  /*5f8f0*/  @P1 STG.E.U8 desc[UR56][R48.64], R0 ;  /* 0x0000000030001986 */ /* 0x0001e2000c101138 */
[----:B------:R-:W-:-:S03]  /*5f900*/  LOP3.LUT P1, RZ, R10, 0x10000000, RZ, 0xc0, !PT ;  /* 0x100000000aff7812 */ /* 0x000fc6000782c0ff */
[----:B----4-:R-:W4:Y:S01]  /*5f910*/  LDL.LU.64 R50, [R1+0x7d8] ;  /* 0x0007d80001327983 */ /* 0x010f220000300a00 */
[----:B0-----:R-:W-:-:S03]  /*5f920*/  PRMT R0, R116, 0x7771, RZ ;  /* 0x0000777174007816 */ /* 0x001fc600000000ff */
[----:B------:R-:W4:Y:S06]  /*5f930*/  LDL.LU.64 R48, [R1+0x7d0] ;  /* 0x0007d00001307983 */ /* 0x000f2c0000300a00 */
[----:B------:R0:W-:Y:S01]  /*5f940*/  @P1 STG.E.U8 desc[UR56][R168.64], R0 ;  /* 0x00000000a8001986 */ /* 0x0001e2000c101138 */
[----:B------:R-:W-:-:S03]  /*5f950*/  LOP3.LUT P1, RZ, R10, 0x8000000, RZ, 0xc0, !PT ;  /* 0x080000000aff7812 */ /* 0x000fc6000782c0ff */
[----:B0-----:R-:W4:Y:S01]  /*5f960*/  LDL.LU.64 R168, [R1+0x7c8] ;  /* 0x0007c80001a87983 */ /* 0x001f220000300a00 */
[----:B------:R-:W-:-:S09]  /*5f970*/  PRMT R0, R116, 0x7772, RZ ;  /* 0x0000777274007816 */ /* 0x000fd200000000ff */
[----:B--2---:R0:W-:Y:S04]  /*5f980*/  @P1 STG.E.U8 desc[UR56][R170.64], R0 ;  /* 0x00000000aa001986 */ /* 0x0041e8000c101138 */
[----:B0-----:R-:W2:Y:S01]  /*5f990*/  LDL.LU.64 R170, [R1+0x7c0] ;  /* 0x0007c00001aa7983 */ /* 0x001ea20000300a00 */
[----:B------:R-:W-:Y:S02]  /*5f9a0*/  LOP3.LUT P1, RZ, R10, 0x4000000, RZ, 0xc0, !PT ;  /* 0x040000000aff7812 */ /* 0x000fe4000782c0ff */
[----:B------:R-:W-:Y:S02]  /*5f9b0*/  PRMT R116, R116, 0x7773, RZ ;  /* 0x0000777374747816 */ /* 0x000fe400000000ff */
[----:B------:R-:W-:-:S09]  /*5f9c0*/  PRMT R0, R117, 0x7770, RZ ;  /* 0x0000777075007816 */ /* 0x000fd200000000ff */
[----:B------:R-:W-:Y:S01]  /*5f9d0*/  @P1 STG.E.U8 desc[UR56][R66.64], R116 ;  /* 0x0000007442001986 */ /* 0x000fe2000c101138 */
[----:B------:R-:W-:-:S13]  /*5f9e0*/  LOP3.LUT P1, RZ, R10, 0x2000000, RZ, 0xc0, !PT ;  /* 0x020000000aff7812 */ /* 0x000fda000782c0ff */
        /* <DEDUP_REMOVED lines=8> */
[----:B------:R-:W-:Y:S02]  /*5fa70*/  PRMT R117, R117, 0x7773, RZ ;  /* 0x0000777375757816 */ /* 0x000fe400000000ff */
[----:B------:R-:W-:-:S09]  /*5fa80*/  LOP3.LUT P2, RZ, R2, 0x8000, RZ, 0xc0, !PT ;  /* 0x0000800002ff7812 */ /* 0x000fd2000784c0ff */
[----:B------:R-:W-:Y:S01]  /*5fa90*/  @P1 STG.E.U8 desc[UR56][R58.64], R117 ;  /* 0x000000753a001986 */ /* 0x000fe2000c101138 */
[----:B------:R-:W-:Y:S02]  /*5faa0*/  LOP3.LUT P1, RZ, R10, 0x200000, RZ, 0xc0, !PT ;  /* 0x002000000aff7812 */ /* 0x000fe4000782c0ff */
[----:B0-----:R-:W-:Y:S02]  /*5fab0*/  PRMT R0, R118, 0x7770, RZ ;  /* 0x0000777076007816 */ /* 0x001fe400000000ff */
[C---:B------:R-:W-:Y:S02]  /*5fac0*/  LOP3.LUT P0, RZ, R2.reuse, 0x4000, RZ, 0xc0, !PT ;  /* 0x0000400002ff7812 */ /* 0x040fe4000780c0ff */
[C---:B------:R-:W-:Y:S02]  /*5fad0*/  LOP3.LUT P3, RZ, R2.reuse, 0x1000, RZ, 0xc0, !PT ;  /* 0x0000100002ff7812 */ /* 0x040fe4000786c0ff */
[----:B------:R-:W-:-:S05]  /*5fae0*/  LOP3.LUT P4, RZ, R2, 0x400, RZ, 0xc0, !PT ;  /* 0x0000040002ff7812 */ /* 0x000fca000788c0ff */
[----:B------:R0:W-:Y:S01]  /*5faf0*/  @P1 STG.E.U8 desc[UR56][R56.64], R0 ;  /* 0x0000000038001986 */ /* 0x0001e2000c101138 */
[----:B------:R-:W-:Y:S02]  /*5fb00*/  LOP3.LUT P5, RZ, R2, 0x100, RZ, 0xc0, !PT ;  /* 0x0000010002ff7812 */ /* 0x000fe400078ac0ff */
[----:B0-----:R-:W-:-:S05]  /*5fb10*/  PRMT R0, R118, 0x7771, RZ ;  /* 0x0000777176007816 */ /* 0x001fca00000000ff */
[----:B---3--:R0:W-:Y:S01]  /*5fb20*/  @P2 STG.E.U8 desc[UR56][R54.64], R0 ;  /* 0x0000000036002986 */ /* 0x0081e2000c101138 */
[----:B------:R-:W-:Y:S02]  /*5fb30*/  LOP3.LUT P6, RZ, R2, 0x40, RZ, 0xc0, !PT ;  /* 0x0000004002ff7812 */ /* 0x000fe400078cc0ff */
[C---:B0-----:R-:W-:Y:S02]  /*5fb40*/  PRMT R0, R118.reuse, 0x7772, RZ ;  /* 0x0000777276007816 */ /* 0x041fe400000000ff */
[----:B------:R-:W-:-:S03]  /*5fb50*/  PRMT R118, R118, 0x7773, RZ ;  /* 0x0000777376767816 */ /* 0x000fc600000000ff */
[----:B------:R0:W-:Y:S04]  /*5fb60*/  @P0 STG.E.U8 desc[UR56][R52.64], R0 ;  /* 0x0000000034000986 */ /* 0x0001e8000c101138 */
[----:B----4-:R-:W-:Y:S01]  /*5fb70*/  @P3 STG.E.U8 desc[UR56][R50.64], R118 ;  /* 0x0000007632003986 */ /* 0x010fe2000c101138 */
[----:B0-----:R-:W-:-:S05]  /*5fb80*/  PRMT R0, R119, 0x7770, RZ ;  /* 0x0000777077007816 */ /* 0x001fca00000000ff */
[----:B------:R0:W-:Y:S02]  /*5fb90*/  @P4 STG.E.U8 desc[UR56][R48.64], R0 ;  /* 0x0000000030004986 */ /* 0x0001e4000c101138 */
[----:B0-----:R-:W-:-:S05]  /*5fba0*/  PRMT R0, R119, 0x7771, RZ ;  /* 0x0000777177007816 */ /* 0x001fca00000000ff */
[----:B------:R0:W-:Y:S02]  /*5fbb0*/  @P5 STG.E.U8 desc[UR56][R168.64], R0 ;  /* 0x00000000a8005986 */ /* 0x0001e4000c101138 */
[----:B0-----:R-:W-:-:S05]  /*5fbc0*/  PRMT R0, R119, 0x7772, RZ ;  /* 0x0000777277007816 */ /* 0x001fca00000000ff */
        /* <DEDUP_REMOVED lines=35> */
[----:B------:R-:W-:Y:S02]  /*5fe00*/  LOP3.LUT P1, RZ, R5, 0x2000000, RZ, 0xc0, !PT ;  /* 0x0200000005ff7812 */ /* 0x000fe4000782c0ff */
        /* <DEDUP_REMOVED lines=11> */
[C---:B0-----:R-:W-:Y:S01]  /*5fec0*/  PRMT R0, R120.reuse, 0x7771, RZ ;  /* 0x0000777178007816 */ /* 0x041fe200000000ff */
[----:B------:R-:W3:Y:S04]  /*5fed0*/  LDL.LU.64 R54, [R1+0x750] ;  /* 0x0007500001367983 */ /* 0x000ee80000300a00 */
[----:B----4-:R0:W-:Y:S02]  /*5fee0*/  @P5 STG.E.U8 desc[UR56][R52.64], R0 ;  /* 0x0000000034005986 */ /* 0x0101e4000c101138 */
[----:B0-----:R-:W-:-:S02]  /*5fef0*/  PRMT R0, R120, 0x7772, RZ ;  /* 0x0000777278007816 */ /* 0x001fc400000000ff */
[----:B------:R-:W4:Y:S01]  /*5ff00*/  LDL.LU.64 R52, [R1+0x748] ;  /* 0x0007480001347983 */ /* 0x000f220000300a00 */
[----:B------:R-:W-:-:S03]  /*5ff10*/  PRMT R120, R120, 0x7773, RZ ;  /* 0x0000777378787816 */ /* 0x000fc600000000ff */
[----:B------:R0:W-:Y:S04]  /*5ff20*/  @P6 STG.E.U8 desc[UR56][R50.64], R0 ;  /* 0x0000000032006986 */ /* 0x0001e8000c101138 */
[----:B------:R1:W-:Y:S01]  /*5ff30*/  @P1 STG.E.U8 desc[UR56][R48.64], R120 ;  /* 0x0000007830001986 */ /* 0x0003e2000c101138 */
[C---:B------:R-:W-:Y:S02]  /*5ff40*/  LOP3.LUT P1, RZ, R10.reuse, 0x100000, RZ, 0xc0, !PT ;  /* 0x001000000aff7812 */ /* 0x040fe4000782c0ff */
[----:B0-----:R-:W-:Y:S01]  /*5ff50*/  PRMT R0, R121, 0x7770, RZ ;  /* 0x0000777079007816 */ /* 0x001fe200000000ff */
[----:B------:R-:W4:Y:S04]  /*5ff60*/  LDL.LU.64 R50, [R1+0x740] ;  /* 0x0007400001327983 */ /* 0x000f280000300a00 */
[----:B-1----:R-:W4:Y:S06]  /*5ff70*/  LDL.LU.64 R48, [R1+0x738] ;  /* 0x0007380001307983 */ /* 0x002f2c0000300a00 */
        /* <DEDUP_REMOVED lines=27> */
[----:B------:R-:W-:Y:S04]  /*60130*/  @P1 STG.E.U8 desc[UR56][R56.64], R122 ;  /* 0x0000007a38001986 */ /* 0x000fe8000c101138 */
[----:B---3--:R0:W-:Y:S01]  /*60140*/  @P2 STG.E.U8 desc[UR56][R54.64], R0 ;  /* 0x0000000036002986 */ /* 0x0081e2000c101138 */
[C---:B------:R-:W-:Y:S02]  /*60150*/  LOP3.LUT P4, RZ, R5.reuse, 0x40, RZ, 0xc0, !PT ;  /* 0x0000004005ff7812 */ /* 0x040fe4000788c0ff */
[----:B------:R-:W-:Y:S02]  /*60160*/  LOP3.LUT P5, RZ, R5, 0x20, RZ, 0xc0, !PT ;  /* 0x0000002005ff7812 */ /* 0x000fe400078ac0ff */
[----:B0-----:R-:W-:-:S05]  /*60170*/  PRMT R0, R123, 0x7771, RZ ;  /* 0x000077717b007816 */ /* 0x001fca00000000ff */
[----:B----4-:R0:W-:Y:S01]  /*60180*/  @P0 STG.E.U8 desc[UR56][R52.64], R0 ;  /* 0x0000000034000986 */ /* 0x0101e2000c101138 */
[----:B------:R-:W-:Y:S02]  /*60190*/  LOP3.LUT P6, RZ, R5, 0x8, RZ, 0xc0, !PT ;  /* 0x0000000805ff7812 */ /* 0x000fe400078cc0ff */
[C---:B0-----:R-:W-:Y:S02]  /*601a0*/  PRMT R0, R123.reuse, 0x7772, RZ ;  /* 0x000077727b007816 */ /* 0x041fe400000000ff */
[----:B------:R-:W-:-:S03]  /*601b0*/  PRMT R123, R123, 0x7773, RZ ;  /* 0x000077737b7b7816 */ /* 0x000fc600000000ff */
[----:B------:R0:W-:Y:S04]  /*601c0*/  @P3 STG.E.U8 desc[UR56][R50.64], R0 ;  /* 0x0000000032003986 */ /* 0x0001e8000c101138 */
[----:B------:R-:W-:Y:S01]  /*601d0*/  @P4 STG.E.U8 desc[UR56][R48.64], R123 ;  /* 0x0000007b30004986 */ /* 0x000fe2000c101138 */
        /* <DEDUP_REMOVED lines=34> */
[----:B------:R-:W-:Y:S02]  /*60400*/  LOP3.LUT P4, RZ, R5, 0x1, RZ, 0xc0, !PT ;  /* 0x0000000105ff7812 */ /* 0x000fe4000788c0ff */
[----:B------:R-:W-:Y:S01]  /*60410*/  LOP3.LUT P5, RZ, R6, 0x40000000, RZ, 0xc0, !PT ;  /* 0x4000000006ff7812 */ /* 0x000fe200078ac0ff */
[----:B------:R-:W2:Y:S04]  /*60420*/  LDL.LU.64 R60, [R1+0x470] ;  /* 0x00047000013c7983 */ /* 0x000ea80000300a00 */
[----:B------:R-:W-:Y:S01]  /*60430*/  @P1 LOP3.LUT R10, R10, 0x400, RZ, 0xfc, !PT ;  /* 0x000004000a0a1812 */ /* 0x000fe200078efcff */
[----:B------:R-:W2:Y:S01]  /*60440*/  LDL.LU.64 R58, [R1+0x468] ;  /* 0x00046800013a7983 */ /* 0x000ea20000300a00 */
[----:B------:R-:W-:-:S02]  /*60450*/  LOP3.LUT P1, RZ, R6, 0x400000, RZ, 0xc0, !PT ;  /* 0x0040000006ff7812 */ /* 0x000fc4000782c0ff */
[----:B------:R-:W-:Y:S01]  /*60460*/  LOP3.LUT R10, R10, 0xfffff7ff, RZ, 0xc0, !PT ;  /* 0xfffff7ff0a0a7812 */ /* 0x000fe200078ec0ff */
[----:B------:R-:W2:Y:S01]  /*60470*/  LDL.LU.64 R56, [R1+0x460] ;  /* 0x0004600001387983 */ /* 0x000ea20000300a00 */
[----:B------:R-:W-:-:S09]  /*60480*/  LOP3.LUT P6, RZ, R6, 0x10000000, RZ, 0xc0, !PT ;  /* 0x1000000006ff7812 */ /* 0x000fd200078cc0ff */
[----:B------:R-:W-:Y:S02]  /*60490*/  @P1 LOP3.LUT R10, R10, 0x800, RZ, 0xfc, !PT ;  /* 0x000008000a0a1812 */ /* 0x000fe400078efcff */
[----:B------:R-:W-:Y:S02]  /*604a0*/  LOP3.LUT P1, RZ, R6, 0x1000000, RZ, 0xc0, !PT ;  /* 0x0100000006ff7812 */ /* 0x000fe4000782c0ff */
[----:B------:R-:W-:Y:S02]  /*604b0*/  LOP3.LUT R10, R10, 0xffffefff, RZ, 0xc0, !PT ;  /* 0xffffefff0a0a7812 */ /* 0x000fe400078ec0ff */
[----:B------:R-:W-:Y:S02]  /*604c0*/  PRMT R124, R124, 0x7773, RZ ;  /* 0x000077737c7c7816 */ /* 0x000fe400000000ff */
[----:B------:R-:W-:-:S03]  /*604d0*/  PRMT R0, R125, 0x7770, RZ ;  /* 0x000077707d007816 */ /* 0x000fc600000000ff */
[----:B---3--:R0:W-:Y:S04]  /*604e0*/  @P4 STG.E.U8 desc[UR56][R54.64], R124 ;  /* 0x0000007c36004986 */ /* 0x0081e8000c101138 */
[----:B------:R-:W-:Y:S01]  /*604f0*/  @P1 LOP3.LUT R10, R10, 0x1000, RZ, 0xfc, !PT ;  /* 0x000010000a0a1812 */ /* 0x000fe200078efcff */
[----:B----4-:R1:W-:Y:S01]  /*60500*/  @P5 STG.E.U8 desc[UR56][R52.64], R0 ;  /* 0x0000000034005986 */ /* 0x0103e2000c101138 */
[----:B------:R-:W-:-:S03]  /*60510*/  LOP3.LUT P1, RZ, R6, 0x4000000, RZ, 0xc0, !PT ;  /* 0x0400000006ff7812 */ /* 0x000fc6000782c0ff */
[----:B0-----:R-:W3:Y:S01]  /*60520*/  LDL.LU.64 R54, [R1+0x458] ;  /* 0x0004580001367983 */ /* 0x001ee20000300a00 */
[----:B-1----:R-:W-:-:S03]  /*60530*/  PRMT R0, R125, 0x7771, RZ ;  /* 0x000077717d007816 */ /* 0x002fc600000000ff */
[----:B------:R-:W4:Y:S04]  /*60540*/  LDL.LU.64 R52, [R1+0x450] ;  /* 0x0004500001347983 */ /* 0x000f280000300a00 */
[----:B------:R0:W-:Y:S02]  /*60550*/  @P6 STG.E.U8 desc[UR56][R50.64], R0 ;  /* 0x0000000032006986 */ /* 0x0001e4000c101138 */
[----:B0-----:R-:W-:Y:S02]  /*60560*/  PRMT R0, R125, 0x7772, RZ ;  /* 0x000077727d007816 */ /* 0x001fe400000000ff */
[----:B------:R-:W4:Y:S04]  /*60570*/  LDL.LU.64 R50, [R1+0x448] ;  /* 0x0004480001327983 */ /* 0x000f280000300a00 */
[----:B------:R0:W-:Y:S01]  /*60580*/  @P1 STG.E.U8 desc[UR56][R48.64], R0 ;  /* 0x0000000030001986 */ /* 0x0001e2000c101138 */
[----:B------:R-:W-:-:S02]  /*60590*/  LOP3.LUT P1, RZ, R10, 0x1000, RZ, 0xc0, !PT ;  /* 0x000010000aff7812 */ /* 0x000fc4000782c0ff */
[----:B------:R-:W-:Y:S01]  /*605a0*/  PRMT R125, R125, 0x7773, RZ ;  /* 0x000077737d7d7816 */ /* 0x000fe200000000ff */
[----:B0-----:R-:W4:Y:S10]  /*605b0*/  LDL.LU.64 R48, [R1+0x440] ;  /* 0x0004400001307983 */ /* 0x001f340000300a00 */
        /* <DEDUP_REMOVED lines=22> */
[C---:B------:R-:W-:Y:S02]  /*60720*/  LOP3.LUT P2, RZ, R6.reuse, 0x400, RZ, 0xc0, !PT ;  /* 0x0000040006ff7812 */ /* 0x040fe4000784c0ff */
[C---:B------:R-:W-:Y:S02]  /*60730*/  LOP3.LUT P0, RZ, R6.reuse, 0x100, RZ, 0xc0, !PT ;  /* 0x0000010006ff7812 */ /* 0x040fe4000780c0ff */
[----:B------:R-:W-:Y:S02]  /*60740*/  LOP3.LUT P3, RZ, R6, 0x40, RZ, 0xc0, !PT ;  /* 0x0000004006ff7812 */ /* 0x000fe4000786c0ff */
[C---:B0-----:R-:W-:Y:S02]  /*60750*/  PRMT R0, R127.reuse, 0x7772, RZ ;  /* 0x000077727f007816 */ /* 0x041fe400000000ff */
[----:B------:R-:W-:-:S03]  /*60760*/  PRMT R127, R127, 0x7773, RZ ;  /* 0x000077737f7f7816 */ /* 0x000fc600000000ff */
[----:B------:R0:W-:Y:S01]  /*60770*/  @P1 STG.E.U8 desc[UR56][R56.64], R0 ;  /* 0x0000000038001986 */ /* 0x0001e2000c101138 */
[----:B------:R-:W-:-:S03]  /*60780*/  LOP3.LUT P4, RZ, R6, 0x10, RZ, 0xc0, !PT ;  /* 0x0000001006ff7812 */ /* 0x000fc6000788c0ff */
[----:B---3--:R-:W-:Y:S01]  /*60790*/  @P2 STG.E.U8 desc[UR56][R54.64], R127 ;  /* 0x0000007f36002986 */ /* 0x008fe2000c101138 */
[----:B0-----:R-:W-:-:S05]  /*607a0*/  PRMT R0, R128, 0x7770, RZ ;  /* 0x0000777080007816 */ /* 0x001fca00000000ff */
[----:B----4-:R0:W-:Y:S01]  /*607b0*/  @P0 STG.E.U8 desc[UR56][R52.64], R0 ;  /* 0x0000000034000986 */ /* 0x0101e2000c101138 */
[C---:B------:R-:W-:Y:S02]  /*607c0*/  LOP3.LUT P5, RZ, R6.reuse, 0x4, RZ, 0xc0, !PT ;  /* 0x0000000406ff7812 */ /* 0x040fe400078ac0ff */
[----:B------:R-:W-:Y:S02]  /*607d0*/  LOP3.LUT P6, RZ, R6, 0x1, RZ, 0xc0, !PT ;  /* 0x0000000106ff7812 */ /* 0x000fe400078cc0ff */
[----:B0-----:R-:W-:-:S05]  /*607e0*/  PRMT R0, R128, 0x7771, RZ ;  /* 0x0000777180007816 */ /* 0x001fca00000000ff */
[----:B------:R0:W-:Y:S02]  /*607f0*/  @P3 STG.E.U8 desc[UR56][R50.64], R0 ;  /* 0x0000000032003986 */ /* 0x0001e4000c101138 */
[C---:B0-----:R-:W-:Y:S02]  /*60800*/  PRMT R0, R128.reuse, 0x7772, RZ ;  /* 0x0000777280007816 */ /* 0x041fe400000000ff */
[----:B------:R-:W-:-:S03]  /*60810*/  PRMT R128, R128, 0x7773, RZ ;  /* 0x0000777380807816 */ /* 0x000fc600000000ff */
[----:B------:R0:W-:Y:S04]  /*60820*/  @P4 STG.E.U8 desc[UR56][R48.64], R0 ;  /* 0x0000000030004986 */ /* 0x0001e8000c101138 */
[----:B------:R-:W-:Y:S01]  /*60830*/  @P5 STG.E.U8 desc[UR56][R168.64], R128 ;  /* 0x00000080a8005986 */ /* 0x000fe2000c101138 */
        /* <DEDUP_REMOVED lines=26> */
[----:B------:R-:W2:Y:S04]  /*609e0*/  LDL.LU.64 R66, [R1+0x3f0] ;  /* 0x0003f00001427983 */ /* 0x000ea80000300a00 */
[----:B------:R-:W2:Y:S04]  /*609f0*/  LDL.LU.64 R64, [R1+0x3e8] ;  /* 0x0003e80001407983 */ /* 0x000ea80000300a00 */
[----:B------:R-:W2:Y:S01]  /*60a00*/  LDL.LU.64 R62, [R1+0x3e0] ;  /* 0x0003e000013e7983 */ /* 0x000ea20000300a00 */
[----:B------:R-:W-:-:S02]  /*60a10*/  @P1 LOP3.LUT R10, R10, 0x2, RZ, 0xfc, !PT ;  /* 0x000000020a0a1812 */ /* 0x000fc400078efcff */
[----:B------:R-:W-:Y:S01]  /*60a20*/  LOP3.LUT P1, RZ, R7, 0x40000, RZ, 0xc0, !PT ;  /* 0x0004000007ff7812 */ /* 0x000fe2000782c0ff */
[----:B------:R-:W2:Y:S01]  /*60a30*/  LDL.LU.64 R60, [R1+0x488] ;  /* 0x00048800013c7983 */ /* 0x000ea20000300a00 */
[----:B------:R-:W-:-:S03]  /*60a40*/  LOP3.LUT R10, R10, 0xfffffffb, RZ, 0xc0, !PT ;  /* 0xfffffffb0a0a7812 */ /* 0x000fc600078ec0ff */
[----:B------:R-:W2:Y:S01]  /*60a50*/  LDL.LU.64 R58, [R1+0x6e0] ;  /* 0x0006e000013a7983 */ /* 0x000ea20000300a00 */
[C---:B------:R-:W-:Y:S02]  /*60a60*/  LOP3.LUT P4, RZ, R7.reuse, 0x20000000, RZ, 0xc0, !PT ;  /* 0x2000000007ff7812 */ /* 0x040fe4000788c0ff */
[C---:B------:R-:W-:Y:S01]  /*60a70*/  LOP3.LUT P5, RZ, R7.reuse, 0x4000000, RZ, 0xc0, !PT ;  /* 0x0400000007ff7812 */ /* 0x040fe200078ac0ff */
[----:B------:R-:W2:Y:S04]  /*60a80*/  LDL.LU.64 R56, [R1+0x5d8] ;  /* 0x0005d80001387983 */ /* 0x000ea80000300a00 */
[----:B------:R-:W-:Y:S02]  /*60a90*/  @P1 LOP3.LUT R10, R10, 0x4, RZ, 0xfc, !PT ;  /* 0x000000040a0a1812 */ /* 0x000fe400078efcff */
[----:B------:R-:W-:-:S02]  /*60aa0*/  LOP3.LUT P1, RZ, R7, 0x100000, RZ, 0xc0, !PT ;  /* 0x0010000007ff7812 */ /* 0x000fc4000782c0ff */
[----:B------:R-:W-:Y:S02]  /*60ab0*/  LOP3.LUT R10, R10, 0xfffffff7, RZ, 0xc0, !PT ;  /* 0xfffffff70a0a7812 */ /* 0x000fe400078ec0ff */
[----:B------:R-:W-:Y:S02]  /*60ac0*/  LOP3.LUT P6, RZ, R7, 0x2000000, RZ, 0xc0, !PT ;  /* 0x0200000007ff7812 */ /* 0x000fe400078cc0ff */
[----:B------:R-:W-:-:S07]  /*60ad0*/  PRMT R0, R129, 0x7772, RZ ;  /* 0x0000777281007816 */ /* 0x000fce00000000ff */
[----:B------:R-:W-:Y:S02]  /*60ae0*/  @P1 LOP3.LUT R10, R10, 0x8, RZ, 0xfc, !PT ;  /* 0x000000080a0a1812 */ /* 0x000fe400078efcff */
[----:B------:R-:W-:Y:S01]  /*60af0*/  LOP3.LUT P1, RZ, R7, 0x400000, RZ, 0xc0, !PT ;  /* 0x0040000007ff7812 */ /* 0x000fe2000782c0ff */
[----:B---3--:R0:W-:Y:S01]  /*60b00*/  @P4 STG.E.U8 desc[UR56][R54.64], R0 ;  /* 0x0000000036004986 */ /* 0x0081e2000c101138 */
[----:B------:R-:W-:Y:S02]  /*60b10*/  PRMT R129, R129, 0x7773, RZ ;  /* 0x0000777381817816 */ /* 0x000fe400000000ff */
[----:B------:R-:W-:-:S03]  /*60b20*/  LOP3.LUT R10, R10, 0xffffffef, RZ, 0xc0, !PT ;  /* 0xffffffef0a0a7812 */ /* 0x000fc600078ec0ff */
[----:B----4-:R1:W-:Y:S01]  /*60b30*/  @P5 STG.E.U8 desc[UR56][R52.64], R129 ;  /* 0x0000008134005986 */ /* 0x0103e2000c101138 */
[----:B0-----:R-:W-:-:S03]  /*60b40*/  PRMT R0, R130, 0x7770, RZ ;  /* 0x0000777082007816 */ /* 0x001fc600000000ff */
[----:B------:R-:W3:Y:S02]  /*60b50*/  LDL.LU.64 R54, [R1+0x6d8] ;  /* 0x0006d80001367983 */ /* 0x000ee40000300a00 */
[----:B------:R-:W-:Y:S02]  /*60b60*/  @P1 LOP3.LUT R10, R10, 0x10, RZ, 0xfc, !PT ;  /* 0x000000100a0a1812 */ /* 0x000fe400078efcff */
[----:B------:R-:W-:Y:S01]  /*60b70*/  LOP3.LUT P1, RZ, R7, 0x800000, RZ, 0xc0, !PT ;  /* 0x0080000007ff7812 */ /* 0x000fe2000782c0ff */
[----:B------:R0:W-:Y:S04]  /*60b80*/  @P6 STG.E.U8 desc[UR56][R50.64], R0 ;  /* 0x0000000032006986 */ /* 0x0001e8000c101138 */
[----:B-1----:R-:W4:Y:S04]  /*60b90*/  LDL.LU.64 R52, [R1+0x498] ;  /* 0x0004980001347983 */ /* 0x002f280000300a00 */
[----:B0-----:R-:W4:Y:S01]  /*60ba0*/  LDL.LU.64 R50, [R1+0x6d0] ;  /* 0x0006d00001327983 */ /* 0x001f220000300a00 */
[----:B------:R-:W-:-:S05]  /*60bb0*/  PRMT R0, R130, 0x7771, RZ ;  /* 0x0000777182007816 */ /* 0x000fca00000000ff */
[----:B------:R0:W-:Y:S01]  /*60bc0*/  @P1 STG.E.U8 desc[UR56][R48.64], R0 ;  /* 0x0000000030001986 */ /* 0x0001e2000c101138 */
[----:B------:R-:W-:-:S03]  /*60bd0*/  LOP3.LUT P1, RZ, R10, 0x10, RZ, 0xc0, !PT ;  /* 0x000000100aff7812 */ /* 0x000fc6000782c0ff */
[----:B0-----:R-:W4:Y:S01]  /*60be0*/  LDL.LU.64 R48, [R1+0x5d0] ;  /* 0x0005d00001307983 */ /* 0x001f220000300a00 */
[----:B------:R-:W-:-:S09]  /*60bf0*/  PRMT R0, R130, 0x7772, RZ ;  /* 0x0000777282007816 */ /* 0x000fd200000000ff */
[----:B------:R0:W-:Y:S01]  /*60c00*/  @P1 STG.E.U8 desc[UR56][R168.64], R0 ;  /* 0x00000000a8001986 */ /* 0x0001e2000c101138 */
[----:B------:R-:W-:Y:S02]  /*60c10*/  LOP3.LUT P1, RZ, R10, 0x8, RZ, 0xc0, !PT ;  /* 0x000000080aff7812 */ /* 0x000fe4000782c0ff */
[----:B------:R-:W-:Y:S01]  /*60c20*/  PRMT R130, R130, 0x7773, RZ ;  /* 0x0000777382827816 */ /* 0x000fe200000000ff */
[----:B0-----:R-:W4:Y:S01]  /*60c30*/  LDL.LU.64 R168, [R1+0x6c8] ;  /* 0x0006c80001a87983 */ /* 0x001f220000300a00 */
[----:B------:R-:W-:-:S09]  /*60c40*/  PRMT R0, R131, 0x7770, RZ ;  /* 0x0000777083007816 */ /* 0x000fd200000000ff */
[----:B--2---:R0:W-:Y:S04]  /*60c50*/  @P1 STG.E.U8 desc[UR56][R170.64], R130 ;  /* 0x00000082aa001986 */ /* 0x0041e8000c101138 */
[----:B0-----:R-:W2:Y:S01]  /*60c60*/  LDL.LU.64 R170, [R1+0x4a0] ;  /* 0x0004a00001aa7983 */ /* 0x001ea20000300a00 */
        /* <DEDUP_REMOVED lines=12> */
[----:B0-----:R-:W-:Y:S02]  /*60d30*/  PRMT R0, R132, 0x7770, RZ ;  /* 0x0000777084007816 */ /* 0x001fe400000000ff */
[----:B------:R-:W-:-:S09]  /*60d40*/  LOP3.LUT P2, RZ, R7, 0x80, RZ, 0xc0, !PT ;  /* 0x0000008007ff7812 */ /* 0x000fd2000784c0ff */
[----:B------:R0:W-:Y:S01]  /*60d50*/  @P1 STG.E.U8 desc[UR56][R58.64], R0 ;  /* 0x000000003a001986 */ /* 0x0001e2000c101138 */
[----:B------:R-:W-:Y:S02]  /*60d60*/  LOP3.LUT P1, RZ, R9, 0x20000000, RZ, 0xc0, !PT ;  /* 0x2000000009ff7812 */ /* 0x000fe4000782c0ff */
[C---:B------:R-:W-:Y:S02]  /*60d70*/  LOP3.LUT P0, RZ, R7.reuse, 0x10, RZ, 0xc0, !PT ;  /* 0x0000001007ff7812 */ /* 0x040fe4000780c0ff */
[----:B------:R-:W-:Y:S02]  /*60d80*/  LOP3.LUT P3, RZ, R7, 0x8, RZ, 0xc0, !PT ;  /* 0x0000000807ff7812 */ /* 0x000fe4000786c0ff */
[----:B0-----:R-:W-:-:S07]  /*60d90*/  PRMT R0, R132, 0x7771, RZ ;  /* 0x0000777184007816 */ /* 0x001fce00000000ff */
[----:B------:R0:W-:Y:S02]  /*60da0*/  @P1 STG.E.U8 desc[UR56][R56.64], R0 ;  /* 0x0000000038001986 */ /* 0x0001e4000c101138 */
[C---:B0-----:R-:W-:Y:S02]  /*60db0*/  PRMT R0, R132.reuse, 0x7772, RZ ;  /* 0x0000777284007816 */ /* 0x041fe400000000ff */
[----:B------:R-:W-:-:S03]  /*60dc0*/  PRMT R132, R132, 0x7773, RZ ;  /* 0x0000777384847816 */ /* 0x000fc600000000ff */
[----:B---3--:R0:W-:Y:S01]  /*60dd0*/  @P2 STG.E.U8 desc[UR56][R54.64], R0 ;  /* 0x0000000036002986 */ /* 0x0081e2000c101138 */
[----:B------:R-:W-:-:S03]  /*60de0*/  LOP3.LUT P4, RZ, R7, 0x2, RZ, 0xc0, !PT ;  /* 0x0000000207ff7812 */ /* 0x000fc6000788c0ff */
[----:B----4-:R-:W-:Y:S01]  /*60df0*/  @P0 STG.E.U8 desc[UR56][R52.64], R132 ;  /* 0x0000008434000986 */ /* 0x010fe2000c101138 */
[----:B0-----:R-:W-:-:S05]  /*60e00*/  PRMT R0, R133, 0x7770, RZ ;  /* 0x0000777085007816 */ /* 0x001fca00000000ff */
[----:B------:R0:W-:Y:S04]  /*60e10*/  @P3 STG.E.U8 desc[UR56][R50.64], R0 ;  /* 0x0000000032003986 */ /* 0x0001e8000c101138 */
[----:B0-----:R-:W3:Y:S01]  /*60e20*/  LDL.LU.64 R50, [R1+0x6c0] ;  /* 0x0006c00001327983 */ /* 0x001ee20000300a00 */
[----:B------:R-:W-:-:S05]  /*60e30*/  PRMT R0, R133, 0x7771, RZ ;  /* 0x0000777185007816 */ /* 0x000fca00000000ff */
[----:B------:R0:W-:Y:S01]  /*60e40*/  @P4 STG.E.U8 desc[UR56][R48.64], R0 ;  /* 0x0000000030004986 */ /* 0x0001e2000c101138 */
[----:B------:R-:W-:-:S03]  /*60e50*/  LOP3.LUT P5, RZ, R7, 0x1, RZ, 0xc0, !PT ;  /* 0x0000000107ff7812 */ /* 0x000fc600078ac0ff */
[----:B0-----:R-:W4:Y:S01]  /*60e60*/  LDL.LU.64 R48, [R1+0x5c8] ;  /* 0x0005c80001307983 */ /* 0x001f220000300a00 */
[----:B------:R-:W-:Y:S02]  /*60e70*/  PRMT R0, R133, 0x7772, RZ ;  /* 0x0000777285007816 */ /* 0x000fe400000000ff */
[----:B------:R-:W-:-:S07]  /*60e80*/  LOP3.LUT P6, RZ, R8, 0x40000000, RZ, 0xc0, !PT ;  /* 0x4000000008ff7812 */ /* 0x000fce00078cc0ff */
[----:B------:R0:W-:Y:S01]  /*60e90*/  @P5 STG.E.U8 desc[UR56][R168.64], R0 ;  /* 0x00000000a8005986 */ /* 0x0001e2000c101138 */
[----:B------:R-:W-:-:S03]  /*60ea0*/  PRMT R133, R133, 0x7773, RZ ;  /* 0x0000777385857816 */ /* 0x000fc600000000ff */
[----:B0-----:R-:W4:Y:S04]  /*60eb0*/  LDL.LU.64 R168, [R1+0x6b8] ;  /* 0x0006b80001a87983 */ /* 0x001f280000300a00 */
[----:B--2---:R0:W-:Y:S04]  /*60ec0*/  @P6 STG.E.U8 desc[UR56][R170.64], R133 ;  /* 0x00000085aa006986 */ /* 0x0041e8000c101138 */
[----:B0-----:R-:W2:Y:S01]  /*60ed0*/  LDL.LU.64 R170, [R1+0x4b0] ;  /* 0x0004b00001aa7983 */ /* 0x001ea20000300a00 */
[C---:B------:R-:W-:Y:S02]  /*60ee0*/  LOP3.LUT P3, RZ, R8.reuse, 0x800, RZ, 0xc0, !PT ;  /* 0x0000080008ff7812 */ /* 0x040fe4000786c0ff */
[----:B------:R-:W-:Y:S01]  /*60ef0*/  LOP3.LUT R9, R9, 0xff7fffff, RZ, 0xc0, !PT ;  /* 0xff7fffff09097812 */ /* 0x000fe200078ec0ff */
[----:B------:R-:W2:Y:S04]  /*60f00*/  LDL.LU.64 R54, [R1+0x6b0] ;  /* 0x0006b00001367983 */ /* 0x000ea80000300a00 */
[----:B------:R-:W2:Y:S01]  /*60f10*/  LDL.LU.64 R52, [R1+0x5c0] ;  /* 0x0005c00001347983 */ /* 0x000ea20000300a00 */
[----:B------:R-:W-:-:S03]  /*60f20*/  LOP3.LUT P0, RZ, R8, 0x10000000, RZ, 0xc0, !PT ;  /* 0x1000000008ff7812 */ /* 0x000fc6000780c0ff */
[----:B------:R-:W2:Y:S02]  /*60f30*/  LDL.LU.64 R56, [R1+0x6a8] ;  /* 0x0006a80001387983 */ /* 0x000ea40000300a00 */
[----:B------:R-:W-:Y:S02]  /*60f40*/  @P3 LOP3.LUT R9, R9, 0x800000, RZ, 0xfc, !PT ;  /* 0x0080000009093812 */ /* 0x000fe400078efcff */
[----:B------:R-:W-:Y:S02]  /*60f50*/  LOP3.LUT P3, RZ, R8, 0x2000, RZ, 0xc0, !PT ;  /* 0x0000200008ff7812 */ /* 0x000fe4000786c0ff */
[----:B------:R-:W-:-:S11]  /*60f60*/  LOP3.LUT R9, R9, 0xfeffffff, RZ, 0xc0, !PT ;  /* 0xfeffffff09097812 */ /* 0x000fd600078ec0ff */
[----:B------:R-:W-:Y:S02]  /*60f70*/  @P3 LOP3.LUT R9, R9, 0x1000000, RZ, 0xfc, !PT ;  /* 0x0100000009093812 */ /* 0x000fe400078efcff */
[----:B------:R-:W-:Y:S02]  /*60f80*/  LOP3.LUT P3, RZ, R8, 0x4000, RZ, 0xc0, !PT ;  /* 0x0000400008ff7812 */ /* 0x000fe4000786c0ff */
[----:B------:R-:W-:Y:S02]  /*60f90*/  LOP3.LUT R9, R9, 0xfdffffff, RZ, 0xc0, !PT ;  /* 0xfdffffff09097812 */ /* 0x000fe400078ec0ff */
[----:B------:R-:W-:-:S09]  /*60fa0*/  PRMT R0, R134, 0x7770, RZ ;  /* 0x0000777086007816 */ /* 0x000fd200000000ff */
[----:B------:R-:W-:Y:S02]  /*60fb0*/  @P3 LOP3.LUT R9, R9, 0x2000000, RZ, 0xfc, !PT ;  /* 0x0200000009093812 */ /* 0x000fe400078efcff */
[C---:B------:R-:W-:Y:S02]  /*60fc0*/  LOP3.LUT P3, RZ, R8.reuse, 0x20000, RZ, 0xc0, !PT ;  /* 0x0002000008ff7812 */ /* 0x040fe4000786c0ff */
[----:B------:R-:W-:Y:S02]  /*60fd0*/  LOP3.LUT P5, RZ, R8, 0x4000000, RZ, 0xc0, !PT ;  /* 0x0400000008ff7812 */ /* 0x000fe400078ac0ff */
[----:B------:R-:W-:-:S09]  /*60fe0*/  LOP3.LUT R9, R9, 0xfbffffff, RZ, 0xc0, !PT ;  /* 0xfbffffff09097812 */ /* 0x000fd200078ec0ff */
        /* <DEDUP_REMOVED lines=10> */
[----:B0-----:R-:W3:Y:S01]  /*61090*/  LDL.LU.64 R50, [R1+0x4b8] ;  /* 0x0004b80001327983 */ /* 0x001ee20000300a00 */
[----:B------:R-:W-:-:S05]  /*610a0*/  PRMT R0, R134, 0x7771, RZ ;  /* 0x0000777186007816 */ /* 0x000fca00000000ff */
[----:B----4-:R0:W-:Y:S04]  /*610b0*/  @P5 STG.E.U8 desc[UR56][R48.64], R0 ;  /* 0x0000000030005986 */ /* 0x0101e8000c101138 */
[----:B0-----:R-:W4:Y:S01]  /*610c0*/  LDL.LU.64 R48, [R1+0x6a0] ;  /* 0x0006a00001307983 */ /* 0x001f220000300a00 */
[----:B------:R-:W-:-:S03]  /*610d0*/  PRMT R0, R134, 0x7772, RZ ;  /* 0x0000777286007816 */ /* 0x000fc600000000ff */
[----:B------:R-:W4:Y:S04]  /*610e0*/  LDL.LU.64 R60, [R1+0x5b8] ;  /* 0x0005b800013c7983 */ /* 0x000f280000300a00 */
[----:B------:R0:W-:Y:S01]  /*610f0*/  @P4 STG.E.U8 desc[UR56][R168.64], R0 ;  /* 0x00000000a8004986 */ /* 0x0001e2000c101138 */
[----:B------:R-:W-:-:S03]  /*61100*/  PRMT R134, R134, 0x7773, RZ ;  /* 0x0000777386867816 */ /* 0x000fc600000000ff */
[----:B0-----:R-:W4:Y:S04]  /*61110*/  LDL.LU.64 R168, [R1+0x698] ;  /* 0x0006980001a87983 */ /* 0x001f280000300a00 */
[----:B--2---:R0:W-:Y:S04]  /*61120*/  @P3 STG.E.U8 desc[UR56][R170.64], R134 ;  /* 0x00000086aa003986 */ /* 0x0041e8000c101138 */
[----:B0-----:R-:W2:Y:S01]  /*61130*/  LDL.LU.64 R170, [R1+0x4c8] ;  /* 0x0004c80001aa7983 */ /* 0x001ea20000300a00 */
[----:B------:R-:W-:Y:S02]  /*61140*/  LOP3.LUT P6, RZ, R8, 0x80, RZ, 0xc0, !PT ;  /* 0x0000008008ff7812 */ /* 0x000fe400078cc0ff */
[----:B------:R-:W-:Y:S01]  /*61150*/  LOP3.LUT R9, R9, 0xffdfffff, RZ, 0xc0, !PT ;  /* 0xffdfffff09097812 */ /* 0x000fe200078ec0ff */
[----:B------:R-:W2:Y:S10]  /*61160*/  LDL.LU.64 R58, [R1+0x690] ;  /* 0x00069000013a7983 */ /* 0x000eb40000300a00 */
[----:B------:R-:W-:-:S02]  /*61170*/  @P6 LOP3.LUT R9, R9, 0x200000, RZ, 0xfc, !PT ;  /* 0x0020000009096812 */ /* 0x000fc400078efcff */
[----:B------:R-:W-:Y:S02]  /*61180*/  LOP3.LUT P6, RZ, R8, 0x100, RZ, 0xc0, !PT ;  /* 0x0000010008ff7812 */ /* 0x000fe400078cc0ff */
[----:B------:R-:W-:-:S11]  /*61190*/  LOP3.LUT R9, R9, 0xffbfffff, RZ, 0xc0, !PT ;  /* 0xffbfffff09097812 */ /* 0x000fd600078ec0ff */
[----:B------:R-:W-:-:S04]  /*611a0*/  @P6 LOP3.LUT R9, R9, 0x400000, RZ, 0xfc, !PT ;  /* 0x0040000009096812 */ /* 0x000fc800078efcff */
[----:B------:R-:W-:Y:S02]  /*611b0*/  LOP3.LUT P3, RZ, R9, 0x10000000, RZ, 0xc0, !PT ;  /* 0x1000000009ff7812 */ /* 0x000fe4000786c0ff */
[----:B------:R-:W-:-:S11]  /*611c0*/  PRMT R0, R135, 0x7770, RZ ;  /* 0x0000777087007816 */ /* 0x000fd600000000ff */
[----:B------:R0:W-:Y:S01]  /*611d0*/  @P3 STG.E.U8 desc[UR56][R54.64], R0 ;  /* 0x0000000036003986 */ /* 0x0001e2000c101138 */
[----:B------:R-:W-:Y:S02]  /*611e0*/  LOP3.LUT P3, RZ, R9, 0x8000000, RZ, 0xc0, !PT ;  /* 0x0800000009ff7812 */ /* 0x000fe4000786c0ff */
[----:B0-----:R-:W-:Y:S01]  /*611f0*/  PRMT R0, R135, 0x7771, RZ ;  /* 0x0000777187007816 */ /* 0x001fe200000000ff */
[----:B------:R-:W2:Y:S10]  /*61200*/  LDL.LU.64 R54, [R1+0x5b0] ;  /* 0x0005b00001367983 */ /* 0x000eb40000300a00 */
[----:B------:R0:W-:Y:S01]  /*61210*/  @P3 STG.E.U8 desc[UR56][R52.64], R0 ;  /* 0x0000000034003986 */ /* 0x0001e2000c101138 */
[----:B------:R-:W-:-:S02]  /*61220*/  LOP3.LUT P3, RZ, R9, 0x4000000, RZ, 0xc0, !PT ;  /* 0x0400000009ff7812 */ /* 0x000fc4000786c0ff */
[----:B0-----:R-:W-:Y:S01]  /*61230*/  PRMT R0, R135, 0x7772, RZ ;  /* 0x0000777287007816 */ /* 0x001fe200000000ff */
[----:B------:R-:W2:Y:S10]  /*61240*/  LDL.LU.64 R52, [R1+0x688] ;  /* 0x0006880001347983 */ /* 0x000eb40000300a00 */
[----:B------:R0:W-:Y:S01]  /*61250*/  @P3 STG.E.U8 desc[UR56][R56.64], R0 ;  /* 0x0000000038003986 */ /* 0x0001e2000c101138 */
[----:B------:R-:W-:-:S02]  /*61260*/  LOP3.LUT P3, RZ, R9, 0x2000000, RZ, 0xc0, !PT ;  /* 0x0200000009ff7812 */ /* 0x000fc4000786c0ff */
[----:B------:R-:W-:Y:S01]  /*61270*/  PRMT R135, R135, 0x7773, RZ ;  /* 0x0000777387877816 */ /* 0x000fe200000000ff */
[----:B0-----:R-:W2:Y:S01]  /*61280*/  LDL.LU.64 R56, [R1+0x4d0] ;  /* 0x0004d00001387983 */ /* 0x001ea20000300a00 */
[----:B------:R-:W-:Y:S02]  /*61290*/  PRMT R0, R136, 0x7770, RZ ;  /* 0x0000777088007816 */ /* 0x000fe400000000ff */
[----:B------:R-:W-:-:S07]  /*612a0*/  LOP3.LUT P6, RZ, R8, 0x400, RZ, 0xc0, !PT ;  /* 0x0000040008ff7812 */ /* 0x000fce00078cc0ff */
[----:B---3--:R0:W-:Y:S01]  /*612b0*/  @P3 STG.E.U8 desc[UR56][R50.64], R135 ;  /* 0x0000008732003986 */ /* 0x0081e2000c101138 */
[----:B------:R-:W-:-:S03]  /*612c0*/  LOP3.LUT P3, RZ, R9, 0x1000000, RZ, 0xc0, !PT ;  /* 0x0100000009ff7812 */ /* 0x000fc6000786c0ff */
[----:B0-----:R-:W3:Y:S10]  /*612d0*/  LDL.LU.64 R50, [R1+0x680] ;  /* 0x0006800001327983 */ /* 0x001ef40000300a00 */
[----:B----4-:R0:W-:Y:S01]  /*612e0*/  @P3 STG.E.U8 desc[UR56][R48.64], R0 ;  /* 0x0000000030003986 */ /* 0x0101e2000c101138 */
[----:B------:R-:W-:-:S03]  /*612f0*/  LOP3.LUT P3, RZ, R9, 0x800000, RZ, 0xc0, !PT ;  /* 0x0080000009ff7812 */ /* 0x000fc6000786c0ff */
[----:B0-----:R-:W4:Y:S01]  /*61300*/  LDL.LU.64 R48, [R1+0x5a8] ;  /* 0x0005a80001307983 */ /* 0x001f220000300a00 */
[----:B------:R-:W-:-:S09]  /*61310*/  PRMT R0, R136, 0x7771, RZ ;  /* 0x0000777188007816 */ /* 0x000fd200000000ff */
[----:B------:R0:W-:Y:S02]  /*61320*/  @P3 STG.E.U8 desc[UR56][R60.64], R0 ;  /* 0x000000003c003986 */ /* 0x0001e4000c101138 */
[----:B0-----:R-:W-:-:S05]  /*61330*/  PRMT R0, R136, 0x7772, RZ ;  /* 0x0000777288007816 */ /* 0x001fca00000000ff */
[----:B------:R0:W-:Y:S01]  /*61340*/  @P6 STG.E.U8 desc[UR56][R168.64], R0 ;  /* 0x00000000a8006986 */ /* 0x0001e2000c101138 */
[C---:B------:R-:W-:Y:S02]  /*61350*/  LOP3.LUT P6, RZ, R9.reuse, 0x400000, RZ, 0xc0, !PT ;  /* 0x0040000009ff7812 */ /* 0x040fe400078cc0ff */
[----:B------:R-:W-:Y:S01]  /*61360*/  PRMT R136, R136, 0x7773, RZ ;  /* 0x0000777388887816 */ /* 0x000fe200000000ff */
[----:B0-----:R-:W4:Y:S10]  /*61370*/  LDL.LU.64 R168, [R1+0x678] ;  /* 0x0006780001a87983 */ /* 0x001f340000300a00 */
[----:B--2---:R0:W-:Y:S04]  /*61380*/  @P6 STG.E.U8 desc[UR56][R170.64], R136 ;  /* 0x00000088aa006986 */ /* 0x0041e8000c101138 */
[----:B0-----:R-:W2:Y:S01]  /*61390*/  LDL.LU.64 R170, [R1+0x4e0] ;  /* 0x0004e00001aa7983 */ /* 0x001ea20000300a00 */
[----:B------:R-:W-:-:S02]  /*613a0*/  LOP3.LUT P6, RZ, R9, 0x200000, RZ, 0xc0, !PT ;  /* 0x0020000009ff7812 */ /* 0x000fc400078cc0ff */
[C---:B------:R-:W-:Y:S02]  /*613b0*/  LOP3.LUT P0, RZ, R8.reuse, 0x40, RZ, 0xc0, !PT ;  /* 0x0000004008ff7812 */ /* 0x040fe4000780c0ff */
[----:B------:R-:W-:Y:S02]  /*613c0*/  PRMT R0, R137, 0x7770, RZ ;  /* 0x0000777089007816 */ /* 0x000fe400000000ff */
[----:B------:R-:W-:-:S07]  /*613d0*/  LOP3.LUT P5, RZ, R8, 0x10, RZ, 0xc0, !PT ;  /* 0x0000001008ff7812 */ /* 0x000fce00078ac0ff */
[----:B------:R0:W-:Y:S02]  /*613e0*/  @P6 STG.E.U8 desc[UR56][R58.64], R0 ;  /* 0x000000003a006986 */ /* 0x0001e4000c101138 */
[C---:B0-----:R-:W-:Y:S02]  /*613f0*/  PRMT R0, R137.reuse, 0x7771, RZ ;  /* 0x0000777189007816 */ /* 0x041fe400000000ff */
[C---:B------:R-:W-:Y:S02]  /*61400*/  LOP3.LUT P1, RZ, R8.reuse, 0x8, RZ, 0xc0, !PT ;  /* 0x0000000808ff7812 */ /* 0x040fe4000782c0ff */
[----:B------:R-:W-:Y:S01]  /*61410*/  LOP3.LUT P2, RZ, R8, 0x4, RZ, 0xc0, !PT ;  /* 0x0000000408ff7812 */ /* 0x000fe2000784c0ff */
[----:B------:R0:W-:Y:S04]  /*61420*/  @P0 STG.E.U8 desc[UR56][R54.64], R0 ;  /* 0x0000000036000986 */ /* 0x0001e8000c101138 */
[----:B0-----:R-:W2:Y:S01]  /*61430*/  LDL.LU.64 R54, [R1+0x670] ;  /* 0x0006700001367983 */ /* 0x001ea20000300a00 */
[----:B------:R-:W-:-:S05]  /*61440*/  PRMT R0, R137, 0x7772, RZ ;  /* 0x0000777289007816 */ /* 0x000fca00000000ff */
[----:B------:R0:W-:Y:S01]  /*61450*/  @P5 STG.E.U8 desc[UR56][R52.64], R0 ;  /* 0x0000000034005986 */ /* 0x0001e2000c101138 */
[----:B------:R-:W-:-:S03]  /*61460*/  PRMT R137, R137, 0x7773, RZ ;  /* 0x0000777389897816 */ /* 0x000fc600000000ff */
[----:B0-----:R-:W2:Y:S01]  /*61470*/  LDL.LU.64 R52, [R1+0x5a0] ;  /* 0x0005a00001347983 */ /* 0x001ea20000300a00 */
[----:B------:R-:W-:Y:S02]  /*61480*/  PRMT R0, R138, 0x7770, RZ ;  /* 0x000077708a007816 */ /* 0x000fe400000000ff */
[----:B------:R-:W-:Y:S01]  /*61490*/  LOP3.LUT P4, RZ, R8, 0x1, RZ, 0xc0, !PT ;  /* 0x0000000108ff7812 */ /* 0x000fe2000788c0ff */
[----:B------:R-:W-:Y:S03]  /*614a0*/  @P1 STG.E.U8 desc[UR56][R56.64], R137 ;  /* 0x0000008938001986 */ /* 0x000fe6000c101138 */
[----:B------:R-:W-:Y:S01]  /*614b0*/  ISETP.LT.AND P1, PT, R4, UR4, !P4 ;  /* 0x0000000404007c0c */ /* 0x000fe2000e721270 */
[----:B------:R-:W-:Y:S01]  /*614c0*/  ULDC UR4, c[0x0][0x228] ;  /* 0x00008a0000047ab9 */ /* 0x000fe20000000800 */
[----:B------:R-:W-:Y:S01]  /*614d0*/  LOP3.LUT P6, RZ, R9, 0x100000, RZ, 0xc0, !PT ;  /* 0x0010000009ff7812 */ /* 0x000fe200078cc0ff */
[----:B---3--:R0:W-:Y:S04]  /*614e0*/  @P2 STG.E.U8 desc[UR56][R50.64], R0 ;  /* 0x0000000032002986 */ /* 0x0081e8000c101138 */
[----:B0-----:R-:W3:Y:S01]  /*614f0*/  LDL.LU.64 R50, [R1+0x668] ;  /* 0x0006680001327983 */ /* 0x001ee20000300a00 */
[----:B------:R-:W-:-:S05]  /*61500*/  PRMT R0, R138, 0x7771, RZ ;  /* 0x000077718a007816 */ /* 0x000fca00000000ff */
[----:B----4-:R0:W-:Y:S01]  /*61510*/  @P1 STG.E.U8 desc[UR56][R48.64], R0 ;  /* 0x0000000030001986 */ /* 0x0101e2000c101138 */
[----:B------:R-:W-:Y:S01]  /*61520*/  ISETP.LT.AND P1, PT, R3, UR4, !P6 ;  /* 0x0000000403007c0c */ /* 0x000fe2000f721270 */
[----:B------:R-:W-:Y:S02]  /*61530*/  ULDC UR4, c[0x0][0x228] ;  /* 0x00008a0000047ab9 */ /* 0x000fe40000000800 */
[----:B0-----:R-:W4:Y:S01]  /*61540*/  LDL.LU.64 R48, [R1+0x4e8] ;  /* 0x0004e80001307983 */ /* 0x001f220000300a00 */
[----:B------:R-:W-:Y:S02]  /*61550*/  PRMT R0, R138, 0x7772, RZ ;  /* 0x000077728a007816 */ /* 0x000fe400000000ff */
[----:B------:R-:W-:Y:S01]  /*61560*/  ISETP.LT.AND P6, PT, R4, UR4, !P6 ;  /* 0x0000000404007c0c */ /* 0x000fe2000f7c1270 */
[----:B------:R-:W-:Y:S01]  /*61570*/  ULDC UR4, c[0x0][0x228] ;  /* 0x00008a0000047ab9 */ /* 0x000fe20000000800 */
[----:B------:R-:W-:-:S05]  /*61580*/  PRMT R138, R138, 0x7773, RZ ;  /* 0x000077738a8a7816 */ /* 0x000fca00000000ff */
[----:B------:R0:W-:Y:S04]  /*61590*/  @P1 STG.E.U8 desc[UR56][R168.64], R0 ;  /* 0x00000000a8001986 */ /* 0x0001e8000c101138 */
[----:B0-----:R-:W4:Y:S04]  /*615a0*/  LDL.LU.64 R168, [R1+0x660] ;  /* 0x0006600001a87983 */ /* 0x001f280000300a00 */
[----:B--2---:R0:W-:Y:S04]  /*615b0*/  @P6 STG.E.U8 desc[UR56][R170.64], R138 ;  /* 0x0000008aaa006986 */ /* 0x0041e8000c101138 */
[----:B0-----:R-:W2:Y:S01]  /*615c0*/  LDL.LU.64 R170, [R1+0x598] ;  /* 0x0005980001aa7983 */ /* 0x001ea20000300a00 */
[----:B------:R-:W-:-:S04]  /*615d0*/  LOP3.LUT P3, RZ, R8, 0x2, RZ, 0xc0, !PT ;  /* 0x0000000208ff7812 */ /* 0x000fc8000786c0ff */
[----:B------:R-:W-:Y:S01]  /*615e0*/  ISETP.LT.AND P6, PT, R3, UR4, !P3 ;  /* 0x0000000403007c0c */ /* 0x000fe2000dfc1270 */
[----:B------:R-:W-:Y:S01]  /*615f0*/  ULDC UR4, c[0x0][0x228] ;  /* 0x00008a0000047ab9 */ /* 0x000fe20000000800 */
[----:B------:R-:W-:Y:S02]  /*61600*/  PRMT R0, R139, 0x7770, RZ ;  /* 0x000077708b007816 */ /* 0x000fe400000000ff */
[----:B------:R-:W-:-:S09]  /*61610*/  LOP3.LUT P0, RZ, R8, 0x20, RZ, 0xc0, !PT ;  /* 0x0000002008ff7812 */ /* 0x000fd2000780c0ff */
[----:B------:R0:W-:Y:S01]  /*61620*/  @P6 STG.E.U8 desc[UR56][R54.64], R0 ;  /* 0x0000000036006986 */ /* 0x0001e2000c101138 */
[----:B------:R-:W-:Y:S01]  /*61630*/  ISETP.LT.AND P6, PT, R4, UR4, !P3 ;  /* 0x0000000404007c0c */ /* 0x000fe2000dfc1270 */
[----:B------:R-:W-:Y:S02]  /*61640*/  ULDC UR4, c[0x0][0x228] ;  /* 0x00008a0000047ab9 */ /* 0x000fe40000000800 */
[----:B0-----:R-:W2:Y:S01]  /*61650*/  LDL.LU.64 R54, [R1+0x658] ;  /* 0x0006580001367983 */ /* 0x001ea20000300a00 */
[----:B------:R-:W-:-:S09]  /*61660*/  PRMT R0, R139, 0x7771, RZ ;  /* 0x000077718b007816 */ /* 0x000fd200000000ff */
[----:B------:R0:W-:Y:S01]  /*61670*/  @P6 STG.E.U8 desc[UR56][R52.64], R0 ;  /* 0x0000000034006986 */ /* 0x0001e2000c101138 */
[----:B------:R-:W-:Y:S01]  /*61680*/  ISETP.LT.AND P6, PT, R3, UR4, !P0 ;  /* 0x0000000403007c0c */ /* 0x000fe2000c7c1270 */
[----:B------:R-:W-:Y:S02]  /*61690*/  ULDC UR4, c[0x0][0x228] ;  /* 0x00008a0000047ab9 */ /* 0x000fe40000000800 */
[----:B0-----:R-:W2:Y:S01]  /*616a0*/  LDL.LU.64 R52, [R1+0x4f8] ;  /* 0x0004f80001347983 */ /* 0x001ea20000300a00 */
[C---:B------:R-:W-:Y:S02]  /*616b0*/  PRMT R0, R139.reuse, 0x7772, RZ ;  /* 0x000077728b007816 */ /* 0x040fe400000000ff */
[----:B------:R-:W-:Y:S02]  /*616c0*/  PRMT R139, R139, 0x7773, RZ ;  /* 0x000077738b8b7816 */ /* 0x000fe400000000ff */
[----:B------:R-:W-:-:S05]  /*616d0*/  LOP3.LUT P2, RZ, R8, 0x200, RZ, 0xc0, !PT ;  /* 0x0000020008ff7812 */ /* 0x000fca000784c0ff */
[----:B---3--:R0:W-:Y:S01]  /*616e0*/  @P6 STG.E.U8 desc[UR56][R50.64], R0 ;  /* 0x0000000032006986 */ /* 0x0081e2000c101138 */
[----:B------:R-:W-:Y:S01]  /*616f0*/  ISETP.LT.AND P6, PT, R4, UR4, !P0 ;  /* 0x0000000404007c0c */ /* 0x000fe2000c7c1270 */
[----:B------:R-:W-:Y:S02]  /*61700*/  ULDC UR4, c[0x0][0x228] ;  /* 0x00008a0000047ab9 */ /* 0x000fe40000000800 */
[----:B0-----:R-:W3:Y:S10]  /*61710*/  LDL.LU.64 R50, [R1+0x650] ;  /* 0x0006500001327983 */ /* 0x001ef40000300a00 */
[----:B----4-:R0:W-:Y:S01]  /*61720*/  @P6 STG.E.U8 desc[UR56][R48.64], R139 ;  /* 0x0000008b30006986 */ /* 0x0101e2000c101138 */
[----:B------:R-:W-:Y:S01]  /*61730*/  ISETP.LT.AND P6, PT, R3, UR4, !P2 ;  /* 0x0000000403007c0c */ /* 0x000fe2000d7c1270 */
[----:B------:R-:W-:Y:S01]  /*61740*/  ULDC UR4, c[0x0][0x228] ;  /* 0x00008a0000047ab9 */ /* 0x000fe20000000800 */
[----:B------:R-:W-:Y:S01]  /*61750*/  PRMT R0, R140, 0x7770, RZ ;  /* 0x000077708c007816 */ /* 0x000fe200000000ff */
[----:B0-----:R-:W4:Y:S10]  /*61760*/  LDL.LU.64 R48, [R1+0x590] ;  /* 0x0005900001307983 */ /* 0x001f340000300a00 */
[----:B------:R0:W-:Y:S01]  /*61770*/  @P6 STG.E.U8 desc[UR56][R168.64], R0 ;  /* 0x00000000a8006986 */ /* 0x0001e2000c101138 */
[----:B------:R-:W-:Y:S01]  /*61780*/  ISETP.LT.AND P6, PT, R4, UR4, !P2 ;  /* 0x0000000404007c0c */ /* 0x000fe2000d7c1270 */
[----:B------:R-:W-:-:S02]  /*61790*/  ULDC UR4, c[0x0][0x228] ;  /* 0x00008a0000047ab9 */ /* 0x000fc40000000800 */
[----:B0-----:R-:W4:Y:S01]  /*617a0*/  LDL.LU.64 R168, [R1+0x648] ;  /* 0x0006480001a87983 */ /* 0x001f220000300a00 */
[----:B------:R-:W-:-:S09]  /*617b0*/  PRMT R0, R140, 0x7771, RZ ;  /* 0x000077718c007816 */ /* 0x000fd200000000ff */
[----:B--2---:R0:W-:Y:S04]  /*617c0*/  @P6 STG.E.U8 desc[UR56][R170.64], R0 ;  /* 0x00000000aa006986 */ /* 0x0041e8000c101138 */
[----:B0-----:R-:W2:Y:S01]  /*617d0*/  LDL.LU.64 R170, [R1+0x500] ;  /* 0x0005000001aa7983 */ /* 0x001ea20000300a00 */
[----:B------:R-:W-:-:S04]  /*617e0*/  LOP3.LUT P4, RZ, R8, 0x1000, RZ, 0xc0, !PT ;  /* 0x0000100008ff7812 */ /* 0x000fc8000788c0ff */
[----:B------:R-:W-:Y:S01]  /*617f0*/  ISETP.LT.AND P6, PT, R3, UR4, !P4 ;  /* 0x0000000403007c0c */ /* 0x000fe2000e7c1270 */
[----:B------:R-:W-:Y:S01]  /*61800*/  ULDC UR4, c[0x0][0x228] ;  /* 0x00008a0000047ab9 */ /* 0x000fe20000000800 */
[C---:B------:R-:W-:Y:S02]  /*61810*/  PRMT R0, R140.reuse, 0x7772, RZ ;  /* 0x000077728c007816 */ /* 0x040fe400000000ff */
[----:B------:R-:W-:Y:S02]  /*61820*/  PRMT R140, R140, 0x7773, RZ ;  /* 0x000077738c8c7816 */ /* 0x000fe400000000ff */
[----:B------:R-:W-:-:S07]  /*61830*/  LOP3.LUT P3, RZ, R8, 0x8000, RZ, 0xc0, !PT ;  /* 0x0000800008ff7812 */ /* 0x000fce000786c0ff */
[----:B------:R0:W-:Y:S01]  /*61840*/  @P6 STG.E.U8 desc[UR56][R54.64], R0 ;  /* 0x0000000036006986 */ /* 0x0001e2000c101138 */
[----:B------:R-:W-:Y:S01]  /*61850*/  ISETP.LT.AND P6, PT, R4, UR4, !P4 ;  /* 0x0000000404007c0c */ /* 0x000fe2000e7c1270 */
[----:B------:R-:W-:Y:S02]  /*61860*/  ULDC UR4, c[0x0][0x228] ;  /* 0x00008a0000047ab9 */ /* 0x000fe40000000800 */
[----:B0-----:R-:W2:Y:S10]  /*61870*/  LDL.LU.64 R54, [R1+0x640] ;  /* 0x0006400001367983 */ /* 0x001eb40000300a00 */
[----:B------:R0:W-:Y:S01]  /*61880*/  @P6 STG.E.U8 desc[UR56][R52.64], R140 ;  /* 0x0000008c34006986 */ /* 0x0001e2000c101138 */
[----:B------:R-:W-:Y:S01]  /*61890*/  ISETP.LT.AND P6, PT, R3, UR4, !P3 ;  /* 0x0000000403007c0c */ /* 0x000fe2000dfc1270 */
[----:B------:R-:W-:Y:S01]  /*618a0*/  ULDC UR4, c[0x0][0x228] ;  /* 0x00008a0000047ab9 */ /* 0x000fe20000000800 */
[----:B------:R-:W-:Y:S01]  /*618b0*/  PRMT R0, R141, 0x7770, RZ ;  /* 0x000077708d007816 */ /* 0x000fe200000000ff */
[----:B0-----:R-:W2:Y:S01]  /*618c0*/  LDL.LU.64 R52, [R1+0x588] ;  /* 0x0005880001347983 */ /* 0x001ea20000300a00 */
[----:B------:R-:W-:-:S09]  /*618d0*/  LOP3.LUT P0, RZ, R8, 0x10000, RZ, 0xc0, !PT ;  /* 0x0001000008ff7812 */ /* 0x000fd2000780c0ff */
[----:B---3--:R0:W-:Y:S01]  /*618e0*/  @P6 STG.E.U8 desc[UR56][R50.64], R0 ;  /* 0x0000000032006986 */ /* 0x0081e2000c101138 */
[----:B------:R-:W-:Y:S01]  /*618f0*/  ISETP.LT.AND P6, PT, R4, UR4, !P3 ;  /* 0x0000000404007c0c */ /* 0x000fe2000dfc1270 */
[----:B------:R-:W-:Y:S02]  /*61900*/  ULDC UR4, c[0x0][0x228] ;  /* 0x00008a0000047ab9 */ /* 0x000fe40000000800 */
[----:B0-----:R-:W3:Y:S01]  /*61910*/  LDL.LU.64 R50, [R1+0x638] ;  /* 0x0006380001327983 */ /* 0x001ee20000300a00 */
[----:B------:R-:W-:-:S09]  /*61920*/  PRMT R0, R141, 0x7771, RZ ;  /* 0x000077718d007816 */ /* 0x000fd200000000ff */
[----:B----4-:R0:W-:Y:S01]  /*61930*/  @P6 STG.E.U8 desc[UR56][R48.64], R0 ;  /* 0x0000000030006986 */ /* 0x0101e2000c101138 */
[----:B------:R-:W-:Y:S01]  /*61940*/  ISETP.LT.AND P6, PT, R3, UR4, !P0 ;  /* 0x0000000403007c0c */ /* 0x000fe2000c7c1270 */
[----:B------:R-:W-:Y:S02]  /*61950*/  ULDC UR4, c[0x0][0x228] ;  /* 0x00008a0000047ab9 */ /* 0x000fe40000000800 */
[----:B0-----:R-:W4:Y:S01]  /*61960*/  LDL.LU.64 R48, [R1+0x510] ;  /* 0x0005100001307983 */ /* 0x001f220000300a00 */
[C---:B------:R-:W-:Y:S02]  /*61970*/  PRMT R0, R141.reuse, 0x7772, RZ ;  /* 0x000077728d007816 */ /* 0x040fe400000000ff */
[----:B------:R-:W-:-:S07]  /*61980*/  PRMT R141, R141, 0x7773, RZ ;  /* 0x000077738d8d7816 */ /* 0x000fce00000000ff */
[----:B------:R0:W-:Y:S01]  /*61990*/  @P6 STG.E.U8 desc[UR56][R168.64], R0 ;  /* 0x00000000a8006986 */ /* 0x0001e2000c101138 */
[----:B------:R-:W-:Y:S01]  /*619a0*/  ISETP.LT.AND P6, PT, R4, UR4, !P0 ;  /* 0x0000000404007c0c */ /* 0x000fe2000c7c1270 */
[----:B------:R-:W-:Y:S02]  /*619b0*/  ULDC UR4, c[0x0][0x228] ;  /* 0x00008a0000047ab9 */ /* 0x000fe40000000800 */
[----:B0-----:R-:W4:Y:S10]  /*619c0*/  LDL.LU.64 R168, [R1+0x630] ;  /* 0x0006300001a87983 */ /* 0x001f340000300a00 */
        /* <DEDUP_REMOVED lines=20> */
[C---:B------:R-:W-:Y:S01]  /*61b10*/  ISETP.LT.AND P6, PT, R4.reuse, UR4, !P4 ;  /* 0x0000000404007c0c */ /* 0x040fe2000e7c1270 */
        /* <DEDUP_REMOVED lines=129> */
[----:B------:R-:W-:Y:S02]  /*62330*/  LOP3.LUT P3, RZ, R7, 0x20000, RZ, 0xc0, !PT ;  /* 0x0002000007ff7812 */ /* 0x000fe4000786c0ff */
[----:B------:R-:W-:-:S03]  /*62340*/  PRMT R8, R149, 0x7770, RZ ;  /* 0x0000777095087816 */ /* 0x000fc600000000ff */
[----:B---3--:R0:W-:Y:S01]  /*62350*/  @P6 STG.E.U8 desc[UR56][R50.64], R0 ;  /* 0x0000000032006986 */ /* 0x0081e2000c101138 */
[----:B------:R-:W-:Y:S01]  /*62360*/  ISETP.LT.AND P6, PT, R4, UR4, !P4 ;  /* 0x0000000404007c0c */ /* 0x000fe2000e7c1270 */
[----:B------:R-:W-:Y:S02]  /*62370*/  ULDC UR4, c[0x0][0x228] ;  /* 0x00008a0000047ab9 */ /* 0x000fe40000000800 */
[----:B0-----:R-:W3:Y:S10]  /*62380*/  LDL.LU.64 R50, [R1+0x4c0] ;  /* 0x0004c00001327983 */ /* 0x001ef40000300a00 */
[----:B----4-:R0:W-:Y:S01]  /*62390*/  @P6 STG.E.U8 desc[UR56][R48.64], R148 ;  /* 0x0000009430006986 */ /* 0x0101e2000c101138 */
[----:B------:R-:W-:Y:S01]  /*623a0*/  ISETP.LT.AND P6, PT, R3, UR4, !P3 ;  /* 0x0000000403007c0c */ /* 0x000fe2000dfc1270 */
[----:B------:R-:W-:-:S02]  /*623b0*/  ULDC UR4, c[0x0][0x228] ;  /* 0x00008a0000047ab9 */ /* 0x000fc40000000800 */
[----:B0-----:R-:W4:Y:S01]  /*623c0*/  LDL.LU.64 R48, [R1+0x4a8] ;  /* 0x0004a80001307983 */ /* 0x001f220000300a00 */
[----:B------:R-:W-:-:S09]  /*623d0*/  PRMT R0, R149, 0x7771, RZ ;  /* 0x0000777195007816 */ /* 0x000fd200000000ff */
        /* <DEDUP_REMOVED lines=9> */
[C---:B------:R-:W-:Y:S02]  /*62470*/  PRMT R10, R149.reuse, 0x7772, RZ ;  /* 0x00007772950a7816 */ /* 0x040fe400000000ff */
[----:B------:R-:W-:Y:S02]  /*62480*/  PRMT R149, R149, 0x7773, RZ ;  /* 0x0000777395957816 */ /* 0x000fe400000000ff */
[----:B------:R-:W-:Y:S02]  /*62490*/  LOP3.LUT P2, RZ, R7, 0x200000, RZ, 0xc0, !PT ;  /* 0x0020000007ff7812 */ /* 0x000fe4000784c0ff */
[----:B------:R-:W-:-:S05]  /*624a0*/  PRMT R8, R150, 0x7770, RZ ;  /* 0x0000777096087816 */ /* 0x000fca00000000ff */
[----:B------:R0:W-:Y:S01]  /*624b0*/  @P6 STG.E.U8 desc[UR56][R54.64], R10 ;  /* 0x0000000a36006986 */ /* 0x0001e2000c101138 */
[----:B------:R-:W-:Y:S01]  /*624c0*/  ISETP.LT.AND P6, PT, R4, UR4, !P0 ;  /* 0x0000000404007c0c */ /* 0x000fe2000c7c1270 */
[----:B------:R-:W-:Y:S02]  /*624d0*/  ULDC UR4, c[0x0][0x228] ;  /* 0x00008a0000047ab9 */ /* 0x000fe40000000800 */
[----:B0-----:R-:W2:Y:S10]  /*624e0*/  LDL.LU.64 R54, [R1+0x3d0] ;  /* 0x0003d00001367983 */ /* 0x001eb40000300a00 */
[----:B------:R0:W-:Y:S01]  /*624f0*/  @P6 STG.E.U8 desc[UR56][R52.64], R149 ;  /* 0x0000009534006986 */ /* 0x0001e2000c101138 */
[----:B------:R-:W-:Y:S01]  /*62500*/  ISETP.LT.AND P6, PT, R3, UR4, !P2 ;  /* 0x0000000403007c0c */ /* 0x000fe2000d7c1270 */
[----:B------:R-:W-:-:S02]  /*62510*/  ULDC UR4, c[0x0][0x228] ;  /* 0x00008a0000047ab9 */ /* 0x000fc40000000800 */
[----:B0-----:R-:W2:Y:S01]  /*62520*/  LDL.LU.64 R52, [R1+0x3c8] ;  /* 0x0003c80001347983 */ /* 0x001ea20000300a00 */
[----:B------:R-:W-:Y:S02]  /*62530*/  PRMT R0, R150, 0x7771, RZ ;  /* 0x0000777196007816 */ /* 0x000fe400000000ff */
[C---:B------:R-:W-:Y:S02]  /*62540*/  LOP3.LUT P4, RZ, R7.reuse, 0x1000000, RZ, 0xc0, !PT ;  /* 0x0100000007ff7812 */ /* 0x040fe4000788c0ff */
[C---:B------:R-:W-:Y:S02]  /*62550*/  LOP3.LUT P3, RZ, R7.reuse, 0x8000000, RZ, 0xc0, !PT ;  /* 0x0800000007ff7812 */ /* 0x040fe4000786c0ff */
[----:B------:R-:W-:-:S03]  /*62560*/  LOP3.LUT P0, RZ, R7, 0x10000000, RZ, 0xc0, !PT ;  /* 0x1000000007ff7812 */ /* 0x000fc6000780c0ff */
[----:B---3--:R0:W-:Y:S01]  /*62570*/  @P6 STG.E.U8 desc[UR56][R50.64], R8 ;  /* 0x0000000832006986 */ /* 0x0081e2000c101138 */
[----:B------:R-:W-:Y:S01]  /*62580*/  ISETP.LT.AND P6, PT, R4, UR4, !P2 ;  /* 0x0000000404007c0c */ /* 0x000fe2000d7c1270 */
[----:B------:R-:W-:Y:S02]  /*62590*/  ULDC UR4, c[0x0][0x228] ;  /* 0x00008a0000047ab9 */ /* 0x000fe40000000800 */
[----:B0-----:R-:W3:Y:S10]  /*625a0*/  LDL.LU.64 R50, [R1+0x3c0] ;  /* 0x0003c00001327983 */ /* 0x001ef40000300a00 */
[----:B----4-:R0:W-:Y:S01]  /*625b0*/  @P6 STG.E.U8 desc[UR56][R48.64], R0 ;  /* 0x0000000030006986 */ /* 0x0101e2000c101138 */
[----:B------:R-:W-:Y:S01]  /*625c0*/  ISETP.LT.AND P6, PT, R3, UR4, !P4 ;  /* 0x0000000403007c0c */ /* 0x000fe2000e7c1270 */
[----:B------:R-:W-:Y:S01]  /*625d0*/  ULDC UR4, c[0x0][0x228] ;  /* 0x00008a0000047ab9 */ /* 0x000fe20000000800 */
[----:B------:R-:W-:Y:S01]  /*625e0*/  LOP3.LUT P2, RZ, R7, 0x80000000, RZ, 0xc0, !PT ;  /* 0x8000000007ff7812 */ /* 0x000fe2000784c0ff */
[----:B0-----:R-:W4:Y:S01]  /*625f0*/  LDL.LU.64 R48, [R1+0x3b8] ;  /* 0x0003b80001307983 */ /* 0x001f220000300a00 */
[----:B------:R-:W-:-:S02]  /*62600*/  PRMT R7, R150, 0x7772, RZ ;  /* 0x0000777296077816 */ /* 0x000fc400000000ff */
[----:B------:R-:W-:-:S07]  /*62610*/  PRMT R150, R150, 0x7773, RZ ;  /* 0x0000777396967816 */ /* 0x000fce00000000ff */
[----:B------:R0:W-:Y:S01]  /*62620*/  @P6 STG.E.U8 desc[UR56][R168.64], R7 ;  /* 0x00000007a8006986 */ /* 0x0001e2000c101138 */
[----:B------:R-:W-:Y:S01]  /*62630*/  ISETP.LT.AND P6, PT, R4, UR4, !P4 ;  /* 0x0000000404007c0c */ /* 0x000fe2000e7c1270 */
[----:B------:R-:W-:Y:S02]  /*62640*/  ULDC UR4, c[0x0][0x228] ;  /* 0x00008a0000047ab9 */ /* 0x000fe40000000800 */
[----:B0-----:R-:W4:Y:S10]  /*62650*/  LDL.LU.64 R168, [R1+0x3b0] ;  /* 0x0003b00001a87983 */ /* 0x001f340000300a00 */
[----:B--2---:R0:W-:Y:S04]  /*62660*/  @P6 STG.E.U8 desc[UR56][R170.64], R150 ;  /* 0x00000096aa006986 */ /* 0x0041e8000c101138 */
[----:B0-----:R-:W2:Y:S01]  /*62670*/  LDL.LU.64 R170, [R1+0x3a8] ;  /* 0x0003a80001aa7983 */ /* 0x001ea20000300a00 */
[----:B------:R-:W-:Y:S01]  /*62680*/  ISETP.LT.AND P6, PT, R3, UR4, !P3 ;  /* 0x0000000403007c0c */ /* 0x000fe2000dfc1270 */
[----:B------:R-:W-:Y:S01]  /*62690*/  ULDC UR4, c[0x0][0x228] ;  /* 0x00008a0000047ab9 */ /* 0x000fe20000000800 */
[----:B------:R-:W-:-:S02]  /*626a0*/  PRMT R8, R151, 0x7770, RZ ;  /* 0x0000777097087816 */ /* 0x000fc400000000ff */
[C---:B------:R-:W-:Y:S02]  /*626b0*/  PRMT R0, R151.reuse, 0x7771, RZ ;  /* 0x0000777197007816 */ /* 0x040fe400000000ff */
[C---:B------:R-:W-:Y:S02]  /*626c0*/  PRMT R7, R151.reuse, 0x7772, RZ ;  /* 0x0000777297077816 */ /* 0x040fe400000000ff */
        /* <DEDUP_REMOVED lines=9> */
[C---:B------:R-:W-:Y:S02]  /*62760*/  PRMT R8, R152.reuse, 0x7770, RZ ;  /* 0x0000777098087816 */ /* 0x040fe400000000ff */
[----:B------:R-:W-:-:S07]  /*62770*/  PRMT R0, R152, 0x7771, RZ ;  /* 0x0000777198007816 */ /* 0x000fce00000000ff */
[----:B---3--:R0:W-:Y:S01]  /*62780*/  @P6 STG.E.U8 desc[UR56][R50.64], R7 ;  /* 0x0000000732006986 */ /* 0x0081e2000c101138 */
[----:B------:R-:W-:Y:S01]  /*62790*/  ISETP.LT.AND P6, PT, R4, UR4, !P0 ;  /* 0x0000000404007c0c */ /* 0x000fe2000c7c1270 */
[----:B------:R-:W-:Y:S02]  /*627a0*/  ULDC UR4, c[0x0][0x228] ;  /* 0x00008a0000047ab9 */ /* 0x000fe40000000800 */
[----:B0-----:R-:W3:Y:S10]  /*627b0*/  LDL.LU.64 R50, [R1+0x390] ;  /* 0x0003900001327983 */ /* 0x001ef40000300a00 */
[----:B----4-:R0:W-:Y:S01]  /*627c0*/  @P6 STG.E.U8 desc[UR56][R48.64], R151 ;  /* 0x0000009730006986 */ /* 0x0101e2000c101138 */
[----:B------:R-:W-:Y:S01]  /*627d0*/  ISETP.LT.AND P6, PT, R3, UR4, !P2 ;  /* 0x0000000403007c0c */ /* 0x000fe2000d7c1270 */
[----:B------:R-:W-:-:S02]  /*627e0*/  ULDC UR4, c[0x0][0x228] ;  /* 0x00008a0000047ab9 */ /* 0x000fc40000000800 */
[----:B0-----:R-:W4:Y:S10]  /*627f0*/  LDL.LU.64 R48, [R1+0x388] ;  /* 0x0003880001307983 */ /* 0x001f340000300a00 */
[----:B------:R0:W-:Y:S01]  /*62800*/  @P6 STG.E.U8 desc[UR56][R168.64], R8 ;  /* 0x00000008a8006986 */ /* 0x0001e2000c101138 */
[----:B------:R-:W-:Y:S01]  /*62810*/  ISETP.LT.AND P6, PT, R4, UR4, !P2 ;  /* 0x0000000404007c0c */ /* 0x000fe2000d7c1270 */
[----:B------:R-:W-:-:S02]  /*62820*/  ULDC UR4, c[0x0][0x228] ;  /* 0x00008a0000047ab9 */ /* 0x000fc40000000800 */
        /* <DEDUP_REMOVED lines=19> */
[----:B------:R-:W-:Y:S02]  /*62960*/  LOP3.LUT P0, RZ, R6, 0x20, RZ, 0xc0, !PT ;  /* 0x0000002006ff7812 */ /* 0x000fe4000780c0ff */
[C---:B------:R-:W-:Y:S02]  /*62970*/  PRMT R7, R153.reuse, 0x7772, RZ ;  /* 0x0000777299077816 */ /* 0x040fe400000000ff */
        /* <DEDUP_REMOVED lines=85> */
[C---:B------:R-:W-:Y:S02]  /*62ed0*/  PRMT R0, R157.reuse, 0x7771, RZ ;  /* 0x000077719d007816 */ /* 0x040fe400000000ff */
        /* <DEDUP_REMOVED lines=13> */
[----:B------:R-:W-:Y:S02]  /*62fb0*/  LOP3.LUT P3, RZ, R6, 0x20000000, RZ, 0xc0, !PT ;  /* 0x2000000006ff7812 */ /* 0x000fe4000786c0ff */
[----:B------:R-:W-:Y:S01]  /*62fc0*/  PRMT R0, R158, 0x7771, RZ ;  /* 0x000077719e007816 */ /* 0x000fe200000000ff */
[----:B---3--:R0:W-:Y:S01]  /*62fd0*/  @P6 STG.E.U8 desc[UR56][R50.64], R7 ;  /* 0x0000000732006986 */ /* 0x0081e2000c101138 */
[----:B------:R-:W-:Y:S01]  /*62fe0*/  ISETP.LT.AND P6, PT, R4, UR4, !P0 ;  /* 0x0000000404007c0c */ /* 0x000fe2000c7c1270 */
[----:B------:R-:W-:-:S02]  /*62ff0*/  ULDC UR4, c[0x0][0x228] ;  /* 0x00008a0000047ab9 */ /* 0x000fc40000000800 */
[----:B0-----:R-:W3:Y:S10]  /*63000*/  LDL.LU.64 R50, [R1+0x2d0] ;  /* 0x0002d00001327983 */ /* 0x001ef40000300a00 */
[----:B----4-:R0:W-:Y:S01]  /*63010*/  @P6 STG.E.U8 desc[UR56][R48.64], R157 ;  /* 0x0000009d30006986 */ /* 0x0101e2000c101138 */
[----:B------:R-:W-:Y:S01]  /*63020*/  ISETP.LT.AND P6, PT, R3, UR4, !P2 ;  /* 0x0000000403007c0c */ /* 0x000fe2000d7c1270 */
[----:B------:R-:W-:Y:S01]  /*63030*/  ULDC UR4, c[0x0][0x228] ;  /* 0x00008a0000047ab9 */ /* 0x000fe20000000800 */
[----:B------:R-:W-:Y:S01]  /*63040*/  LOP3.LUT P0, RZ, R6, 0x80000000, RZ, 0xc0, !PT ;  /* 0x8000000006ff7812 */ /* 0x000fe2000780c0ff */
        /* <DEDUP_REMOVED lines=11> */
[----:B------:R-:W-:Y:S02]  /*63100*/  PRMT R158, R158, 0x7773, RZ ;  /* 0x000077739e9e7816 */ /* 0x000fe400000000ff */
        /* <DEDUP_REMOVED lines=130> */
[C---:B------:R-:W-:Y:S02]  /*63930*/  LOP3.LUT P3, RZ, R5.reuse, 0x800000, RZ, 0xc0, !PT ;  /* 0x0080000005ff7812 */ /* 0x040fe4000786c0ff */
[C---:B------:R-:W-:Y:S02]  /*63940*/  LOP3.LUT P0, RZ, R5.reuse, 0x4000000, RZ, 0xc0, !PT ;  /* 0x0400000005ff7812 */ /* 0x040fe4000780c0ff */
[----:B------:R-:W-:-:S03]  /*63950*/  LOP3.LUT P2, RZ, R5, 0x20000000, RZ, 0xc0, !PT ;  /* 0x2000000005ff7812 */ /* 0x000fc6000784c0ff */
[----:B------:R0:W-:Y:S01]  /*63960*/  @P6 STG.E.U8 desc[UR56][R54.64], R7 ;  /* 0x0000000736006986 */ /* 0x0001e2000c101138 */
[----:B------:R-:W-:Y:S01]  /*63970*/  ISETP.LT.AND P6, PT, R4, UR4, !P4 ;  /* 0x0000000404007c0c */ /* 0x000fe2000e7c1270 */
[----:B------:R-:W-:Y:S02]  /*63980*/  ULDC UR4, c[0x0][0x228] ;  /* 0x00008a0000047ab9 */ /* 0x000fe40000000800 */
[----:B0-----:R-:W2:Y:S10]  /*63990*/  LDL.LU.64 R54, [R1+0x1f0] ;  /* 0x0001f00001367983 */ /* 0x001eb40000300a00 */
[----:B------:R0:W-:Y:S01]  /*639a0*/  @P6 STG.E.U8 desc[UR56][R52.64], R164 ;  /* 0x000000a434006986 */ /* 0x0001e2000c101138 */
[----:B------:R-:W-:Y:S01]  /*639b0*/  ISETP.LT.AND P6, PT, R3, UR4, !P3 ;  /* 0x0000000403007c0c */ /* 0x000fe2000dfc1270 */
[----:B------:R-:W-:Y:S01]  /*639c0*/  ULDC UR4, c[0x0][0x228] ;  /* 0x00008a0000047ab9 */ /* 0x000fe20000000800 */
[----:B------:R-:W-:Y:S01]  /*639d0*/  LOP3.LUT P4, RZ, R5, 0x40000000, RZ, 0xc0, !PT ;  /* 0x4000000005ff7812 */ /* 0x000fe2000788c0ff */
[----:B0-----:R-:W2:Y:S01]  /*639e0*/  LDL.LU.64 R52, [R1+0x1e8] ;  /* 0x0001e80001347983 */ /* 0x001ea20000300a00 */
[----:B------:R-:W-:-:S02]  /*639f0*/  PRMT R5, R165, 0x7770, RZ ;  /* 0x00007770a5057816 */ /* 0x000fc400000000ff */
[C---:B------:R-:W-:Y:S02]  /*63a00*/  PRMT R0, R165.reuse, 0x7771, RZ ;  /* 0x00007771a5007816 */ /* 0x040fe400000000ff */
        /* <DEDUP_REMOVED lines=30> */
[----:B------:R-:W-:Y:S02]  /*63bf0*/  LOP3.LUT P3, RZ, R2, 0x2, RZ, 0xc0, !PT ;  /* 0x0000000202ff7812 */ /* 0x000fe4000786c0ff */
[C---:B------:R-:W-:Y:S02]  /*63c00*/  PRMT R5, R167.reuse, 0x7770, RZ ;  /* 0x00007770a7057816 */ /* 0x040fe400000000ff */
[----:B------:R-:W-:-:S05]  /*63c10*/  PRMT R0, R167, 0x7771, RZ ;  /* 0x00007771a7007816 */ /* 0x000fca00000000ff */
        /* <DEDUP_REMOVED lines=83> */
[C---:B------:R-:W-:Y:S02]  /*64150*/  LOP3.LUT P3, RZ, R2.reuse, 0x80000, RZ, 0xc0, !PT ;  /* 0x0008000002ff7812 */ /* 0x040fe4000786c0ff */
[C---:B------:R-:W-:Y:S02]  /*64160*/  LOP3.LUT P0, RZ, R2.reuse, 0x100000, RZ, 0xc0, !PT ;  /* 0x0010000002ff7812 */ /* 0x040fe4000780c0ff */
[C---:B------:R-:W-:Y:S02]  /*64170*/  LOP3.LUT P2, RZ, R2.reuse, 0x800000, RZ, 0xc0, !PT ;  /* 0x0080000002ff7812 */ /* 0x040fe4000784c0ff */
[----:B------:R-:W-:Y:S02]  /*64180*/  LOP3.LUT P1, RZ, R2, 0x2000000, RZ, 0xc0, !PT ;  /* 0x0200000002ff7812 */ /* 0x000fe4000782c0ff */
[----:B------:R-:W-:-:S02]  /*64190*/  PRMT R2, R174, 0x7772, RZ ;  /* 0x00007772ae027816 */ /* 0x000fc400000000ff */
[----:B------:R-:W-:Y:S02]  /*641a0*/  PRMT R174, R174, 0x7773, RZ ;  /* 0x00007773aeae7816 */ /* 0x000fe400000000ff */
[----:B------:R-:W-:Y:S01]  /*641b0*/  PRMT R5, R175, 0x7770, RZ ;  /* 0x00007770af057816 */ /* 0x000fe200000000ff */
        /* <DEDUP_REMOVED lines=27> */
[C---:B------:R-:W-:Y:S01]  /*64370*/  PRMT R0, R12.reuse, 0x7770, RZ ;  /* 0x000077700c007816 */ /* 0x040fe200000000ff */
[----:B------:R-:W2:Y:S01]  /*64380*/  LDL.LU.64 R60, [R1+0x100] ;  /* 0x00010000013c7983 */ /* 0x000ea20000300a00 */
[----:B------:R-:W-:-:S02]  /*64390*/  PRMT R2, R12, 0x7771, RZ ;  /* 0x000077710c027816 */ /* 0x000fc400000000ff */
[C---:B------:R-:W-:Y:S01]  /*643a0*/  PRMT R5, R12.reuse, 0x7772, RZ ;  /* 0x000077720c057816 */ /* 0x040fe200000000ff */
[----:B------:R-:W2:Y:S01]  /*643b0*/  LDL.LU.64 R58, [R1+0xf8] ;  /* 0x0000f800013a7983 */ /* 0x000ea20000300a00 */
[----:B------:R-:W-:Y:S02]  /*643c0*/  PRMT R12, R12, 0x7773, RZ ;  /* 0x000077730c0c7816 */ /* 0x000fe400000000ff */
[----:B------:R-:W-:Y:S01]  /*643d0*/  LOP3.LUT P5, RZ, R9, 0x80000, RZ, 0xc0, !PT ;  /* 0x0008000009ff7812 */ /* 0x000fe200078ac0ff */
[----:B------:R-:W2:Y:S04]  /*643e0*/  LDL.LU.64 R56, [R1+0xf0] ;  /* 0x0000f00001387983 */ /* 0x000ea80000300a00 */
[----:B------:R0:W-:Y:S01]  /*643f0*/  @P6 STG.E.U8 desc[UR56][R54.64], R0 ;  /* 0x0000000036006986 */ /* 0x0001e2000c101138 */
[C---:B------:R-:W-:Y:S01]  /*64400*/  ISETP.LT.AND P6, PT, R4.reuse, UR4, !P2 ;  /* 0x0000000404007c0c */ /* 0x040fe2000d7c1270 */
[----:B------:R-:W-:Y:S01]  /*64410*/  ULDC UR4, c[0x0][0x228] ;  /* 0x00008a0000047ab9 */ /* 0x000fe20000000800 */
[----:B0-----:R-:W-:Y:S01]  /*64420*/  PRMT R0, R13, 0x7770, RZ ;  /* 0x000077700d007816 */ /* 0x001fe200000000ff */
[----:B------:R-:W2:Y:S10]  /*64430*/  LDL.LU.64 R54, [R1+0xe8] ;  /* 0x0000e80001367983 */ /* 0x000eb40000300a00 */
[----:B------:R0:W-:Y:S01]  /*64440*/  @P6 STG.E.U8 desc[UR56][R52.64], R2 ;  /* 0x0000000234006986 */ /* 0x0001e2000c101138 */
[----:B------:R-:W-:Y:S01]  /*64450*/  ISETP.LT.AND P6, PT, R3, UR4, !P1 ;  /* 0x0000000403007c0c */ /* 0x000fe2000cfc1270 */
[----:B------:R-:W-:Y:S01]  /*64460*/  ULDC UR4, c[0x0][0x228] ;  /* 0x00008a0000047ab9 */ /* 0x000fe20000000800 */
[----:B0-----:R-:W-:Y:S01]  /*64470*/  PRMT R2, R13, 0x7771, RZ ;  /* 0x000077710d027816 */ /* 0x001fe200000000ff */
[----:B------:R-:W2:Y:S10]  /*64480*/  LDL.LU.64 R52, [R1+0xe0] ;  /* 0x0000e00001347983 */ /* 0x000eb40000300a00 */
[----:B---3--:R0:W-:Y:S01]  /*64490*/  @P6 STG.E.U8 desc[UR56][R50.64], R5 ;  /* 0x0000000532006986 */ /* 0x0081e2000c101138 */
[----:B------:R-:W-:Y:S01]  /*644a0*/  ISETP.LT.AND P6, PT, R4, UR4, !P1 ;  /* 0x0000000404007c0c */ /* 0x000fe2000cfc1270 */
[----:B------:R-:W-:-:S02]  /*644b0*/  ULDC UR4, c[0x0][0x228] ;  /* 0x00008a0000047ab9 */ /* 0x000fc40000000800 */
[----:B0-----:R-:W3:Y:S10]  /*644c0*/  LDL.LU.64 R50, [R1+0xd8] ;  /* 0x0000d80001327983 */ /* 0x001ef40000300a00 */
[----:B----4-:R0:W-:Y:S01]  /*644d0*/  @P6 STG.E.U8 desc[UR56][R48.64], R12 ;  /* 0x0000000c30006986 */ /* 0x0101e2000c101138 */
[----:B------:R-:W-:Y:S01]  /*644e0*/  ISETP.LT.AND P6, PT, R3, UR4, !P5 ;  /* 0x0000000403007c0c */ /* 0x000fe2000efc1270 */
[----:B------:R-:W-:-:S02]  /*644f0*/  ULDC UR4, c[0x0][0x228] ;  /* 0x00008a0000047ab9 */ /* 0x000fc40000000800 */
[----:B------:R-:W-:Y:S01]  /*64500*/  ISETP.LT.AND P5, PT, R4, UR4, !P5 ;  /* 0x0000000404007c0c */ /* 0x000fe2000efa1270 */
[----:B------:R-:W-:Y:S01]  /*64510*/  ULDC UR4, c[0x0][0x228] ;  /* 0x00008a0000047ab9 */ /* 0x000fe20000000800 */
[----:B0-----:R-:W4:Y:S08]  /*64520*/  LDL.LU.64 R48, [R1+0xd0] ;  /* 0x0000d00001307983 */ /* 0x001f300000300a00 */
[----:B------:R0:W-:Y:S04]  /*64530*/  @P6 STG.E.U8 desc[UR56][R168.64], R0 ;  /* 0x00000000a8006986 */ /* 0x0001e8000c101138 */
[----:B0-----:R-:W4:Y:S04]  /*64540*/  LDL.LU.64 R168, [R1+0xc8] ;  /* 0x0000c80001a87983 */ /* 0x001f280000300a00 */
[----:B--2---:R0:W-:Y:S04]  /*64550*/  @P5 STG.E.U8 desc[UR56][R170.64], R2 ;  /* 0x00000002aa005986 */ /* 0x0041e8000c101138 */
[----:B0-----:R-:W2:Y:S01]  /*64560*/  LDL.LU.64 R170, [R1+0xc0] ;  /* 0x0000c00001aa7983 */ /* 0x001ea20000300a00 */
[----:B------:R-:W-:-:S02]  /*64570*/  LOP3.LUT P4, RZ, R9, 0x40000, RZ, 0xc0, !PT ;  /* 0x0004000009ff7812 */ /* 0x000fc4000788c0ff */
[----:B------:R-:W-:Y:S02]  /*64580*/  LOP3.LUT P3, RZ, R9, 0x20000, RZ, 0xc0, !PT ;  /* 0x0002000009ff7812 */ /* 0x000fe4000786c0ff */
[C---:B------:R-:W-:Y:S01]  /*64590*/  ISETP.LT.AND P6, PT, R3.reuse, UR4, !P4 ;  /* 0x0000000403007c0c */ /* 0x040fe2000e7c1270 */
[----:B------:R-:W-:Y:S01]  /*645a0*/  ULDC UR4, c[0x0][0x228] ;  /* 0x00008a0000047ab9 */ /* 0x000fe20000000800 */
[----:B------:R-:W-:Y:S01]  /*645b0*/  ISETP.LT.AND P4, PT, R4, UR5, !P4 ;  /* 0x0000000504007c0c */ /* 0x000fe2000e781270 */
[----:B------:R-:W-:Y:S01]  /*645c0*/  ULDC UR5, c[0x0][0x228] ;  /* 0x00008a0000057ab9 */ /* 0x000fe20000000800 */
[----:B------:R-:W-:Y:S01]  /*645d0*/  ISETP.LT.AND P5, PT, R3, UR4, !P3 ;  /* 0x0000000403007c0c */ /* 0x000fe2000dfa1270 */
[----:B------:R-:W-:Y:S01]  /*645e0*/  ULDC UR4, c[0x0][0x228] ;  /* 0x00008a0000047ab9 */ /* 0x000fe20000000800 */
[----:B------:R-:W-:Y:S02]  /*645f0*/  PRMT R5, R13, 0x7772, RZ ;  /* 0x000077720d057816 */ /* 0x000fe400000000ff */
[----:B------:R-:W-:-:S02]  /*64600*/  LOP3.LUT P2, RZ, R9, 0x8000, RZ, 0xc0, !PT ;  /* 0x0000800009ff7812 */ /* 0x000fc4000784c0ff */
[----:B------:R-:W-:Y:S02]  /*64610*/  PRMT R13, R13, 0x7773, RZ ;  /* 0x000077730d0d7816 */ /* 0x000fe400000000ff */
[----:B------:R-:W-:Y:S01]  /*64620*/  PRMT R0, R14, 0x7770, RZ ;  /* 0x000077700e007816 */ /* 0x000fe200000000ff */
[----:B------:R-:W-:Y:S01]  /*64630*/  @P6 STG.E.U8 desc[UR56][R60.64], R5 ;  /* 0x000000053c006986 */ /* 0x000fe2000c101138 */
[----:B------:R-:W-:Y:S01]  /*64640*/  ISETP.LT.AND P6, PT, R3, UR4, !P2 ;  /* 0x0000000403007c0c */ /* 0x000fe2000d7c1270 */
[----:B------:R-:W-:Y:S01]  /*64650*/  ULDC UR4, c[0x0][0x228] ;  /* 0x00008a0000047ab9 */ /* 0x000fe20000000800 */
[C---:B------:R-:W-:Y:S01]  /*64660*/  LOP3.LUT P1, RZ, R9.reuse, 0x4000, RZ, 0xc0, !PT ;  /* 0x0000400009ff7812 */ /* 0x040fe2000782c0ff */
[----:B------:R-:W-:Y:S01]  /*64670*/  @P4 STG.E.U8 desc[UR56][R58.64], R13 ;  /* 0x0000000d3a004986 */ /* 0x000fe2000c101138 */
[----:B------:R-:W-:Y:S02]  /*64680*/  LOP3.LUT P0, RZ, R9, 0x10000, RZ, 0xc0, !PT ;  /* 0x0001000009ff7812 */ /* 0x000fe4000780c0ff */
[C---:B------:R-:W-:Y:S01]  /*64690*/  ISETP.LT.AND P3, PT, R4.reuse, UR4, !P3 ;  /* 0x0000000404007c0c */ /* 0x040fe2000df61270 */
[----:B------:R0:W-:Y:S01]  /*646a0*/  @P5 STG.E.U8 desc[UR56][R56.64], R0 ;  /* 0x0000000038005986 */ /* 0x0001e2000c101138 */
[----:B------:R-:W-:Y:S01]  /*646b0*/  ULDC UR4, c[0x0][0x228] ;  /* 0x00008a0000047ab9 */ /* 0x000fe20000000800 */
[----:B------:R-:W-:Y:S01]  /*646c0*/  ISETP.LT.AND P5, PT, R3, UR5, !P1 ;  /* 0x0000000503007c0c */ /* 0x000fe2000cfa1270 */
[----:B------:R-:W-:Y:S01]  /*646d0*/  ULDC UR5, c[0x0][0x228] ;  /* 0x00008a0000057ab9 */ /* 0x000fe20000000800 */
[----:B------:R-:W-:-:S02]  /*646e0*/  ISETP.LT.AND P2, PT, R4, UR4, !P2 ;  /* 0x0000000404007c0c */ /* 0x000fc4000d741270 */
[----:B------:R-:W-:Y:S01]  /*646f0*/  ISETP.LT.AND P4, PT, R3, UR6, !P0 ;  /* 0x0000000603007c0c */ /* 0x000fe2000c781270 */
[----:B------:R-:W-:Y:S01]  /*64700*/  ULDC UR6, c[0x0][0x228] ;  /* 0x00008a0000067ab9 */ /* 0x000fe20000000800 */
[C---:B------:R-:W-:Y:S02]  /*64710*/  ISETP.LT.AND P1, PT, R4.reuse, UR5, !P1 ;  /* 0x0000000504007c0c */ /* 0x040fe4000cf21270 */
[----:B------:R-:W-:Y:S02]  /*64720*/  ISETP.LT.AND P0, PT, R4, UR6, !P0 ;  /* 0x0000000604007c0c */ /* 0x000fe4000c701270 */
[C---:B0-----:R-:W-:Y:S02]  /*64730*/  PRMT R0, R14.reuse, 0x7771, RZ ;  /* 0x000077710e007816 */ /* 0x041fe400000000ff */
[C---:B------:R-:W-:Y:S02]  /*64740*/  PRMT R2, R14.reuse, 0x7772, RZ ;  /* 0x000077720e027816 */ /* 0x040fe400000000ff */
[----:B------:R-:W-:-:S02]  /*64750*/  PRMT R14, R14, 0x7773, RZ ;  /* 0x000077730e0e7816 */ /* 0x000fc400000000ff */
[C---:B------:R-:W-:Y:S02]  /*64760*/  PRMT R3, R15.reuse, 0x7770, RZ ;  /* 0x000077700f037816 */ /* 0x040fe400000000ff */
[C---:B------:R-:W-:Y:S02]  /*64770*/  PRMT R4, R15.reuse, 0x7771, RZ ;  /* 0x000077710f047816 */ /* 0x040fe400000000ff */
[C---:B------:R-:W-:Y:S01]  /*64780*/  PRMT R5, R15.reuse, 0x7772, RZ ;  /* 0x000077720f057816 */ /* 0x040fe200000000ff */
[----:B------:R0:W-:Y:S01]  /*64790*/  @P3 STG.E.U8 desc[UR56][R54.64], R0 ;  /* 0x0000000036003986 */ /* 0x0001e2000c101138 */
[----:B------:R-:W-:-:S03]  /*647a0*/  PRMT R15, R15, 0x7773, RZ ;  /* 0x000077730f0f7816 */ /* 0x000fc600000000ff */
[----:B------:R0:W-:Y:S04]  /*647b0*/  @P6 STG.E.U8 desc[UR56][R52.64], R2 ;  /* 0x0000000234006986 */ /* 0x0001e8000c101138 */
[----:B---3--:R0:W-:Y:S04]  /*647c0*/  @P2 STG.E.U8 desc[UR56][R50.64], R14 ;  /* 0x0000000e32002986 */ /* 0x0081e8000c101138 */
[----:B----4-:R0:W-:Y:S04]  /*647d0*/  @P5 STG.E.U8 desc[UR56][R48.64], R3 ;  /* 0x0000000330005986 */ /* 0x0101e8000c101138 */
[----:B------:R0:W-:Y:S04]  /*647e0*/  @P1 STG.E.U8 desc[UR56][R168.64], R4 ;  /* 0x00000004a8001986 */ /* 0x0001e8000c101138 */
[----:B--2---:R0:W-:Y:S01]  /*647f0*/  @P4 STG.E.U8 desc[UR56][R170.64], R5 ;  /* 0x00000005aa004986 */ /* 0x0041e2000c101138 */
[----:B------:R-:W-:Y:S05]  /*64800*/  @!P0 EXIT ;  /* 0x000000000000894d */ /* 0x000fea0003800000 */
[----:B0-----:R-:W2:Y:S04]  /*64810*/  LDL.LU.64 R170, [R1+0xb8] ;  /* 0x0000b80001aa7983 */ /* 0x001ea80000300a00 */
[----:B--2---:R-:W-:Y:S01]  /*64820*/  STG.E.U8 desc[UR56][R170.64], R15 ;  /* 0x0000000faa007986 */ /* 0x004fe2000c101138 */
[----:B------:R-:W-:Y:S05]  /*64830*/  EXIT ;  /* 0x000000000000794d */ /* 0x000fea0003800000 */
.L_x_3:
[----:B------:R-:W-:-:S00]  /*64840*/  BRA `(.L_x_3) ;  /* 0xfffffffc00fc7947 */ /* 0x000fc0000383ffff */
[----:B------:R-:W-:-:S00]  /*64850*/  NOP ;  /* 0x0000000000007918 */ /* 0x000fc00000000000 */
        /* <DEDUP_REMOVED lines=10> */
.L_x_4:


//--------------------- .nv.shared.matmul_kernel  --------------------------
	.section	.nv.shared.matmul_kernel,"aw",@nobits
	.sectionflags	@""
	.align	16
	.zero		1024


//--------------------- .nv.shared.reserved.0     --------------------------
	.section	.nv.shared.reserved.0,"aw",@nobits
	.weak		__nv_reservedSMEM_offset_0_alias
	.size		__nv_reservedSMEM_offset_0_alias, 0, 0
	.other		__nv_reservedSMEM_offset_0_alias,@"STO_CUDA_RESERVED_SHARED STV_DEFAULT"
__nv_reservedSMEM_offset_0_alias:
	.zero		0


//--------------------- .nv.constant0.matmul_kernel --------------------------
	.section	.nv.constant0.matmul_kernel,"a",@progbits
	.sectionflags	@""
	.align	4
.nv.constant0.matmul_kernel:
	.zero		608


//--------------------- SYMBOLS --------------------------

	.type		.nv.reservedSmem.offset0,@object
	.size		.nv.reservedSmem.offset0,0x4
